	.target	sm_90a

	.elftype	@"ET_EXEC"


//--------------------- .note.nv.tkinfo           --------------------------
	.section	.note.nv.tkinfo,"",@"SHT_NOTE"
	.sectionflags	@"SHF_NOTE_NV_TKINFO"
	.tkinfo
        /*0018*/ 	.word	0x00000002
        /*0030*/ 	.string	""
        /*0030*/ 	.string	"ptxas"
        /*0030*/ 	.string	"Cuda compilation tools, release 13.0, V13.0.88"
        /*0030*/ 	.string	"Build cuda_13.0.r13.0/compiler.36424714_0"
        /*0030*/ 	.string	"-v  -suppress-debug-info  -lineinfo  -arch sm_90a "



//--------------------- .note.nv.cuinfo           --------------------------
	.section	.note.nv.cuinfo,"",@"SHT_NOTE"
	.sectionflags	@"SHF_NOTE_NV_CUINFO"
        /*0018*/ 	.short	0x0002
        /*001a*/ 	.short	0x005a
        /*001c*/ 	.short	0x0082
	.zero		2


//--------------------- .nv.info                  --------------------------
	.section	.nv.info,"",@"SHT_CUDA_INFO"
	.align	4


	//----- nvinfo : EIATTR_REGCOUNT
	.align		4
        /*0000*/ 	.byte	0x04, 0x2f
        /*0002*/ 	.short	(.L_1 - .L_0)
	.align		4
.L_0:
        /*0004*/ 	.word	index@(matmul_kernel)
        /*0008*/ 	.word	0x000000ff


	//----- nvinfo : EIATTR_FRAME_SIZE
	.align		4
.L_1:
        /*000c*/ 	.byte	0x04, 0x11
        /*000e*/ 	.short	(.L_3 - .L_2)
	.align		4
.L_2:
        /*0010*/ 	.word	index@(matmul_kernel)
        /*0014*/ 	.word	0x00000f40


	//----- nvinfo : EIATTR_MIN_STACK_SIZE
	.align		4
.L_3:
        /*0018*/ 	.byte	0x04, 0x12
        /*001a*/ 	.short	(.L_5 - .L_4)
	.align		4
.L_4:
        /*001c*/ 	.word	index@(matmul_kernel)
        /*0020*/ 	.word	0x00000f40
.L_5:


//--------------------- .nv.compat                --------------------------
	.section	.nv.compat,"",@"SHT_CUDA_COMPAT_INFO"
	.align	4
        /*0000*/ 	.byte	0x02, 0x09, 0x01, 0x00, 0x02, 0x02, 0x04, 0x00, 0x02, 0x05, 0x05, 0x00, 0x03, 0x07, 0x01, 0x01
        /*0010*/ 	.byte	0x02, 0x03, 0x00, 0x00, 0x02, 0x06, 0x01, 0x00, 0x04, 0x0b, 0x08, 0x00, 0x00, 0x00, 0x00, 0x00
        /*0020*/ 	.byte	0x00, 0x00, 0x00, 0x00


//--------------------- .nv.info.matmul_kernel    --------------------------
	.section	.nv.info.matmul_kernel,"",@"SHT_CUDA_INFO"
	.sectionflags	@""
	.align	4


	//----- nvinfo : EIATTR_CUDA_API_VERSION
	.align		4
        /*0000*/ 	.byte	0x04, 0x37
        /*0002*/ 	.short	(.L_7 - .L_6)
.L_6:
        /*0004*/ 	.word	0x00000082


	//----- nvinfo : EIATTR_KPARAM_INFO
	.align		4
.L_7:
        /*0008*/ 	.byte	0x04, 0x17
        /*000a*/ 	.short	(.L_9 - .L_8)
.L_8:
        /*000c*/ 	.word	0x00000000
        /*0010*/ 	.short	0x000d
        /*0012*/ 	.short	0x0048
        /*0014*/ 	.byte	0x00, 0xf4, 0x21, 0x00


	//----- nvinfo : EIATTR_KPARAM_INFO
	.align		4
.L_9:
        /*0018*/ 	.byte	0x04, 0x17
        /*001a*/ 	.short	(.L_11 - .L_10)
.L_10:
        /*001c*/ 	.word	0x00000000
        /*0020*/ 	.short	0x000c
        /*0022*/ 	.short	0x0040
        /*0024*/ 	.byte	0x00, 0xf4, 0x21, 0x00


	//----- nvinfo : EIATTR_KPARAM_INFO
	.align		4
.L_11:
        /*0028*/ 	.byte	0x04, 0x17
        /*002a*/ 	.short	(.L_13 - .L_12)
.L_12:
        /*002c*/ 	.word	0x00000000
        /*0030*/ 	.short	0x000b
        /*0032*/ 	.short	0x0038
        /*0034*/ 	.byte	0x00, 0xf0, 0x11, 0x00


	//----- nvinfo : EIATTR_KPARAM_INFO
	.align		4
.L_13:
        /*0038*/ 	.byte	0x04, 0x17
        /*003a*/ 	.short	(.L_15 - .L_14)
.L_14:
        /*003c*/ 	.word	0x00000000
        /*0040*/ 	.short	0x000a
        /*0042*/ 	.short	0x0034
        /*0044*/ 	.byte	0x00, 0xf0, 0x11, 0x00


	//----- nvinfo : EIATTR_KPARAM_INFO
	.align		4
.L_15:
        /*0048*/ 	.byte	0x04, 0x17
        /*004a*/ 	.short	(.L_17 - .L_16)
.L_16:
        /*004c*/ 	.word	0x00000000
        /*0050*/ 	.short	0x0009
        /*0052*/ 	.short	0x0030
        /*0054*/ 	.byte	0x00, 0xf0, 0x11, 0x00


	//----- nvinfo : EIATTR_KPARAM_INFO
	.align		4
.L_17:
        /*0058*/ 	.byte	0x04, 0x17
        /*005a*/ 	.short	(.L_19 - .L_18)
.L_18:
        /*005c*/ 	.word	0x00000000
        /*0060*/ 	.short	0x0008
        /*0062*/ 	.short	0x002c
        /*0064*/ 	.byte	0x00, 0xf0, 0x11, 0x00


	//----- nvinfo : EIATTR_KPARAM_INFO
	.align		4
.L_19:
        /*0068*/ 	.byte	0x04, 0x17
        /*006a*/ 	.short	(.L_21 - .L_20)
.L_20:
        /*006c*/ 	.word	0x00000000
        /*0070*/ 	.short	0x0007
        /*0072*/ 	.short	0x0028
        /*0074*/ 	.byte	0x00, 0xf0, 0x11, 0x00


	//----- nvinfo : EIATTR_KPARAM_INFO
	.align		4
.L_21:
        /*0078*/ 	.byte	0x04, 0x17
        /*007a*/ 	.short	(.L_23 - .L_22)
.L_22:
        /*007c*/ 	.word	0x00000000
        /*0080*/ 	.short	0x0006
        /*0082*/ 	.short	0x0024
        /*0084*/ 	.byte	0x00, 0xf0, 0x11, 0x00


	//----- nvinfo : EIATTR_KPARAM_INFO
	.align		4
.L_23:
        /*0088*/ 	.byte	0x04, 0x17
        /*008a*/ 	.short	(.L_25 - .L_24)
.L_24:
        /*008c*/ 	.word	0x00000000
        /*0090*/ 	.short	0x0005
        /*0092*/ 	.short	0x0020
        /*0094*/ 	.byte	0x00, 0xf0, 0x11, 0x00


	//----- nvinfo : EIATTR_KPARAM_INFO
	.align		4
.L_25:
        /*0098*/ 	.byte	0x04, 0x17
        /*009a*/ 	.short	(.L_27 - .L_26)
.L_26:
        /*009c*/ 	.word	0x00000000
        /*00a0*/ 	.short	0x0004
        /*00a2*/ 	.short	0x001c
        /*00a4*/ 	.byte	0x00, 0xf0, 0x11, 0x00


	//----- nvinfo : EIATTR_KPARAM_INFO
	.align		4
.L_27:
        /*00a8*/ 	.byte	0x04, 0x17
        /*00aa*/ 	.short	(.L_29 - .L_28)
.L_28:
        /*00ac*/ 	.word	0x00000000
        /*00b0*/ 	.short	0x0003
        /*00b2*/ 	.short	0x0018
        /*00b4*/ 	.byte	0x00, 0xf0, 0x11, 0x00


	//----- nvinfo : EIATTR_KPARAM_INFO
	.align		4
.L_29:
        /*00b8*/ 	.byte	0x04, 0x17
        /*00ba*/ 	.short	(.L_31 - .L_30)
.L_30:
        /*00bc*/ 	.word	0x00000000
        /*00c0*/ 	.short	0x0002
        /*00c2*/ 	.short	0x0010
        /*00c4*/ 	.byte	0x00, 0xf4, 0x21, 0x00


	//----- nvinfo : EIATTR_KPARAM_INFO
	.align		4
.L_31:
        /*00c8*/ 	.byte	0x04, 0x17
        /*00ca*/ 	.short	(.L_33 - .L_32)
.L_32:
        /*00cc*/ 	.word	0x00000000
        /*00d0*/ 	.short	0x0001
        /*00d2*/ 	.short	0x0008
        /*00d4*/ 	.byte	0x00, 0xf4, 0x21, 0x00


	//----- nvinfo : EIATTR_KPARAM_INFO
	.align		4
.L_33:
        /*00d8*/ 	.byte	0x04, 0x17
        /*00da*/ 	.short	(.L_35 - .L_34)
.L_34:
        /*00dc*/ 	.word	0x00000000
        /*00e0*/ 	.short	0x0000
        /*00e2*/ 	.short	0x0000
        /*00e4*/ 	.byte	0x00, 0xf4, 0x21, 0x00


	//----- nvinfo : EIATTR_SPARSE_MMA_MASK
	.align		4
.L_35:
        /*00e8*/ 	.byte	0x03, 0x50
        /*00ea*/ 	.short	0x0000


	//----- nvinfo : EIATTR_MAXREG_COUNT
	.align		4
        /*00ec*/ 	.byte	0x03, 0x1b
        /*00ee*/ 	.short	0x00ff


	//----- nvinfo : EIATTR_NUM_BARRIERS
	.align		4
        /*00f0*/ 	.byte	0x02, 0x4c
        /*00f2*/ 	.byte	0x01
	.zero		1


	//----- nvinfo : EIATTR_ANNOTATIONS
	.align		4
        /*00f4*/ 	.byte	0x04, 0x55
        /*00f6*/ 	.short	(.L_37 - .L_36)


	//   ....[0]....
.L_36:
        /*00f8*/ 	.word	0x00000001
        /*00fc*/ 	.byte	0x80, 0x00, 0x00, 0x00, 0x01, 0x00, 0x00, 0x00, 0xc0, 0x00, 0x00, 0x00, 0x01, 0x00, 0x00, 0x00
        /* <DEDUP_REMOVED lines=1174> */
        /*4a6c*/ 	.byte	0xf0, 0x5d, 0x01, 0x00


	//----- nvinfo : EIATTR_MERCURY_ISA_VERSION
	.align		4
.L_37:
        /*4a70*/ 	.byte	0x03, 0x5f
        /*4a72*/ 	.short	0x0101


	//----- nvinfo : EIATTR_EXIT_INSTR_OFFSETS
	.align		4
        /*4a74*/ 	.byte	0x04, 0x1c
        /*4a76*/ 	.short	(.L_39 - .L_38)


	//   ....[0]....
.L_38:
        /*4a78*/ 	.word	0x00023140


	//   ....[1]....
        /*4a7c*/ 	.word	0x00023170


	//----- nvinfo : EIATTR_REQNTID
	.align		4
.L_39:
        /*4a80*/ 	.byte	0x04, 0x10
        /*4a82*/ 	.short	(.L_41 - .L_40)
.L_40:
        /*4a84*/ 	.word	0x00000080
        /*4a88*/ 	.word	0x00000001
        /*4a8c*/ 	.word	0x00000001


	//----- nvinfo : EIATTR_CBANK_PARAM_SIZE
	.align		4
.L_41:
        /*4a90*/ 	.byte	0x03, 0x19
        /*4a92*/ 	.short	0x0050


	//----- nvinfo : EIATTR_PARAM_CBANK
	.align		4
        /*4a94*/ 	.byte	0x04, 0x0a
        /*4a96*/ 	.short	(.L_43 - .L_42)
	.align		4
.L_42:
        /*4a98*/ 	.word	index@(.nv.constant0.matmul_kernel)
        /*4a9c*/ 	.short	0x0210
        /*4a9e*/ 	.short	0x0050


	//----- nvinfo : EIATTR_SW_WAR
	.align		4
.L_43:
        /*4aa0*/ 	.byte	0x04, 0x36
        /*4aa2*/ 	.short	(.L_45 - .L_44)
.L_44:
        /*4aa4*/ 	.word	0x00000008
.L_45:


//--------------------- .nv.callgraph             --------------------------
	.section	.nv.callgraph,"",@"SHT_CUDA_CALLGRAPH"
	.align	4
	.sectionentsize	8
	.align		4
        /*0000*/ 	.word	0x00000000
	.align		4
        /*0004*/ 	.word	0xffffffff
	.align		4
        /*0008*/ 	.word	0x00000000
	.align		4
        /*000c*/ 	.word	0xfffffffe
	.align		4
        /*0010*/ 	.word	0x00000000
	.align		4
        /*0014*/ 	.word	0xfffffffd
	.align		4
        /*0018*/ 	.word	0x00000000
	.align		4
        /*001c*/ 	.word	0xfffffffc


//--------------------- .text.matmul_kernel       --------------------------
	.section	.text.matmul_kernel,"ax",@progbits
	.align	128
        .global         matmul_kernel
        .type           matmul_kernel,@function
        .size           matmul_kernel,(.L_x_3 - matmul_kernel)
        .other          matmul_kernel,@"STO_CUDA_ENTRY STV_DEFAULT"
matmul_kernel:
.text.matmul_kernel:
[----:B------:R-:W0:Y:S08]  /*0000*/  LDC R1, c[0x0][0x28] ;  /* 0x00000a00ff017b82 */ /* 0x000e300000000800 */
[----:B------:R-:W1:Y:S01]  /*0010*/  LDC.64 R2, c[0x0][0x228] ;  /* 0x00008a00ff027b82 */ /* 0x000e620000000a00 */
[----:B------:R-:W2:Y:S01]  /*0020*/  S2R R7, SR_CTAID.X ;  /* 0x0000000000077919 */ /* 0x000ea20000002500 */
[----:B0-----:R-:W-:Y:S01]  /*0030*/  VIADD R1, R1, 0xfffff0c0 ;  /* 0xfffff0c001017836 */ /* 0x001fe20000000000 */
[----:B------:R-:W-:Y:S01]  /*0040*/  UMOV UR4, 0x400 ;  /* 0x0000040000047882 */ /* 0x000fe20000000000 */
[----:B------:R-:W-:Y:S01]  /*0050*/  ULDC.64 UR14, c[0x0][0x208] ;  /* 0x00008200000e7ab9 */ /* 0x000fe20000000a00 */
[----:B------:R-:W-:-:S02]  /*0060*/  CS2R R24, SRZ ;  /* 0x0000000000187805 */ /* 0x000fc4000001ff00 */
[----:B------:R-:W-:Y:S01]  /*0070*/  CS2R R26, SRZ ;  /* 0x00000000001a7805 */ /* 0x000fe2000001ff00 */
[----:B------:R0:W-:Y:S01]  /*0080*/  STL [R1+0x1e0], RZ ;  /* 0x0001e0ff01007387 */ /* 0x0001e20000100800 */
[----:B------:R-:W3:Y:S01]  /*0090*/  LDC R252, c[0x0][0x230] ;  /* 0x00008c00fffc7b82 */ /* 0x000ee20000000800 */
[----:B------:R-:W-:Y:S02]  /*00a0*/  CS2R R100, SRZ ;  /* 0x0000000000647805 */ /* 0x000fe4000001ff00 */
[----:B------:R-:W-:Y:S01]  /*00b0*/  CS2R R102, SRZ ;  /* 0x0000000000667805 */ /* 0x000fe2000001ff00 */
[----:B------:R0:W-:Y:S01]  /*00c0*/  STL [R1+0x1e4], RZ ;  /* 0x0001e4ff01007387 */ /* 0x0001e20000100800 */
[----:B------:R-:W-:Y:S02]  /*00d0*/  CS2R R28, SRZ ;  /* 0x00000000001c7805 */ /* 0x000fe4000001ff00 */
[----:B------:R-:W-:Y:S02]  /*00e0*/  CS2R R30, SRZ ;  /* 0x00000000001e7805 */ /* 0x000fe4000001ff00 */
[----:B------:R-:W-:Y:S01]  /*00f0*/  CS2R R96, SRZ ;  /* 0x0000000000607805 */ /* 0x000fe2000001ff00 */
[----:B------:R0:W-:Y:S01]  /*0100*/  STL [R1+0x1e8], RZ ;  /* 0x0001e8ff01007387 */ /* 0x0001e20000100800 */
[----:B------:R-:W4:Y:S01]  /*0110*/  S2UR UR12, SR_CgaCtaId ;  /* 0x00000000000c79c3 */ /* 0x000f220000008800 */
[----:B------:R-:W-:-:S02]  /*0120*/  CS2R R98, SRZ ;  /* 0x0000000000627805 */ /* 0x000fc4000001ff00 */
[----:B------:R-:W-:Y:S01]  /*0130*/  CS2R R32, SRZ ;  /* 0x0000000000207805 */ /* 0x000fe2000001ff00 */
[----:B------:R0:W-:Y:S01]  /*0140*/  STL [R1+0x1ec], RZ ;  /* 0x0001ecff01007387 */ /* 0x0001e20000100800 */
[----:B------:R-:W-:Y:S02]  /*0150*/  CS2R R34, SRZ ;  /* 0x0000000000227805 */ /* 0x000fe4000001ff00 */
[----:B------:R-:W-:Y:S02]  /*0160*/  CS2R R92, SRZ ;  /* 0x00000000005c7805 */ /* 0x000fe4000001ff00 */
[----:B------:R-:W-:Y:S01]  /*0170*/  CS2R R94, SRZ ;  /* 0x00000000005e7805 */ /* 0x000fe2000001ff00 */
[----:B------:R0:W-:Y:S01]  /*0180*/  STL [R1+0x1f0], RZ ;  /* 0x0001f0ff01007387 */ /* 0x0001e20000100800 */
[----:B-1----:R-:W-:Y:S01]  /*0190*/  VIADD R0, R3, 0xff ;  /* 0x000000ff03007836 */ /* 0x002fe20000000000 */
[----:B------:R-:W-:Y:S02]  /*01a0*/  CS2R R36, SRZ ;  /* 0x0000000000247805 */ /* 0x000fe4000001ff00 */
[----:B------:R-:W-:Y:S01]  /*01b0*/  CS2R R38, SRZ ;  /* 0x0000000000267805 */ /* 0x000fe2000001ff00 */
[----:B------:R0:W-:Y:S01]  /*01c0*/  STL [R1+0x1f4], RZ ;  /* 0x0001f4ff01007387 */ /* 0x0001e20000100800 */
[----:B------:R-:W-:-:S02]  /*01d0*/  CS2R R48, SRZ ;  /* 0x0000000000307805 */ /* 0x000fc4000001ff00 */
[----:B------:R-:W-:Y:S02]  /*01e0*/  SHF.R.S32.HI R5, RZ, 0x1f, R0 ;  /* 0x0000001fff057819 */ /* 0x000fe40000011400 */
[----:B------:R-:W-:Y:S01]  /*01f0*/  CS2R R50, SRZ ;  /* 0x0000000000327805 */ /* 0x000fe2000001ff00 */
[----:B------:R0:W-:Y:S01]  /*0200*/  STL [R1+0x1f8], RZ ;  /* 0x0001f8ff01007387 */ /* 0x0001e20000100800 */
[----:B---3--:R-:W-:Y:S01]  /*0210*/  VIADD R252, R252, 0x1f ;  /* 0x0000001ffcfc7836 */ /* 0x008fe20000000000 */
[----:B------:R-:W-:Y:S02]  /*0220*/  LEA.HI R5, R5, R0, RZ, 0x8 ;  /* 0x0000000005057211 */ /* 0x000fe400078f40ff */
[----:B------:R-:W-:Y:S02]  /*0230*/  CS2R R40, SRZ ;  /* 0x0000000000287805 */ /* 0x000fe4000001ff00 */
[----:B--2---:R-:W-:Y:S01]  /*0240*/  IABS R10, R7 ;  /* 0x00000007000a7213 */ /* 0x004fe20000000000 */
[----:B------:R0:W-:Y:S01]  /*0250*/  STL [R1+0x1fc], RZ ;  /* 0x0001fcff01007387 */ /* 0x0001e20000100800 */
[----:B------:R-:W-:-:S02]  /*0260*/  SHF.R.S32.HI R6, RZ, 0x8, R5 ;  /* 0x00000008ff067819 */ /* 0x000fc40000011405 */
[----:B------:R-:W-:Y:S02]  /*0270*/  CS2R R42, SRZ ;  /* 0x00000000002a7805 */ /* 0x000fe4000001ff00 */
[----:B------:R-:W-:Y:S01]  /*0280*/  CS2R R52, SRZ ;  /* 0x0000000000347805 */ /* 0x000fe2000001ff00 */
[----:B------:R0:W-:Y:S01]  /*0290*/  STL [R1+0x3f0], RZ ;  /* 0x0003f0ff01007387 */ /* 0x0001e20000100800 */
[-C--:B------:R-:W-:Y:S01]  /*02a0*/  IABS R9, R6.reuse ;  /* 0x0000000600097213 */ /* 0x080fe20000000000 */
[----:B----4-:R-:W-:Y:S01]  /*02b0*/  ULEA UR12, UR12, UR4, 0x18 ;  /* 0x000000040c0c7291 */ /* 0x010fe2000f8ec03f */
[----:B------:R-:W-:Y:S01]  /*02c0*/  IABS R12, R6 ;  /* 0x00000006000c7213 */ /* 0x000fe20000000000 */
[----:B------:R0:W-:Y:S01]  /*02d0*/  STL [R1+0x3f4], RZ ;  /* 0x0003f4ff01007387 */ /* 0x0001e20000100800 */
[----:B------:R-:W1:Y:S01]  /*02e0*/  I2F.RP R0, R9 ;  /* 0x0000000900007306 */ /* 0x000e620000209400 */
[----:B------:R-:W-:Y:S02]  /*02f0*/  CS2R R54, SRZ ;  /* 0x0000000000367805 */ /* 0x000fe4000001ff00 */
[----:B------:R-:W-:Y:S01]  /*0300*/  CS2R R44, SRZ ;  /* 0x00000000002c7805 */ /* 0x000fe2000001ff00 */
[----:B------:R0:W-:Y:S01]  /*0310*/  STL [R1+0x3f8], RZ ;  /* 0x0003f8ff01007387 */ /* 0x0001e20000100800 */
[----:B------:R-:W-:-:S02]  /*0320*/  CS2R R46, SRZ ;  /* 0x00000000002e7805 */ /* 0x000fc4000001ff00 */
[----:B------:R-:W-:Y:S02]  /*0330*/  CS2R R140, SRZ ;  /* 0x00000000008c7805 */ /* 0x000fe4000001ff00 */
[----:B------:R-:W-:Y:S01]  /*0340*/  CS2R R142, SRZ ;  /* 0x00000000008e7805 */ /* 0x000fe2000001ff00 */
[----:B------:R0:W-:Y:S01]  /*0350*/  STL [R1+0x3fc], RZ ;  /* 0x0003fcff01007387 */ /* 0x0001e20000100800 */
[----:B------:R-:W-:Y:S02]  /*0360*/  CS2R R128, SRZ ;  /* 0x0000000000807805 */ /* 0x000fe4000001ff00 */
[----:B------:R-:W-:Y:S02]  /*0370*/  CS2R R130, SRZ ;  /* 0x0000000000827805 */ /* 0x000fe4000001ff00 */
[----:B------:R-:W-:Y:S01]  /*0380*/  CS2R R120, SRZ ;  /* 0x0000000000787805 */ /* 0x000fe2000001ff00 */
[----:B------:R0:W-:Y:S01]  /*0390*/  STL [R1+0x600], RZ ;  /* 0x000600ff01007387 */ /* 0x0001e20000100800 */
[----:B------:R-:W-:-:S02]  /*03a0*/  CS2R R122, SRZ ;  /* 0x00000000007a7805 */ /* 0x000fc4000001ff00 */
[----:B------:R-:W-:Y:S02]  /*03b0*/  CS2R R116, SRZ ;  /* 0x0000000000747805 */ /* 0x000fe4000001ff00 */
[----:B------:R-:W-:Y:S01]  /*03c0*/  CS2R R118, SRZ ;  /* 0x0000000000767805 */ /* 0x000fe2000001ff00 */
[----:B-1----:R-:W1:Y:S01]  /*03d0*/  MUFU.RCP R0, R0 ;  /* 0x0000000000007308 */ /* 0x002e620000001000 */
        /* <DEDUP_REMOVED lines=16> */
[----:B-1----:R-:W-:Y:S01]  /*04e0*/  VIADD R4, R0, 0xffffffe ;  /* 0x0ffffffe00047836 */ /* 0x002fe20000000000 */
[----:B------:R0:W-:Y:S01]  /*04f0*/  STL [R1+0x614], RZ ;  /* 0x000614ff01007387 */ /* 0x0001e20000100800 */
[----:B------:R-:W-:Y:S01]  /*0500*/  IMAD.MOV R0, RZ, RZ, -R12 ;  /* 0x000000ffff007224 */ /* 0x000fe200078e0a0c */
[----:B------:R-:W-:Y:S01]  /*0510*/  CS2R R80, SRZ ;  /* 0x0000000000507805 */ /* 0x000fe2000001ff00 */
[----:B------:R1:W2:Y:S01]  /*0520*/  F2I.FTZ.U32.TRUNC.NTZ R5, R4 ;  /* 0x0000000400057305 */ /* 0x0002a2000021f000 */
[----:B------:R0:W-:Y:S01]  /*0530*/  STL [R1+0x618], RZ ;  /* 0x000618ff01007387 */ /* 0x0001e20000100800 */
[----:B------:R-:W-:Y:S02]  /*0540*/  CS2R R82, SRZ ;  /* 0x0000000000527805 */ /* 0x000fe4000001ff00 */
[----:B------:R-:W-:-:S02]  /*0550*/  CS2R R68, SRZ ;  /* 0x0000000000447805 */ /* 0x000fc4000001ff00 */
[----:B------:R-:W-:Y:S01]  /*0560*/  CS2R R70, SRZ ;  /* 0x0000000000467805 */ /* 0x000fe2000001ff00 */
[----:B------:R0:W-:Y:S01]  /*0570*/  STL [R1+0x61c], RZ ;  /* 0x00061cff01007387 */ /* 0x0001e20000100800 */
[----:B------:R-:W-:Y:S02]  /*0580*/  CS2R R76, SRZ ;  /* 0x00000000004c7805 */ /* 0x000fe4000001ff00 */
[----:B------:R-:W-:Y:S02]  /*0590*/  CS2R R78, SRZ ;  /* 0x00000000004e7805 */ /* 0x000fe4000001ff00 */
[----:B------:R-:W-:Y:S01]  /*05a0*/  CS2R R72, SRZ ;  /* 0x0000000000487805 */ /* 0x000fe2000001ff00 */
[----:B-1----:R-:W-:Y:S01]  /*05b0*/  IMAD.MOV.U32 R4, RZ, RZ, RZ ;  /* 0x000000ffff047224 */ /* 0x002fe200078e00ff */
[----:B------:R-:W-:Y:S02]  /*05c0*/  CS2R R74, SRZ ;  /* 0x00000000004a7805 */ /* 0x000fe4000001ff00 */
[----:B------:R-:W-:-:S02]  /*05d0*/  CS2R R20, SRZ ;  /* 0x0000000000147805 */ /* 0x000fc4000001ff00 */
[----:B------:R-:W-:Y:S02]  /*05e0*/  CS2R R22, SRZ ;  /* 0x0000000000167805 */ /* 0x000fe4000001ff00 */
[----:B------:R-:W-:Y:S02]  /*05f0*/  CS2R R16, SRZ ;  /* 0x0000000000107805 */ /* 0x000fe4000001ff00 */
[----:B------:R-:W-:Y:S01]  /*0600*/  CS2R R18, SRZ ;  /* 0x0000000000127805 */ /* 0x000fe2000001ff00 */
[--C-:B--2---:R-:W-:Y:S01]  /*0610*/  IMAD.MOV R8, RZ, RZ, -R5.reuse ;  /* 0x000000ffff087224 */ /* 0x104fe200078e0a05 */
[----:B------:R-:W-:Y:S02]  /*0620*/  CS2R R14, SRZ ;  /* 0x00000000000e7805 */ /* 0x000fe4000001ff00 */
[----:B------:R-:W-:Y:S02]  /*0630*/  CS2R R104, SRZ ;  /* 0x0000000000687805 */ /* 0x000fe4000001ff00 */
[----:B------:R-:W-:Y:S01]  /*0640*/  CS2R R106, SRZ ;  /* 0x00000000006a7805 */ /* 0x000fe2000001ff00 */
[----:B------:R-:W-:Y:S01]  /*0650*/  IMAD R11, R8, R9, RZ ;  /* 0x00000009080b7224 */ /* 0x000fe200078e02ff */
[----:B------:R-:W-:Y:S01]  /*0660*/  CS2R R112, SRZ ;  /* 0x0000000000707805 */ /* 0x000fe2000001ff00 */
[----:B------:R-:W-:Y:S01]  /*0670*/  IMAD.MOV.U32 R8, RZ, RZ, R10 ;  /* 0x000000ffff087224 */ /* 0x000fe200078e000a */
[----:B------:R-:W-:Y:S01]  /*0680*/  CS2R R114, SRZ ;  /* 0x0000000000727805 */ /* 0x000fe2000001ff00 */
[----:B------:R-:W-:Y:S01]  /*0690*/  IMAD.HI.U32 R5, R5, R11, R4 ;  /* 0x0000000b05057227 */ /* 0x000fe200078e0004 */
[----:B------:R-:W-:-:S02]  /*06a0*/  CS2R R124, SRZ ;  /* 0x00000000007c7805 */ /* 0x000fc4000001ff00 */
[----:B------:R-:W-:Y:S02]  /*06b0*/  CS2R R126, SRZ ;  /* 0x00000000007e7805 */ /* 0x000fe4000001ff00 */
[----:B------:R-:W-:Y:S02]  /*06c0*/  CS2R R132, SRZ ;  /* 0x0000000000847805 */ /* 0x000fe4000001ff00 */
[----:B------:R-:W-:Y:S02]  /*06d0*/  CS2R R134, SRZ ;  /* 0x0000000000867805 */ /* 0x000fe4000001ff00 */
[----:B------:R-:W-:Y:S01]  /*06e0*/  CS2R R136, SRZ ;  /* 0x0000000000887805 */ /* 0x000fe2000001ff00 */
[----:B------:R-:W-:Y:S01]  /*06f0*/  IMAD.HI.U32 R5, R5, R8, RZ ;  /* 0x0000000805057227 */ /* 0x000fe200078e00ff */
[----:B------:R-:W-:Y:S02]  /*0700*/  CS2R R138, SRZ ;  /* 0x00000000008a7805 */ /* 0x000fe4000001ff00 */
[----:B------:R-:W-:-:S02]  /*0710*/  CS2R R144, SRZ ;  /* 0x0000000000907805 */ /* 0x000fc4000001ff00 */
[----:B------:R-:W-:Y:S01]  /*0720*/  CS2R R146, SRZ ;  /* 0x0000000000927805 */ /* 0x000fe2000001ff00 */
[----:B------:R-:W-:Y:S01]  /*0730*/  IMAD R0, R5, R0, R8 ;  /* 0x0000000005007224 */ /* 0x000fe200078e0208 */
[----:B------:R-:W-:Y:S02]  /*0740*/  CS2R R148, SRZ ;  /* 0x0000000000947805 */ /* 0x000fe4000001ff00 */
[----:B------:R-:W-:Y:S02]  /*0750*/  CS2R R150, SRZ ;  /* 0x0000000000967805 */ /* 0x000fe4000001ff00 */
[----:B------:R-:W-:Y:S02]  /*0760*/  CS2R R152, SRZ ;  /* 0x0000000000987805 */ /* 0x000fe4000001ff00 */
[----:B------:R-:W-:Y:S02]  /*0770*/  CS2R R154, SRZ ;  /* 0x00000000009a7805 */ /* 0x000fe4000001ff00 */
[----:B------:R-:W-:-:S02]  /*0780*/  ISETP.GT.U32.AND P1, PT, R9, R0, PT ;  /* 0x000000000900720c */ /* 0x000fc40003f24070 */
[----:B------:R-:W-:Y:S02]  /*0790*/  CS2R R156, SRZ ;  /* 0x00000000009c7805 */ /* 0x000fe4000001ff00 */
[----:B------:R-:W-:Y:S02]  /*07a0*/  CS2R R158, SRZ ;  /* 0x00000000009e7805 */ /* 0x000fe4000001ff00 */
[----:B------:R-:W-:Y:S02]  /*07b0*/  CS2R R160, SRZ ;  /* 0x0000000000a07805 */ /* 0x000fe4000001ff00 */
[----:B------:R-:W-:Y:S02]  /*07c0*/  CS2R R162, SRZ ;  /* 0x0000000000a27805 */ /* 0x000fe4000001ff00 */
[----:B------:R-:W-:Y:S02]  /*07d0*/  CS2R R164, SRZ ;  /* 0x0000000000a47805 */ /* 0x000fe4000001ff00 */
[----:B------:R-:W-:-:S02]  /*07e0*/  CS2R R166, SRZ ;  /* 0x0000000000a67805 */ /* 0x000fc4000001ff00 */
[----:B------:R-:W-:Y:S02]  /*07f0*/  CS2R R168, SRZ ;  /* 0x0000000000a87805 */ /* 0x000fe4000001ff00 */
[----:B------:R-:W-:Y:S02]  /*0800*/  CS2R R170, SRZ ;  /* 0x0000000000aa7805 */ /* 0x000fe4000001ff00 */
[----:B------:R-:W-:Y:S02]  /*0810*/  CS2R R172, SRZ ;  /* 0x0000000000ac7805 */ /* 0x000fe4000001ff00 */
[----:B------:R-:W-:Y:S02]  /*0820*/  CS2R R174, SRZ ;  /* 0x0000000000ae7805 */ /* 0x000fe4000001ff00 */
[----:B------:R-:W-:Y:S02]  /*0830*/  CS2R R176, SRZ ;  /* 0x0000000000b07805 */ /* 0x000fe4000001ff00 */
[----:B------:R-:W-:Y:S01]  /*0840*/  CS2R R178, SRZ ;  /* 0x0000000000b27805 */ /* 0x000fe2000001ff00 */
[----:B------:R-:W-:Y:S01]  /*0850*/  @!P1 IMAD.IADD R0, R0, 0x1, -R9 ;  /* 0x0000000100009824 */ /* 0x000fe200078e0a09 */
[----:B------:R-:W-:Y:S01]  /*0860*/  CS2R R180, SRZ ;  /* 0x0000000000b47805 */ /* 0x000fe2000001ff00 */
[----:B------:R-:W-:Y:S01]  /*0870*/  @!P1 VIADD R5, R5, 0x1 ;  /* 0x0000000105059836 */ /* 0x000fe20000000000 */
[----:B------:R-:W-:-:S02]  /*0880*/  ISETP.NE.AND P1, PT, R6, RZ, PT ;  /* 0x000000ff0600720c */ /* 0x000fc40003f25270 */
[----:B------:R-:W-:Y:S02]  /*0890*/  CS2R R182, SRZ ;  /* 0x0000000000b67805 */ /* 0x000fe4000001ff00 */
[----:B------:R-:W-:Y:S02]  /*08a0*/  ISETP.GE.U32.AND P0, PT, R0, R9, PT ;  /* 0x000000090000720c */ /* 0x000fe40003f06070 */
[----:B------:R-:W-:Y:S02]  /*08b0*/  CS2R R184, SRZ ;  /* 0x0000000000b87805 */ /* 0x000fe4000001ff00 */
[----:B------:R-:W-:Y:S02]  /*08c0*/  LOP3.LUT R0, R7, R6, RZ, 0x3c, !PT ;  /* 0x0000000607007212 */ /* 0x000fe400078e3cff */
[----:B------:R-:W-:Y:S02]  /*08d0*/  CS2R R186, SRZ ;  /* 0x0000000000ba7805 */ /* 0x000fe4000001ff00 */
[----:B------:R-:W-:-:S02]  /*08e0*/  CS2R R188, SRZ ;  /* 0x0000000000bc7805 */ /* 0x000fc4000001ff00 */
[----:B------:R-:W-:Y:S02]  /*08f0*/  CS2R R190, SRZ ;  /* 0x0000000000be7805 */ /* 0x000fe4000001ff00 */
[----:B------:R-:W-:Y:S01]  /*0900*/  ISETP.GE.AND P2, PT, R0, RZ, PT ;  /* 0x000000ff0000720c */ /* 0x000fe20003f46270 */
[----:B------:R-:W-:Y:S01]  /*0910*/  VIADD R0, R2, 0xff ;  /* 0x000000ff02007836 */ /* 0x000fe20000000000 */
[----:B------:R-:W-:Y:S02]  /*0920*/  CS2R R192, SRZ ;  /* 0x0000000000c07805 */ /* 0x000fe4000001ff00 */
[----:B------:R-:W-:Y:S02]  /*0930*/  CS2R R194, SRZ ;  /* 0x0000000000c27805 */ /* 0x000fe4000001ff00 */
[----:B------:R-:W-:Y:S02]  /*0940*/  CS2R R196, SRZ ;  /* 0x0000000000c47805 */ /* 0x000fe4000001ff00 */
[----:B------:R-:W-:-:S02]  /*0950*/  CS2R R198, SRZ ;  /* 0x0000000000c67805 */ /* 0x000fc4000001ff00 */
[----:B------:R-:W-:Y:S01]  /*0960*/  CS2R R200, SRZ ;  /* 0x0000000000c87805 */ /* 0x000fe2000001ff00 */
[----:B------:R-:W-:Y:S01]  /*0970*/  @P0 VIADD R5, R5, 0x1 ;  /* 0x0000000105050836 */ /* 0x000fe20000000000 */
[----:B------:R-:W-:Y:S02]  /*0980*/  CS2R R202, SRZ ;  /* 0x0000000000ca7805 */ /* 0x000fe4000001ff00 */
[----:B------:R-:W-:Y:S02]  /*0990*/  CS2R R204, SRZ ;  /* 0x0000000000cc7805 */ /* 0x000fe4000001ff00 */
[----:B------:R-:W-:Y:S01]  /*09a0*/  CS2R R206, SRZ ;  /* 0x0000000000ce7805 */ /* 0x000fe2000001ff00 */
[----:B------:R-:W-:Y:S01]  /*09b0*/  IMAD.MOV.U32 R10, RZ, RZ, R5 ;  /* 0x000000ffff0a7224 */ /* 0x000fe200078e0005 */
[----:B------:R-:W-:Y:S02]  /*09c0*/  SHF.R.S32.HI R5, RZ, 0x1f, R0 ;  /* 0x0000001fff057819 */ /* 0x000fe40000011400 */
[----:B------:R-:W-:-:S02]  /*09d0*/  CS2R R208, SRZ ;  /* 0x0000000000d07805 */ /* 0x000fc4000001ff00 */
[----:B------:R-:W-:Y:S01]  /*09e0*/  CS2R R210, SRZ ;  /* 0x0000000000d27805 */ /* 0x000fe2000001ff00 */
[----:B------:R-:W-:Y:S01]  /*09f0*/  @!P2 IMAD.MOV R10, RZ, RZ, -R10 ;  /* 0x000000ffff0aa224 */ /* 0x000fe200078e0a0a */
[----:B------:R-:W-:Y:S02]  /*0a00*/  LEA.HI R5, R5, R0, RZ, 0x8 ;  /* 0x0000000005057211 */ /* 0x000fe400078f40ff */
[----:B------:R-:W-:Y:S02]  /*0a10*/  CS2R R212, SRZ ;  /* 0x0000000000d47805 */ /* 0x000fe4000001ff00 */
[----:B------:R-:W-:Y:S02]  /*0a20*/  @!P1 LOP3.LUT R10, RZ, R6, RZ, 0x33, !PT ;  /* 0x00000006ff0a9212 */ /* 0x000fe400078e33ff */
[----:B------:R-:W-:Y:S02]  /*0a30*/  CS2R R214, SRZ ;  /* 0x0000000000d67805 */ /* 0x000fe4000001ff00 */
[----:B------:R-:W-:-:S02]  /*0a40*/  CS2R R216, SRZ ;  /* 0x0000000000d87805 */ /* 0x000fc4000001ff00 */
[----:B------:R-:W-:Y:S02]  /*0a50*/  CS2R R218, SRZ ;  /* 0x0000000000da7805 */ /* 0x000fe4000001ff00 */
[----:B------:R-:W-:Y:S01]  /*0a60*/  LEA.HI.SX32 R5, R5, -R10, 0x18 ;  /* 0x8000000a05057211 */ /* 0x000fe200078fc2ff */
[----:B------:R-:W-:Y:S01]  /*0a70*/  IMAD.MOV R8, RZ, RZ, -R10 ;  /* 0x000000ffff087224 */ /* 0x000fe200078e0a0a */
[----:B------:R-:W-:Y:S02]  /*0a80*/  CS2R R220, SRZ ;  /* 0x0000000000dc7805 */ /* 0x000fe4000001ff00 */
[----:B------:R-:W-:Y:S02]  /*0a90*/  CS2R R222, SRZ ;  /* 0x0000000000de7805 */ /* 0x000fe4000001ff00 */
[----:B------:R-:W-:Y:S01]  /*0aa0*/  VIMNMX R11, R5, 0x1, PT ;  /* 0x00000001050b7848 */ /* 0x000fe20003fe0100 */
[----:B------:R-:W-:Y:S01]  /*0ab0*/  IMAD R12, R6, R8, R7 ;  /* 0x00000008060c7224 */ /* 0x000fe200078e0207 */
[----:B------:R-:W-:-:S02]  /*0ac0*/  CS2R R224, SRZ ;  /* 0x0000000000e07805 */ /* 0x000fc4000001ff00 */
[----:B------:R-:W-:Y:S02]  /*0ad0*/  CS2R R226, SRZ ;  /* 0x0000000000e27805 */ /* 0x000fe4000001ff00 */
[----:B------:R-:W-:Y:S02]  /*0ae0*/  IABS R9, R11 ;  /* 0x0000000b00097213 */ /* 0x000fe40000000000 */
[----:B------:R-:W-:Y:S02]  /*0af0*/  CS2R R228, SRZ ;  /* 0x0000000000e47805 */ /* 0x000fe4000001ff00 */
[----:B------:R-:W-:Y:S02]  /*0b00*/  IABS R8, R12 ;  /* 0x0000000c00087213 */ /* 0x000fe40000000000 */
[----:B------:R-:W-:Y:S01]  /*0b10*/  CS2R R230, SRZ ;  /* 0x0000000000e67805 */ /* 0x000fe2000001ff00 */
[----:B------:R-:W1:Y:S01]  /*0b20*/  I2F.RP R0, R9 ;  /* 0x0000000900007306 */ /* 0x000e620000209400 */
[----:B------:R-:W-:-:S02]  /*0b30*/  CS2R R232, SRZ ;  /* 0x0000000000e87805 */ /* 0x000fc4000001ff00 */
[----:B------:R-:W-:Y:S02]  /*0b40*/  CS2R R234, SRZ ;  /* 0x0000000000ea7805 */ /* 0x000fe4000001ff00 */
[----:B------:R-:W-:Y:S02]  /*0b50*/  CS2R R236, SRZ ;  /* 0x0000000000ec7805 */ /* 0x000fe4000001ff00 */
[----:B------:R-:W-:Y:S02]  /*0b60*/  CS2R R238, SRZ ;  /* 0x0000000000ee7805 */ /* 0x000fe4000001ff00 */
[----:B------:R-:W-:Y:S02]  /*0b70*/  CS2R R248, SRZ ;  /* 0x0000000000f87805 */ /* 0x000fe4000001ff00 */
[----:B------:R-:W-:Y:S01]  /*0b80*/  CS2R R250, SRZ ;  /* 0x0000000000fa7805 */ /* 0x000fe2000001ff00 */
[----:B-1----:R-:W1:Y:S02]  /*0b90*/  MUFU.RCP R0, R0 ;  /* 0x0000000000007308 */ /* 0x002e640000001000 */
[----:B-1----:R-:W-:-:S06]  /*0ba0*/  VIADD R4, R0, 0xffffffe ;  /* 0x0ffffffe00047836 */ /* 0x002fcc0000000000 */
[----:B------:R1:W2:Y:S02]  /*0bb0*/  F2I.FTZ.U32.TRUNC.NTZ R5, R4 ;  /* 0x0000000400057305 */ /* 0x0002a4000021f000 */
[----:B-1----:R-:W-:Y:S02]  /*0bc0*/  IMAD.MOV.U32 R4, RZ, RZ, RZ ;  /* 0x000000ffff047224 */ /* 0x002fe400078e00ff */
[----:B--2---:R-:W-:-:S04]  /*0bd0*/  IMAD.MOV R13, RZ, RZ, -R5 ;  /* 0x000000ffff0d7224 */ /* 0x004fc800078e0a05 */
[----:B------:R-:W-:Y:S01]  /*0be0*/  IMAD.MOV.U32 R6, RZ, RZ, R13 ;  /* 0x000000ffff067224 */ /* 0x000fe200078e000d */
[----:B------:R-:W-:-:S03]  /*0bf0*/  IABS R13, R11 ;  /* 0x0000000b000d7213 */ /* 0x000fc60000000000 */
[----:B------:R-:W-:Y:S02]  /*0c00*/  IMAD R7, R6, R9, RZ ;  /* 0x0000000906077224 */ /* 0x000fe400078e02ff */
[----:B------:R-:W-:Y:S02]  /*0c10*/  IMAD.MOV.U32 R6, RZ, RZ, R8 ;  /* 0x000000ffff067224 */ /* 0x000fe400078e0008 */
[----:B------:R-:W-:Y:S01]  /*0c20*/  IMAD.HI.U32 R5, R5, R7, R4 ;  /* 0x0000000705057227 */ /* 0x000fe200078e0004 */
[----:B------:R-:W-:-:S03]  /*0c30*/  LOP3.LUT R4, R12, R11, RZ, 0x3c, !PT ;  /* 0x0000000b0c047212 */ /* 0x000fc600078e3cff */
[----:B------:R-:W-:Y:S01]  /*0c40*/  IMAD.MOV R0, RZ, RZ, -R13 ;  /* 0x000000ffff007224 */ /* 0x000fe200078e0a0d */
[----:B------:R-:W-:Y:S01]  /*0c50*/  ISETP.GE.AND P2, PT, R4, RZ, PT ;  /* 0x000000ff0400720c */ /* 0x000fe20003f46270 */
[----:B------:R-:W-:-:S04]  /*0c60*/  IMAD.HI.U32 R5, R5, R6, RZ ;  /* 0x0000000605057227 */ /* 0x000fc800078e00ff */
[----:B------:R-:W-:Y:S01]  /*0c70*/  IMAD R0, R5, R0, R6 ;  /* 0x0000000005007224 */ /* 0x000fe200078e0206 */
[----:B------:R-:W-:-:S04]  /*0c80*/  CS2R R6, SRZ ;  /* 0x0000000000067805 */ /* 0x000fc8000001ff00 */
[----:B------:R-:W-:-:S13]  /*0c90*/  ISETP.GT.U32.AND P1, PT, R9, R0, PT ;  /* 0x000000000900720c */ /* 0x000fda0003f24070 */
[----:B------:R-:W-:Y:S02]  /*0ca0*/  @!P1 IMAD.IADD R0, R0, 0x1, -R9 ;  /* 0x0000000100009824 */ /* 0x000fe400078e0a09 */
[----:B------:R-:W-:Y:S01]  /*0cb0*/  @!P1 VIADD R5, R5, 0x1 ;  /* 0x0000000105059836 */ /* 0x000fe20000000000 */
[----:B------:R-:W-:Y:S02]  /*0cc0*/  ISETP.NE.AND P1, PT, R11, RZ, PT ;  /* 0x000000ff0b00720c */ /* 0x000fe40003f25270 */
[----:B------:R-:W-:Y:S02]  /*0cd0*/  ISETP.GE.U32.AND P0, PT, R0, R9, PT ;  /* 0x000000090000720c */ /* 0x000fe40003f06070 */
[----:B------:R-:W1:Y:S11]  /*0ce0*/  S2R R0, SR_TID.X ;  /* 0x0000000000007919 */ /* 0x000e760000002100 */
[----:B------:R-:W-:Y:S01]  /*0cf0*/  @P0 VIADD R5, R5, 0x1 ;  /* 0x0000000105050836 */ /* 0x000fe20000000000 */
[----:B------:R-:W-:-:S03]  /*0d00*/  ISETP.GE.AND P0, PT, R252, 0x20, PT ;  /* 0x00000020fc00780c */ /* 0x000fc60003f06270 */
[----:B------:R-:W-:-:S04]  /*0d10*/  IMAD.MOV.U32 R8, RZ, RZ, R5 ;  /* 0x000000ffff087224 */ /* 0x000fc800078e0005 */
[----:B------:R-:W-:Y:S01]  /*0d20*/  @!P2 IMAD.MOV R8, RZ, RZ, -R8 ;  /* 0x000000ffff08a224 */ /* 0x000fe200078e0a08 */
[----:B------:R-:W-:-:S05]  /*0d30*/  @!P1 LOP3.LUT R8, RZ, R11, RZ, 0x33, !PT ;  /* 0x0000000bff089212 */ /* 0x000fca00078e33ff */
[----:B------:R-:W-:Y:S02]  /*0d40*/  IMAD.MOV R4, RZ, RZ, -R8 ;  /* 0x000000ffff047224 */ /* 0x000fe400078e0a08 */
[----:B------:R-:W-:Y:S02]  /*0d50*/  IMAD.SHL.U32 R8, R8, 0x100, RZ ;  /* 0x0000010008087824 */ /* 0x000fe400078e00ff */
[----:B------:R-:W-:Y:S01]  /*0d60*/  IMAD R4, R11, R4, R12 ;  /* 0x000000040b047224 */ /* 0x000fe200078e020c */
[----:B------:R-:W-:Y:S02]  /*0d70*/  CS2R R12, SRZ ;  /* 0x00000000000c7805 */ /* 0x000fe4000001ff00 */
[----:B-1----:R-:W-:Y:S01]  /*0d80*/  LOP3.LUT R9, R0, 0x7f, RZ, 0xc0, !PT ;  /* 0x0000007f00097812 */ /* 0x002fe200078ec0ff */
[----:B------:R-:W-:Y:S01]  /*0d90*/  IMAD.IADD R4, R10, 0x1, R4 ;  /* 0x000000010a047824 */ /* 0x000fe200078e0204 */
[----:B------:R-:W-:-:S03]  /*0da0*/  LOP3.LUT R11, R0, 0x60, RZ, 0xc0, !PT ;  /* 0x00000060000b7812 */ /* 0x000fc600078ec0ff */
[----:B------:R-:W-:Y:S01]  /*0db0*/  IMAD R9, R4, 0x100, R9 ;  /* 0x0000010004097824 */ /* 0x000fe200078e0209 */
[----:B------:R-:W-:-:S03]  /*0dc0*/  CS2R R4, SRZ ;  /* 0x0000000000047805 */ /* 0x000fc6000001ff00 */
[----:B------:R-:W-:Y:S01]  /*0dd0*/  VIADD R10, R9, 0x80 ;  /* 0x00000080090a7836 */ /* 0x000fe20000000000 */
[----:B0-----:R-:W-:Y:S06]  /*0de0*/  @!P0 BRA `(.L_x_0) ;  /* 0x0000012c00dc8947 */ /* 0x001fec0003800000 */
[----:B------:R-:W-:Y:S01]  /*0df0*/  IABS R22, R2 ;  /* 0x0000000200167213 */ /* 0x000fe20000000000 */
[----:B------:R-:W0:Y:S01]  /*0e00*/  LDC R242, c[0x0][0x238] ;  /* 0x00008e00fff27b82 */ /* 0x000e220000000800 */
[----:B------:R-:W-:Y:S01]  /*0e10*/  IABS R4, R3 ;  /* 0x0000000300047213 */ /* 0x000fe20000000000 */
[----:B------:R-:W-:Y:S01]  /*0e20*/  ULDC UR6, c[0x0][0x234] ;  /* 0x00008d0000067ab9 */ /* 0x000fe20000000800 */
[----:B------:R-:W1:Y:S01]  /*0e30*/  I2F.RP R14, R22 ;  /* 0x00000016000e7306 */ /* 0x000e620000209400 */
[----:B------:R-:W-:Y:S01]  /*0e40*/  IABS R17, R9 ;  /* 0x0000000900117213 */ /* 0x000fe20000000000 */
[----:B------:R-:W-:Y:S01]  /*0e50*/  USHF.R.U32.HI UR13, URZ, 0x4, UR12 ;  /* 0x000000043f0d7899 */ /* 0x000fe2000801160c */
[----:B------:R-:W-:Y:S01]  /*0e60*/  IABS R16, R10 ;  /* 0x0000000a00107213 */ /* 0x000fe20000000000 */
[----:B------:R-:W-:Y:S01]  /*0e70*/  UIADD3 UR4, UR12, 0x4000, URZ ;  /* 0x000040000c047890 */ /* 0x000fe2000fffe03f */
[----:B------:R-:W-:Y:S01]  /*0e80*/  ISETP.GE.AND P6, PT, R9, RZ, PT ;  /* 0x000000ff0900720c */ /* 0x000fe20003fc6270 */
[----:B------:R-:W-:Y:S01]  /*0e90*/  USGXT.U32 UR13, UR13, 0xe ;  /* 0x0000000e0d0d789a */ /* 0x000fe20008000000 */
[----:B------:R-:W-:Y:S01]  /*0ea0*/  ISETP.GE.AND P3, PT, R10, RZ, PT ;  /* 0x000000ff0a00720c */ /* 0x000fe20003f66270 */
[----:B------:R-:W2:Y:S01]  /*0eb0*/  I2F.RP R5, R4 ;  /* 0x0000000400057306 */ /* 0x000ea20000209400 */
[----:B------:R-:W-:Y:S01]  /*0ec0*/  USHF.R.U32.HI UR4, URZ, 0x4, UR4 ;  /* 0x000000043f047899 */ /* 0x000fe20008011604 */
[----:B------:R-:W-:Y:S01]  /*0ed0*/  CS2R R100, SRZ ;  /* 0x0000000000647805 */ /* 0x000fe2000001ff00 */
[----:B------:R-:W-:Y:S01]  /*0ee0*/  UIADD3 UR8, UP0, UR13, 0x80, URZ ;  /* 0x000000800d087890 */ /* 0x000fe2000ff1e03f */
[----:B------:R-:W-:Y:S01]  /*0ef0*/  CS2R R102, SRZ ;  /* 0x0000000000667805 */ /* 0x000fe2000001ff00 */
[----:B------:R-:W-:Y:S01]  /*0f00*/  USGXT.U32 UR4, UR4, 0xe ;  /* 0x0000000e0404789a */ /* 0x000fe20008000000 */
[----:B------:R-:W-:Y:S01]  /*0f10*/  CS2R R104, SRZ ;  /* 0x0000000000687805 */ /* 0x000fe2000001ff00 */
[----:B------:R-:W-:Y:S01]  /*0f20*/  UMOV UR5, URZ ;  /* 0x0000003f00057c82 */ /* 0x000fe20008000000 */
[----:B-1----:R-:W1:Y:S01]  /*0f30*/  MUFU.RCP R14, R14 ;  /* 0x0000000e000e7308 */ /* 0x002e620000001000 */
[----:B------:R-:W-:Y:S01]  /*0f40*/  ULDC.64 UR18, c[0x0][0x210] ;  /* 0x0000840000127ab9 */ /* 0x000fe20000000a00 */
[----:B------:R-:W-:Y:S01]  /*0f50*/  UIADD3.X UR9, UR5, 0x40000040, URZ, UP0, !UPT ;  /* 0x4000004005097890 */ /* 0x000fe200087fe43f */
[----:B------:R-:W-:Y:S01]  /*0f60*/  CS2R R106, SRZ ;  /* 0x00000000006a7805 */ /* 0x000fe2000001ff00 */
[----:B------:R-:W-:Y:S01]  /*0f70*/  ULDC UR7, c[0x0][0x230] ;  /* 0x00008c0000077ab9 */ /* 0x000fe20000000800 */
[C---:B0-----:R-:W-:Y:S01]  /*0f80*/  IMAD R152, R242.reuse, 0x16, RZ ;  /* 0x00000016f2987824 */ /* 0x041fe200078e02ff */
[----:B------:R-:W-:Y:S01]  /*0f90*/  CS2R R108, SRZ ;  /* 0x00000000006c7805 */ /* 0x000fe2000001ff00 */
[C---:B------:R-:W-:Y:S01]  /*0fa0*/  IMAD R153, R242.reuse, 0x15, RZ ;  /* 0x00000015f2997824 */ /* 0x040fe200078e02ff */
[----:B--2---:R-:W0:Y:S01]  /*0fb0*/  MUFU.RCP R5, R5 ;  /* 0x0000000500057308 */ /* 0x004e220000001000 */
[C---:B------:R-:W-:Y:S01]  /*0fc0*/  IMAD R154, R242.reuse, 0x14, RZ ;  /* 0x00000014f29a7824 */ /* 0x040fe200078e02ff */
[----:B------:R-:W-:Y:S01]  /*0fd0*/  CS2R R110, SRZ ;  /* 0x00000000006e7805 */ /* 0x000fe2000001ff00 */
[C---:B------:R-:W-:Y:S01]  /*0fe0*/  IMAD R155, R242.reuse, 0x13, RZ ;  /* 0x00000013f29b7824 */ /* 0x040fe200078e02ff */
[----:B------:R-:W-:Y:S01]  /*0ff0*/  CS2R R112, SRZ ;  /* 0x0000000000707805 */ /* 0x000fe2000001ff00 */
[C---:B------:R-:W-:Y:S01]  /*1000*/  IMAD R156, R242.reuse, 0x12, RZ ;  /* 0x00000012f29c7824 */ /* 0x040fe200078e02ff */
[----:B------:R-:W-:Y:S01]  /*1010*/  CS2R R114, SRZ ;  /* 0x0000000000727805 */ /* 0x000fe2000001ff00 */
[----:B------:R-:W-:Y:S01]  /*1020*/  IMAD R157, R242, 0x11, RZ ;  /* 0x00000011f29d7824 */ /* 0x000fe200078e02ff */
[----:B------:R-:W-:Y:S01]  /*1030*/  CS2R R116, SRZ ;  /* 0x0000000000747805 */ /* 0x000fe2000001ff00 */
[----:B-1----:R-:W-:Y:S01]  /*1040*/  VIADD R12, R14, 0xffffffe ;  /* 0x0ffffffe0e0c7836 */ /* 0x002fe20000000000 */
[----:B------:R-:W-:Y:S01]  /*1050*/  CS2R R118, SRZ ;  /* 0x0000000000767805 */ /* 0x000fe2000001ff00 */
[C---:B------:R-:W-:Y:S01]  /*1060*/  IMAD.SHL.U32 R158, R242.reuse, 0x10, RZ ;  /* 0x00000010f29e7824 */ /* 0x040fe200078e00ff */
[----:B------:R-:W-:Y:S01]  /*1070*/  CS2R R120, SRZ ;  /* 0x0000000000787805 */ /* 0x000fe2000001ff00 */
[----:B------:R1:W2:Y:S01]  /*1080*/  F2I.FTZ.U32.TRUNC.NTZ R13, R12 ;  /* 0x0000000c000d7305 */ /* 0x0002a2000021f000 */
[C---:B------:R-:W-:Y:S01]  /*1090*/  IMAD R159, R242.reuse, 0xf, RZ ;  /* 0x0000000ff29f7824 */ /* 0x040fe200078e02ff */
[----:B------:R-:W-:Y:S01]  /*10a0*/  CS2R R122, SRZ ;  /* 0x00000000007a7805 */ /* 0x000fe2000001ff00 */
[C---:B------:R-:W-:Y:S01]  /*10b0*/  IMAD R160, R242.reuse, 0xe, RZ ;  /* 0x0000000ef2a07824 */ /* 0x040fe200078e02ff */
[----:B------:R-:W-:Y:S01]  /*10c0*/  CS2R R124, SRZ ;  /* 0x00000000007c7805 */ /* 0x000fe2000001ff00 */
[----:B0-----:R-:W-:Y:S01]  /*10d0*/  VIADD R6, R5, 0xffffffe ;  /* 0x0ffffffe05067836 */ /* 0x001fe20000000000 */
[----:B------:R-:W-:Y:S01]  /*10e0*/  CS2R R126, SRZ ;  /* 0x00000000007e7805 */ /* 0x000fe2000001ff00 */
[C---:B------:R-:W-:Y:S01]  /*10f0*/  IMAD R161, R242.reuse, 0xd, RZ ;  /* 0x0000000df2a17824 */ /* 0x040fe200078e02ff */
[----:B------:R-:W-:Y:S01]  /*1100*/  CS2R R128, SRZ ;  /* 0x0000000000807805 */ /* 0x000fe2000001ff00 */
[----:B------:R0:W3:Y:S01]  /*1110*/  F2I.FTZ.U32.TRUNC.NTZ R7, R6 ;  /* 0x0000000600077305 */ /* 0x0000e2000021f000 */
[----:B-1----:R-:W-:Y:S01]  /*1120*/  IMAD.MOV.U32 R12, RZ, RZ, RZ ;  /* 0x000000ffff0c7224 */ /* 0x002fe200078e00ff */
[----:B------:R-:W-:Y:S01]  /*1130*/  CS2R R130, SRZ ;  /* 0x0000000000827805 */ /* 0x000fe2000001ff00 */
[C---:B------:R-:W-:Y:S01]  /*1140*/  IMAD R162, R242.reuse, 0xc, RZ ;  /* 0x0000000cf2a27824 */ /* 0x040fe200078e02ff */
[----:B------:R-:W-:Y:S01]  /*1150*/  CS2R R132, SRZ ;  /* 0x0000000000847805 */ /* 0x000fe2000001ff00 */
[C---:B------:R-:W-:Y:S01]  /*1160*/  IMAD R163, R242.reuse, 0xb, RZ ;  /* 0x0000000bf2a37824 */ /* 0x040fe200078e02ff */
[----:B------:R-:W-:Y:S01]  /*1170*/  CS2R R134, SRZ ;  /* 0x0000000000867805 */ /* 0x000fe2000001ff00 */
[--C-:B--2---:R-:W-:Y:S01]  /*1180*/  IMAD.MOV R15, RZ, RZ, -R13.reuse ;  /* 0x000000ffff0f7224 */ /* 0x104fe200078e0a0d */
[----:B------:R-:W-:Y:S01]  /*1190*/  CS2R R136, SRZ ;  /* 0x0000000000887805 */ /* 0x000fe2000001ff00 */
[----:B0-----:R-:W-:Y:S01]  /*11a0*/  IMAD.MOV.U32 R6, RZ, RZ, RZ ;  /* 0x000000ffff067224 */ /* 0x001fe200078e00ff */
[----:B------:R-:W-:Y:S01]  /*11b0*/  CS2R R138, SRZ ;  /* 0x00000000008a7805 */ /* 0x000fe2000001ff00 */
[----:B------:R-:W-:Y:S01]  /*11c0*/  IMAD R15, R15, R22, RZ ;  /* 0x000000160f0f7224 */ /* 0x000fe200078e02ff */
[----:B------:R-:W-:Y:S01]  /*11d0*/  CS2R R140, SRZ ;  /* 0x00000000008c7805 */ /* 0x000fe2000001ff00 */
[----:B------:R-:W-:Y:S01]  /*11e0*/  IMAD R164, R242, 0xa, RZ ;  /* 0x0000000af2a47824 */ /* 0x000fe200078e02ff */
[----:B------:R-:W-:Y:S01]  /*11f0*/  CS2R R142, SRZ ;  /* 0x00000000008e7805 */ /* 0x000fe2000001ff00 */
[----:B------:R-:W-:Y:S01]  /*1200*/  IMAD.HI.U32 R13, R13, R15, R12 ;  /* 0x0000000f0d0d7227 */ /* 0x000fe200078e000c */
[----:B------:R-:W-:-:S02]  /*1210*/  CS2R R144, SRZ ;  /* 0x0000000000907805 */ /* 0x000fc4000001ff00 */
[----:B------:R-:W-:Y:S02]  /*1220*/  CS2R R146, SRZ ;  /* 0x0000000000927805 */ /* 0x000fe4000001ff00 */
[----:B------:R-:W-:Y:S01]  /*1230*/  CS2R R148, SRZ ;  /* 0x0000000000947805 */ /* 0x000fe2000001ff00 */
[----:B------:R-:W-:Y:S01]  /*1240*/  IMAD.MOV.U32 R12, RZ, RZ, R17 ;  /* 0x000000ffff0c7224 */ /* 0x000fe200078e0011 */
[----:B------:R-:W-:Y:S01]  /*1250*/  CS2R R150, SRZ ;  /* 0x0000000000967805 */ /* 0x000fe2000001ff00 */
[C---:B------:R-:W-:Y:S01]  /*1260*/  IMAD.HI.U32 R5, R13.reuse, R16, RZ ;  /* 0x000000100d057227 */ /* 0x040fe200078e00ff */
[----:B------:R-:W-:Y:S01]  /*1270*/  UMOV UR10, 0xfffffffe ;  /* 0xfffffffe000a7882 */ /* 0x000fe20000000000 */
[----:B------:R-:W-:Y:S01]  /*1280*/  UMOV UR11, 0x7fffffdf ;  /* 0x7fffffdf000b7882 */ /* 0x000fe20000000000 */
[----:B------:R-:W-:Y:S01]  /*1290*/  UIADD3.64 UR16, UR8, 0x80, URZ ;  /* 0x0000008008107897 */ /* 0x000fe2000fffe03f */
[----:B---3--:R-:W-:Y:S01]  /*12a0*/  IMAD.MOV R15, RZ, RZ, -R7 ;  /* 0x000000ffff0f7224 */ /* 0x008fe200078e0a07 */
[----:B------:R-:W-:Y:S01]  /*12b0*/  UIADD3.64 UR10, UR4, -UR10, URZ ;  /* 0x8000000a040a7297 */ /* 0x000fe2000fffe03f */
[----:B------:R-:W-:Y:S01]  /*12c0*/  IMAD.HI.U32 R13, R13, R12, RZ ;  /* 0x0000000c0d0d7227 */ /* 0x000fe200078e00ff */
[----:B------:R-:W-:-:S02]  /*12d0*/  UIADD3.64 UR20, UR8, 0x100, URZ ;  /* 0x0000010008147897 */ /* 0x000fc4000fffe03f */
[----:B------:R-:W-:Y:S01]  /*12e0*/  UIADD3.64 UR24, UR8, 0x180, URZ ;  /* 0x0000018008187897 */ /* 0x000fe2000fffe03f */
[----:B------:R-:W-:Y:S01]  /*12f0*/  IMAD.MOV R17, RZ, RZ, -R5 ;  /* 0x000000ffff117224 */ /* 0x000fe200078e0a05 */
[----:B------:R-:W-:Y:S01]  /*1300*/  LEA.HI R5, R11, R8, RZ, 0x1b ;  /* 0x000000080b057211 */ /* 0x000fe200078fd8ff */
[----:B------:R-:W-:Y:S01]  /*1310*/  IMAD R15, R15, R4, RZ ;  /* 0x000000040f0f7224 */ /* 0x000fe200078e02ff */
[----:B------:R-:W-:Y:S01]  /*1320*/  UIADD3.64 UR28, UR8, 0x200, URZ ;  /* 0x00000200081c7897 */ /* 0x000fe2000fffe03f */
[----:B------:R-:W-:Y:S01]  /*1330*/  IMAD.MOV R13, RZ, RZ, -R13 ;  /* 0x000000ffff0d7224 */ /* 0x000fe200078e0a0d */
[----:B------:R-:W-:Y:S01]  /*1340*/  IABS R99, R5 ;  /* 0x0000000500637213 */ /* 0x000fe20000000000 */
[----:B------:R-:W-:Y:S01]  /*1350*/  IMAD.HI.U32 R7, R7, R15, R6 ;  /* 0x0000000f07077227 */ /* 0x000fe200078e0006 */
[----:B------:R-:W-:Y:S02]  /*1360*/  UIADD3.64 UR32, UR8, 0x280, URZ ;  /* 0x0000028008207897 */ /* 0x000fe4000fffe03f */
[----:B------:R-:W-:Y:S01]  /*1370*/  UIADD3.64 UR36, UR8, 0x300, URZ ;  /* 0x0000030008247897 */ /* 0x000fe2000fffe03f */
[----:B------:R-:W-:-:S02]  /*1380*/  IMAD R16, R22, R17, R16 ;  /* 0x0000001116107224 */ /* 0x000fc400078e0210 */
[C---:B------:R-:W-:Y:S02]  /*1390*/  IMAD R17, R22.reuse, R13, R12 ;  /* 0x0000000d16117224 */ /* 0x040fe400078e020c */
[C---:B------:R-:W-:Y:S01]  /*13a0*/  VIADD R15, R5.reuse, 0xfc ;  /* 0x000000fc050f7836 */ /* 0x040fe20000000000 */
[C---:B------:R-:W-:Y:S01]  /*13b0*/  ISETP.GT.U32.AND P0, PT, R22.reuse, R16, PT ;  /* 0x000000101600720c */ /* 0x040fe20003f04070 */
[C---:B------:R-:W-:Y:S01]  /*13c0*/  VIADD R25, R5.reuse, 0xf0 ;  /* 0x000000f005197836 */ /* 0x040fe20000000000 */
[----:B------:R-:W-:Y:S01]  /*13d0*/  ISETP.GT.U32.AND P1, PT, R22, R17, PT ;  /* 0x000000111600720c */ /* 0x000fe20003f24070 */
[C---:B------:R-:W-:Y:S01]  /*13e0*/  VIADD R23, R5.reuse, 0xf8 ;  /* 0x000000f805177836 */ /* 0x040fe20000000000 */
[----:B------:R-:W-:Y:S01]  /*13f0*/  IABS R14, R15 ;  /* 0x0000000f000e7213 */ /* 0x000fe20000000000 */
[C---:B------:R-:W-:Y:S01]  /*1400*/  VIADD R24, R5.reuse, 0xf4 ;  /* 0x000000f405187836 */ /* 0x040fe20000000000 */
[----:B------:R-:W-:Y:S01]  /*1410*/  IABS R20, R25 ;  /* 0x0000001900147213 */ /* 0x000fe20000000000 */
[----:B------:R-:W-:Y:S01]  /*1420*/  VIADD R28, R5, 0xd0 ;  /* 0x000000d0051c7836 */ /* 0x000fe20000000000 */
[----:B------:R-:W-:Y:S01]  /*1430*/  ISETP.GE.AND P2, PT, R15, RZ, PT ;  /* 0x000000ff0f00720c */ /* 0x000fe20003f46270 */
[----:B------:R-:W-:Y:S01]  /*1440*/  IMAD.HI.U32 R6, R7, R14, RZ ;  /* 0x0000000e07067227 */ /* 0x000fe200078e00ff */
[----:B------:R-:W-:-:S02]  /*1450*/  IABS R18, R23 ;  /* 0x0000001700127213 */ /* 0x000fc40000000000 */
[----:B------:R-:W-:Y:S01]  /*1460*/  IABS R19, R24 ;  /* 0x0000001800137213 */ /* 0x000fe20000000000 */
[----:B------:R-:W-:Y:S01]  /*1470*/  IMAD.HI.U32 R13, R7, R20, RZ ;  /* 0x00000014070d7227 */ /* 0x000fe200078e00ff */
[----:B------:R-:W-:Y:S02]  /*1480*/  ISETP.GE.AND P5, PT, R23, RZ, PT ;  /* 0x000000ff1700720c */ /* 0x000fe40003fa6270 */
[----:B------:R-:W-:Y:S01]  /*1490*/  IABS R26, R28 ;  /* 0x0000001c001a7213 */ /* 0x000fe20000000000 */
[----:B------:R-:W-:Y:S02]  /*14a0*/  IMAD.MOV R15, RZ, RZ, -R6 ;  /* 0x000000ffff0f7224 */ /* 0x000fe400078e0a06 */
[----:B------:R-:W-:Y:S02]  /*14b0*/  IMAD.MOV R21, RZ, RZ, -R13 ;  /* 0x000000ffff157224 */ /* 0x000fe400078e0a0d */
[----:B------:R-:W-:Y:S02]  /*14c0*/  @!P1 IMAD.IADD R17, R17, 0x1, -R22 ;  /* 0x0000000111119824 */ /* 0x000fe400078e0a16 */
[----:B------:R-:W-:-:S02]  /*14d0*/  IMAD R13, R4, R15, R14 ;  /* 0x0000000f040d7224 */ /* 0x000fc400078e020e */
[----:B------:R-:W-:Y:S01]  /*14e0*/  @!P0 IMAD.IADD R16, R16, 0x1, -R22 ;  /* 0x0000000110108824 */ /* 0x000fe200078e0a16 */
[----:B------:R-:W-:Y:S01]  /*14f0*/  ISETP.GT.U32.AND P1, PT, R22, R17, PT ;  /* 0x000000111600720c */ /* 0x000fe20003f24070 */
[C---:B------:R-:W-:Y:S01]  /*1500*/  IMAD.HI.U32 R11, R7.reuse, R18, RZ ;  /* 0x00000012070b7227 */ /* 0x040fe200078e00ff */
[----:B------:R-:W-:Y:S02]  /*1510*/  ISETP.GT.U32.AND P4, PT, R4, R13, PT ;  /* 0x0000000d0400720c */ /* 0x000fe40003f84070 */
[----:B------:R-:W-:Y:S01]  /*1520*/  ISETP.GT.U32.AND P0, PT, R22, R16, PT ;  /* 0x000000101600720c */ /* 0x000fe20003f04070 */
[----:B------:R-:W-:-:S04]  /*1530*/  IMAD.HI.U32 R12, R7, R19, RZ ;  /* 0x00000013070c7227 */ /* 0x000fc800078e00ff */
[----:B------:R-:W-:Y:S02]  /*1540*/  IMAD.MOV R11, RZ, RZ, -R11 ;  /* 0x000000ffff0b7224 */ /* 0x000fe400078e0a0b */
[C---:B------:R-:W-:Y:S02]  /*1550*/  IMAD R14, R4.reuse, R21, R20 ;  /* 0x00000015040e7224 */ /* 0x040fe400078e0214 */
[----:B------:R-:W-:Y:S02]  /*1560*/  @!P1 IMAD.IADD R17, R17, 0x1, -R22 ;  /* 0x0000000111119824 */ /* 0x000fe400078e0a16 */
[----:B------:R-:W-:Y:S01]  /*1570*/  @!P4 IMAD.IADD R13, R13, 0x1, -R4 ;  /* 0x000000010d0dc824 */ /* 0x000fe200078e0a04 */
[----:B------:R-:W-:Y:S01]  /*1580*/  ISETP.GT.U32.AND P4, PT, R4, R14, PT ;  /* 0x0000000e0400720c */ /* 0x000fe20003f84070 */
[----:B------:R-:W-:Y:S02]  /*1590*/  VIADD R20, R5, 0xec ;  /* 0x000000ec05147836 */ /* 0x000fe40000000000 */
[----:B------:R-:W-:-:S02]  /*15a0*/  IMAD.MOV R12, RZ, RZ, -R12 ;  /* 0x000000ffff0c7224 */ /* 0x000fc400078e0a0c */
[C---:B------:R-:W-:Y:S01]  /*15b0*/  IMAD R6, R4.reuse, R11, R18 ;  /* 0x0000000b04067224 */ /* 0x040fe200078e0212 */
[----:B------:R-:W-:Y:S01]  /*15c0*/  IABS R18, R20 ;  /* 0x0000001400127213 */ /* 0x000fe20000000000 */
[----:B------:R-:W-:Y:S01]  /*15d0*/  @!P6 IMAD.MOV R17, RZ, RZ, -R17 ;  /* 0x000000ffff11e224 */ /* 0x000fe200078e0a11 */
[----:B------:R-:W-:Y:S01]  /*15e0*/  ISETP.GT.U32.AND P6, PT, R4, R13, PT ;  /* 0x0000000d0400720c */ /* 0x000fe20003fc4070 */
[----:B------:R-:W-:Y:S01]  /*15f0*/  @!P0 IMAD.IADD R16, R16, 0x1, -R22 ;  /* 0x0000000110108824 */ /* 0x000fe200078e0a16 */
[----:B------:R-:W-:Y:S01]  /*1600*/  ISETP.GT.U32.AND P1, PT, R4, R6, PT ;  /* 0x000000060400720c */ /* 0x000fe20003f24070 */
[----:B------:R-:W-:Y:S01]  /*1610*/  VIADD R21, R5, 0xe8 ;  /* 0x000000e805157836 */ /* 0x000fe20000000000 */
[----:B------:R-:W-:Y:S01]  /*1620*/  ISETP.NE.AND P0, PT, R2, RZ, PT ;  /* 0x000000ff0200720c */ /* 0x000fe20003f05270 */
[C---:B------:R-:W-:Y:S01]  /*1630*/  IMAD R15, R4.reuse, R12, R19 ;  /* 0x0000000c040f7224 */ /* 0x040fe200078e0213 */
[----:B------:R-:W-:Y:S01]  /*1640*/  LOP3.LUT R11, RZ, R2, RZ, 0x33, !PT ;  /* 0x00000002ff0b7212 */ /* 0x000fe200078e33ff */
[----:B------:R-:W-:Y:S01]  /*1650*/  @!P3 IMAD.MOV R16, RZ, RZ, -R16 ;  /* 0x000000ffff10b224 */ /* 0x000fe200078e0a10 */
[----:B------:R-:W-:Y:S01]  /*1660*/  IABS R19, R21 ;  /* 0x0000001500137213 */ /* 0x000fe20000000000 */
[----:B------:R-:W-:Y:S01]  /*1670*/  IMAD.HI.U32 R2, R7, R18, RZ ;  /* 0x0000001207027227 */ /* 0x000fe200078e00ff */
[----:B------:R-:W-:-:S02]  /*1680*/  ISETP.GT.U32.AND P3, PT, R4, R15, PT ;  /* 0x0000000f0400720c */ /* 0x000fc40003f64070 */
[----:B------:R-:W-:Y:S01]  /*1690*/  SEL R12, R11, R16, !P0 ;  /* 0x000000100b0c7207 */ /* 0x000fe20004000000 */
[----:B------:R-:W-:Y:S01]  /*16a0*/  @!P6 IMAD.IADD R13, R13, 0x1, -R4 ;  /* 0x000000010d0de824 */ /* 0x000fe200078e0a04 */
[----:B------:R-:W-:Y:S01]  /*16b0*/  SEL R11, R11, R17, !P0 ;  /* 0x000000110b0b7207 */ /* 0x000fe20004000000 */
[----:B------:R-:W-:Y:S01]  /*16c0*/  IMAD.MOV R17, RZ, RZ, -R2 ;  /* 0x000000ffff117224 */ /* 0x000fe200078e0a02 */
[----:B------:R-:W-:Y:S01]  /*16d0*/  ISETP.GE.AND P0, PT, R24, RZ, PT ;  /* 0x000000ff1800720c */ /* 0x000fe20003f06270 */
[----:B------:R-:W-:-:S04]  /*16e0*/  IMAD.HI.U32 R2, R7, R19, RZ ;  /* 0x0000001307027227 */ /* 0x000fc800078e00ff */
[----:B------:R-:W-:Y:S02]  /*16f0*/  IMAD.MOV R16, RZ, RZ, -R2 ;  /* 0x000000ffff107224 */ /* 0x000fe400078e0a02 */
[----:B------:R-:W-:Y:S01]  /*1700*/  @!P1 IMAD.IADD R6, R6, 0x1, -R4 ;  /* 0x0000000106069824 */ /* 0x000fe200078e0a04 */
[----:B------:R-:W-:Y:S01]  /*1710*/  ISETP.GE.AND P1, PT, R25, RZ, PT ;  /* 0x000000ff1900720c */ /* 0x000fe20003f26270 */
[C---:B------:R-:W-:Y:S02]  /*1720*/  IMAD R17, R4.reuse, R17, R18 ;  /* 0x0000001104117224 */ /* 0x040fe400078e0212 */
[----:B------:R-:W-:Y:S02]  /*1730*/  IMAD.MOV.U32 R2, RZ, RZ, R13 ;  /* 0x000000ffff027224 */ /* 0x000fe400078e000d */
[----:B------:R-:W-:Y:S01]  /*1740*/  @!P3 IMAD.IADD R15, R15, 0x1, -R4 ;  /* 0x000000010f0fb824 */ /* 0x000fe200078e0a04 */
[C---:B------:R-:W-:Y:S01]  /*1750*/  ISETP.GT.U32.AND P3, PT, R4.reuse, R6, PT ;  /* 0x000000060400720c */ /* 0x040fe20003f64070 */
[----:B------:R-:W-:Y:S01]  /*1760*/  @!P2 IMAD.MOV R2, RZ, RZ, -R2 ;  /* 0x000000ffff02a224 */ /* 0x000fe200078e0a02 */
[C---:B------:R-:W-:Y:S01]  /*1770*/  ISETP.GT.U32.AND P2, PT, R4.reuse, R17, PT ;  /* 0x000000110400720c */ /* 0x040fe20003f44070 */
[----:B------:R-:W-:Y:S01]  /*1780*/  VIADD R22, R5, 0xe4 ;  /* 0x000000e405167836 */ /* 0x000fe20000000000 */
[----:B------:R-:W-:Y:S01]  /*1790*/  ISETP.GT.U32.AND P6, PT, R4, R15, PT ;  /* 0x0000000f0400720c */ /* 0x000fe20003fc4070 */
[----:B------:R-:W-:-:S02]  /*17a0*/  @!P4 IMAD.IADD R14, R14, 0x1, -R4 ;  /* 0x000000010e0ec824 */ /* 0x000fc400078e0a04 */
[C---:B------:R-:W-:Y:S01]  /*17b0*/  IMAD R16, R4.reuse, R16, R19 ;  /* 0x0000001004107224 */ /* 0x040fe200078e0213 */
[----:B------:R-:W-:Y:S01]  /*17c0*/  IABS R19, R22 ;  /* 0x0000001600137213 */ /* 0x000fe20000000000 */
[C---:B------:R-:W-:Y:S01]  /*17d0*/  VIADD R23, R5.reuse, 0xe0 ;  /* 0x000000e005177836 */ /* 0x040fe20000000000 */
[----:B------:R-:W-:Y:S01]  /*17e0*/  ISETP.GT.U32.AND P4, PT, R4, R14, PT ;  /* 0x0000000e0400720c */ /* 0x000fe20003f84070 */
[----:B------:R-:W-:Y:S02]  /*17f0*/  VIADD R24, R5, 0xdc ;  /* 0x000000dc05187836 */ /* 0x000fe40000000000 */
[--C-:B------:R-:W-:Y:S01]  /*1800*/  @!P3 IMAD.IADD R6, R6, 0x1, -R4.reuse ;  /* 0x000000010606b824 */ /* 0x100fe200078e0a04 */
[----:B------:R-:W-:Y:S01]  /*1810*/  ISETP.GE.AND P3, PT, R20, RZ, PT ;  /* 0x000000ff1400720c */ /* 0x000fe20003f66270 */
[----:B------:R-:W-:Y:S01]  /*1820*/  @!P2 IMAD.IADD R17, R17, 0x1, -R4 ;  /* 0x000000011111a824 */ /* 0x000fe200078e0a04 */
[----:B------:R-:W-:Y:S01]  /*1830*/  IABS R20, R23 ;  /* 0x0000001700147213 */ /* 0x000fe20000000000 */
[----:B------:R-:W-:Y:S01]  /*1840*/  IMAD.HI.U32 R13, R7, R19, RZ ;  /* 0x00000013070d7227 */ /* 0x000fe200078e00ff */
[----:B------:R-:W-:-:S02]  /*1850*/  ISETP.GE.AND P2, PT, R22, RZ, PT ;  /* 0x000000ff1600720c */ /* 0x000fc40003f46270 */
[----:B------:R-:W-:Y:S01]  /*1860*/  IABS R22, R24 ;  /* 0x0000001800167213 */ /* 0x000fe20000000000 */
[----:B------:R-:W-:Y:S01]  /*1870*/  @!P5 IMAD.MOV R6, RZ, RZ, -R6 ;  /* 0x000000ffff06d224 */ /* 0x000fe200078e0a06 */
[C---:B------:R-:W-:Y:S01]  /*1880*/  ISETP.GT.U32.AND P5, PT, R4.reuse, R17, PT ;  /* 0x000000110400720c */ /* 0x040fe20003fa4070 */
[----:B------:R-:W-:Y:S01]  /*1890*/  @!P6 IMAD.IADD R15, R15, 0x1, -R4 ;  /* 0x000000010f0fe824 */ /* 0x000fe200078e0a04 */
[----:B------:R-:W-:Y:S01]  /*18a0*/  ISETP.GT.U32.AND P6, PT, R4, R16, PT ;  /* 0x000000100400720c */ /* 0x000fe20003fc4070 */
[----:B------:R-:W-:Y:S02]  /*18b0*/  IMAD.MOV R13, RZ, RZ, -R13 ;  /* 0x000000ffff0d7224 */ /* 0x000fe400078e0a0d */
[----:B------:R-:W-:-:S04]  /*18c0*/  IMAD.HI.U32 R18, R7, R20, RZ ;  /* 0x0000001407127227 */ /* 0x000fc800078e00ff */
[----:B------:R-:W-:Y:S02]  /*18d0*/  IMAD R19, R4, R13, R19 ;  /* 0x0000000d04137224 */ /* 0x000fe400078e0213 */
[----:B------:R-:W-:Y:S02]  /*18e0*/  IMAD.MOV.U32 R13, RZ, RZ, R15 ;  /* 0x000000ffff0d7224 */ /* 0x000fe400078e000f */
[----:B------:R-:W-:-:S04]  /*18f0*/  IMAD.HI.U32 R15, R7, R22, RZ ;  /* 0x00000016070f7227 */ /* 0x000fc800078e00ff */
[----:B------:R-:W-:Y:S01]  /*1900*/  @!P4 IMAD.IADD R14, R14, 0x1, -R4 ;  /* 0x000000010e0ec824 */ /* 0x000fe200078e0a04 */
[----:B------:R-:W-:Y:S01]  /*1910*/  ISETP.GE.AND P4, PT, R21, RZ, PT ;  /* 0x000000ff1500720c */ /* 0x000fe20003f86270 */
[----:B------:R-:W-:Y:S02]  /*1920*/  IMAD.MOV R21, RZ, RZ, -R18 ;  /* 0x000000ffff157224 */ /* 0x000fe400078e0a12 */
[----:B------:R-:W-:Y:S01]  /*1930*/  @!P0 IMAD.MOV R13, RZ, RZ, -R13 ;  /* 0x000000ffff0d8224 */ /* 0x000fe200078e0a0d */
[C---:B------:R-:W-:Y:S01]  /*1940*/  ISETP.GT.U32.AND P0, PT, R4.reuse, R19, PT ;  /* 0x000000130400720c */ /* 0x040fe20003f04070 */
[----:B------:R-:W-:Y:S02]  /*1950*/  IMAD.MOV R15, RZ, RZ, -R15 ;  /* 0x000000ffff0f7224 */ /* 0x000fe400078e0a0f */
[----:B------:R-:W-:Y:S02]  /*1960*/  @!P5 IMAD.IADD R17, R17, 0x1, -R4 ;  /* 0x000000011111d824 */ /* 0x000fe400078e0a04 */
[----:B------:R-:W-:-:S02]  /*1970*/  IMAD R18, R4, R21, R20 ;  /* 0x0000001504127224 */ /* 0x000fc400078e0214 */
[----:B------:R-:W-:Y:S02]  /*1980*/  @!P6 IMAD.IADD R16, R16, 0x1, -R4 ;  /* 0x000000011010e824 */ /* 0x000fe400078e0a04 */
[C---:B------:R-:W-:Y:S01]  /*1990*/  IMAD R21, R4.reuse, R15, R22 ;  /* 0x0000000f04157224 */ /* 0x040fe200078e0216 */
[C---:B------:R-:W-:Y:S01]  /*19a0*/  ISETP.GT.U32.AND P5, PT, R4.reuse, R18, PT ;  /* 0x000000120400720c */ /* 0x040fe20003fa4070 */
[----:B------:R-:W-:Y:S01]  /*19b0*/  IMAD.MOV.U32 R15, RZ, RZ, R17 ;  /* 0x000000ffff0f7224 */ /* 0x000fe200078e0011 */
[C---:B------:R-:W-:Y:S01]  /*19c0*/  ISETP.GT.U32.AND P6, PT, R4.reuse, R16, PT ;  /* 0x000000100400720c */ /* 0x040fe20003fc4070 */
[----:B------:R-:W-:Y:S02]  /*19d0*/  @!P0 IMAD.IADD R19, R19, 0x1, -R4 ;  /* 0x0000000113138824 */ /* 0x000fe400078e0a04 */
[----:B------:R-:W-:Y:S01]  /*19e0*/  @!P3 IMAD.MOV R15, RZ, RZ, -R15 ;  /* 0x000000ffff0fb224 */ /* 0x000fe200078e0a0f */
[C---:B------:R-:W-:Y:S01]  /*19f0*/  ISETP.GT.U32.AND P3, PT, R4.reuse, R21, PT ;  /* 0x000000150400720c */ /* 0x040fe20003f64070 */
[C---:B------:R-:W-:Y:S01]  /*1a00*/  VIADD R20, R5.reuse, 0xd8 ;  /* 0x000000d805147836 */ /* 0x040fe20000000000 */
[----:B------:R-:W-:Y:S01]  /*1a10*/  ISETP.GT.U32.AND P0, PT, R4, R19, PT ;  /* 0x000000130400720c */ /* 0x000fe20003f04070 */
[----:B------:R-:W-:-:S02]  /*1a20*/  VIADD R25, R5, 0xd4 ;  /* 0x000000d405197836 */ /* 0x000fc40000000000 */
[----:B------:R-:W-:Y:S01]  /*1a30*/  @!P1 IMAD.MOV R14, RZ, RZ, -R14 ;  /* 0x000000ffff0e9224 */ /* 0x000fe200078e0a0e */
[----:B------:R-:W-:Y:S01]  /*1a40*/  ISETP.GE.AND P1, PT, R23, RZ, PT ;  /* 0x000000ff1700720c */ /* 0x000fe20003f26270 */
[--C-:B------:R-:W-:Y:S01]  /*1a50*/  @!P5 IMAD.IADD R18, R18, 0x1, -R4.reuse ;  /* 0x000000011212d824 */ /* 0x100fe200078e0a04 */
[----:B------:R-:W-:Y:S01]  /*1a60*/  IABS R23, R20 ;  /* 0x0000001400177213 */ /* 0x000fe20000000000 */
[--C-:B------:R-:W-:Y:S01]  /*1a70*/  @!P6 IMAD.IADD R16, R16, 0x1, -R4.reuse ;  /* 0x000000011010e824 */ /* 0x100fe200078e0a04 */
[----:B------:R-:W-:Y:S01]  /*1a80*/  ISETP.GE.AND P6, PT, R24, RZ, PT ;  /* 0x000000ff1800720c */ /* 0x000fe20003fc6270 */
[----:B------:R-:W-:Y:S01]  /*1a90*/  IMAD.HI.U32 R22, R7, R26, RZ ;  /* 0x0000001a07167227 */ /* 0x000fe200078e00ff */
[----:B------:R-:W-:Y:S02]  /*1aa0*/  IABS R24, R25 ;  /* 0x0000001900187213 */ /* 0x000fe40000000000 */
[----:B------:R-:W-:Y:S01]  /*1ab0*/  ISETP.GT.U32.AND P5, PT, R4, R18, PT ;  /* 0x000000120400720c */ /* 0x000fe20003fa4070 */
[----:B------:R-:W-:-:S02]  /*1ac0*/  @!P3 IMAD.IADD R21, R21, 0x1, -R4 ;  /* 0x000000011515b824 */ /* 0x000fc400078e0a04 */
[----:B------:R-:W-:Y:S01]  /*1ad0*/  @!P4 IMAD.MOV R16, RZ, RZ, -R16 ;  /* 0x000000ffff10c224 */ /* 0x000fe200078e0a10 */
[----:B------:R-:W-:Y:S01]  /*1ae0*/  ISETP.GE.AND P4, PT, R20, RZ, PT ;  /* 0x000000ff1400720c */ /* 0x000fe20003f86270 */
[----:B------:R-:W-:Y:S01]  /*1af0*/  IMAD.HI.U32 R17, R7, R23, RZ ;  /* 0x0000001707117227 */ /* 0x000fe200078e00ff */
[----:B------:R-:W-:-:S03]  /*1b00*/  ISETP.GT.U32.AND P3, PT, R4, R21, PT ;  /* 0x000000150400720c */ /* 0x000fc60003f64070 */
[----:B------:R-:W-:-:S04]  /*1b10*/  IMAD.HI.U32 R20, R7, R24, RZ ;  /* 0x0000001807147227 */ /* 0x000fc800078e00ff */
[----:B------:R-:W-:Y:S01]  /*1b20*/  @!P0 IMAD.IADD R19, R19, 0x1, -R4 ;  /* 0x0000000113138824 */ /* 0x000fe200078e0a04 */
[----:B------:R-:W-:Y:S01]  /*1b30*/  ISETP.GE.AND P0, PT, R25, RZ, PT ;  /* 0x000000ff1900720c */ /* 0x000fe20003f06270 */
[----:B------:R-:W-:Y:S02]  /*1b40*/  IMAD.MOV R17, RZ, RZ, -R17 ;  /* 0x000000ffff117224 */ /* 0x000fe400078e0a11 */
[----:B------:R-:W-:Y:S02]  /*1b50*/  IMAD.MOV R25, RZ, RZ, -R20 ;  /* 0x000000ffff197224 */ /* 0x000fe400078e0a14 */
[C---:B------:R-:W-:Y:S02]  /*1b60*/  IMAD R20, R4.reuse, R17, R23 ;  /* 0x0000001104147224 */ /* 0x040fe400078e0217 */
[----:B------:R-:W-:Y:S02]  /*1b70*/  IMAD R23, R4, R25, R24 ;  /* 0x0000001904177224 */ /* 0x000fe400078e0218 */
[----:B------:R-:W-:-:S02]  /*1b80*/  IMAD.MOV.U32 R17, RZ, RZ, R19 ;  /* 0x000000ffff117224 */ /* 0x000fc400078e0013 */
[----:B------:R-:W-:Y:S02]  /*1b90*/  IMAD.MOV R27, RZ, RZ, -R22 ;  /* 0x000000ffff1b7224 */ /* 0x000fe400078e0a16 */
[----:B------:R-:W-:Y:S02]  /*1ba0*/  VIADD R19, R5, 0xcc ;  /* 0x000000cc05137836 */ /* 0x000fe40000000000 */
[--C-:B------:R-:W-:Y:S01]  /*1bb0*/  @!P3 IMAD.IADD R21, R21, 0x1, -R4.reuse ;  /* 0x000000011515b824 */ /* 0x100fe200078e0a04 */
[----:B------:R-:W-:Y:S01]  /*1bc0*/  ISETP.GT.U32.AND P3, PT, R4, R23, PT ;  /* 0x000000170400720c */ /* 0x000fe20003f64070 */
[----:B------:R-:W-:Y:S01]  /*1bd0*/  @!P5 IMAD.IADD R18, R18, 0x1, -R4 ;  /* 0x000000011212d824 */ /* 0x000fe200078e0a04 */
[----:B------:R-:W-:Y:S01]  /*1be0*/  ISETP.GE.AND P5, PT, R28, RZ, PT ;  /* 0x000000ff1c00720c */ /* 0x000fe20003fa6270 */
[----:B------:R-:W-:Y:S01]  /*1bf0*/  IMAD R22, R4, R27, R26 ;  /* 0x0000001b04167224 */ /* 0x000fe200078e021a */
[----:B------:R-:W-:Y:S01]  /*1c00*/  IABS R27, R19 ;  /* 0x00000013001b7213 */ /* 0x000fe20000000000 */
[----:B------:R-:W-:Y:S01]  /*1c10*/  @!P1 IMAD.MOV R18, RZ, RZ, -R18 ;  /* 0x000000ffff129224 */ /* 0x000fe200078e0a12 */
[----:B------:R-:W-:Y:S01]  /*1c20*/  ISETP.GE.AND P1, PT, R19, RZ, PT ;  /* 0x000000ff1300720c */ /* 0x000fe20003f26270 */
[----:B------:R-:W-:-:S02]  /*1c30*/  VIADD R32, R5, 0xc8 ;  /* 0x000000c805207836 */ /* 0x000fc40000000000 */
[----:B------:R-:W-:-:S03]  /*1c40*/  IMAD.HI.U32 R19, R7, R27, RZ ;  /* 0x0000001b07137227 */ /* 0x000fc600078e00ff */
[----:B------:R-:W-:Y:S01]  /*1c50*/  IABS R29, R32 ;  /* 0x00000020001d7213 */ /* 0x000fe20000000000 */
[----:B------:R-:W-:Y:S02]  /*1c60*/  VIADD R34, R5, 0xc4 ;  /* 0x000000c405227836 */ /* 0x000fe40000000000 */
[----:B------:R-:W-:Y:S02]  /*1c70*/  IMAD.MOV R28, RZ, RZ, -R19 ;  /* 0x000000ffff1c7224 */ /* 0x000fe400078e0a13 */
[----:B------:R-:W-:Y:S01]  /*1c80*/  @!P3 IMAD.IADD R23, R23, 0x1, -R4 ;  /* 0x000000011717b824 */ /* 0x000fe200078e0a04 */
[----:B------:R-:W-:Y:S01]  /*1c90*/  IABS R30, R34 ;  /* 0x00000022001e7213 */ /* 0x000fe20000000000 */
[----:B------:R-:W-:Y:S02]  /*1ca0*/  IMAD.MOV.U32 R19, RZ, RZ, R21 ;  /* 0x000000ffff137224 */ /* 0x000fe400078e0015 */
[----:B------:R-:W-:Y:S01]  /*1cb0*/  @!P2 IMAD.MOV R17, RZ, RZ, -R17 ;  /* 0x000000ffff11a224 */ /* 0x000fe200078e0a11 */
[C---:B------:R-:W-:Y:S01]  /*1cc0*/  ISETP.GT.U32.AND P2, PT, R4.reuse, R20, PT ;  /* 0x000000140400720c */ /* 0x040fe20003f44070 */
[----:B------:R-:W-:Y:S01]  /*1cd0*/  @!P6 IMAD.MOV R19, RZ, RZ, -R19 ;  /* 0x000000ffff13e224 */ /* 0x000fe200078e0a13 */
[C---:B------:R-:W-:Y:S01]  /*1ce0*/  ISETP.GT.U32.AND P3, PT, R4.reuse, R23, PT ;  /* 0x000000170400720c */ /* 0x040fe20003f64070 */
[----:B------:R-:W-:Y:S01]  /*1cf0*/  IMAD.HI.U32 R24, R7, R29, RZ ;  /* 0x0000001d07187227 */ /* 0x000fe200078e00ff */
[----:B------:R-:W-:-:S03]  /*1d00*/  ISETP.GT.U32.AND P6, PT, R4, R22, PT ;  /* 0x000000160400720c */ /* 0x000fc60003fc4070 */
[----:B------:R-:W-:-:S04]  /*1d10*/  IMAD.HI.U32 R25, R7, R30, RZ ;  /* 0x0000001e07197227 */ /* 0x000fc800078e00ff */
[----:B------:R-:W-:Y:S02]  /*1d20*/  IMAD.MOV R24, RZ, RZ, -R24 ;  /* 0x000000ffff187224 */ /* 0x000fe400078e0a18 */
[----:B------:R-:W-:Y:S02]  /*1d30*/  IMAD.MOV R21, RZ, RZ, -R25 ;  /* 0x000000ffff157224 */ /* 0x000fe400078e0a19 */
[----:B------:R-:W-:Y:S02]  /*1d40*/  VIADD R35, R5, 0xc0 ;  /* 0x000000c005237836 */ /* 0x000fe40000000000 */
[C---:B------:R-:W-:Y:S02]  /*1d50*/  IMAD R25, R4.reuse, R28, R27 ;  /* 0x0000001c04197224 */ /* 0x040fe400078e021b */
[----:B------:R-:W-:Y:S01]  /*1d60*/  IMAD R24, R4, R24, R29 ;  /* 0x0000001804187224 */ /* 0x000fe200078e021d */
[----:B------:R-:W-:Y:S01]  /*1d70*/  IABS R31, R35 ;  /* 0x00000023001f7213 */ /* 0x000fe20000000000 */
[----:B------:R-:W-:-:S02]  /*1d80*/  @!P2 IMAD.IADD R20, R20, 0x1, -R4 ;  /* 0x000000011414a824 */ /* 0x000fc400078e0a04 */
[--C-:B------:R-:W-:Y:S01]  /*1d90*/  @!P3 IMAD.IADD R23, R23, 0x1, -R4.reuse ;  /* 0x000000011717b824 */ /* 0x100fe200078e0a04 */
[----:B------:R-:W-:Y:S01]  /*1da0*/  ISETP.GT.U32.AND P3, PT, R4, R25, PT ;  /* 0x000000190400720c */ /* 0x000fe20003f64070 */
[----:B------:R-:W-:Y:S01]  /*1db0*/  @!P6 IMAD.IADD R22, R22, 0x1, -R4 ;  /* 0x000000011616e824 */ /* 0x000fe200078e0a04 */
[C---:B------:R-:W-:Y:S01]  /*1dc0*/  ISETP.GT.U32.AND P6, PT, R4.reuse, R24, PT ;  /* 0x000000180400720c */ /* 0x040fe20003fc4070 */
[----:B------:R-:W-:Y:S01]  /*1dd0*/  IMAD.HI.U32 R26, R7, R31, RZ ;  /* 0x0000001f071a7227 */ /* 0x000fe200078e00ff */
[----:B------:R-:W-:-:S03]  /*1de0*/  ISETP.GT.U32.AND P2, PT, R4, R20, PT ;  /* 0x000000140400720c */ /* 0x000fc60003f44070 */
[C---:B------:R-:W-:Y:S02]  /*1df0*/  VIADD R36, R5.reuse, 0xbc ;  /* 0x000000bc05247836 */ /* 0x040fe40000000000 */
[----:B------:R-:W-:Y:S02]  /*1e00*/  IMAD.MOV R26, RZ, RZ, -R26 ;  /* 0x000000ffff1a7224 */ /* 0x000fe400078e0a1a */
[----:B------:R-:W-:Y:S02]  /*1e10*/  VIADD R37, R5, 0xb8 ;  /* 0x000000b805257836 */ /* 0x000fe40000000000 */
[C---:B------:R-:W-:Y:S01]  /*1e20*/  IMAD R27, R4.reuse, R21, R30 ;  /* 0x00000015041b7224 */ /* 0x040fe200078e021e */
[----:B------:R-:W-:Y:S01]  /*1e30*/  IABS R30, R36 ;  /* 0x00000024001e7213 */ /* 0x000fe20000000000 */
[C---:B------:R-:W-:Y:S01]  /*1e40*/  IMAD R26, R4.reuse, R26, R31 ;  /* 0x0000001a041a7224 */ /* 0x040fe200078e021f */
[----:B------:R-:W-:Y:S01]  /*1e50*/  IABS R31, R37 ;  /* 0x00000025001f7213 */ /* 0x000fe20000000000 */
[--C-:B------:R-:W-:Y:S01]  /*1e60*/  @!P3 IMAD.IADD R25, R25, 0x1, -R4.reuse ;  /* 0x000000011919b824 */ /* 0x100fe200078e0a04 */
[----:B------:R-:W-:Y:S01]  /*1e70*/  ISETP.GT.U32.AND P3, PT, R4, R22, PT ;  /* 0x000000160400720c */ /* 0x000fe20003f64070 */
[----:B------:R-:W-:-:S02]  /*1e80*/  @!P6 IMAD.IADD R24, R24, 0x1, -R4 ;  /* 0x000000011818e824 */ /* 0x000fc400078e0a04 */
[----:B------:R-:W-:Y:S01]  /*1e90*/  @!P2 IMAD.IADD R20, R20, 0x1, -R4 ;  /* 0x000000011414a824 */ /* 0x000fe200078e0a04 */
[----:B------:R-:W-:Y:S01]  /*1ea0*/  ISETP.GE.AND P2, PT, R32, RZ, PT ;  /* 0x000000ff2000720c */ /* 0x000fe20003f46270 */
[----:B------:R-:W-:Y:S01]  /*1eb0*/  IMAD.HI.U32 R28, R7, R30, RZ ;  /* 0x0000001e071c7227 */ /* 0x000fe200078e00ff */
[----:B------:R-:W-:-:S03]  /*1ec0*/  ISETP.GT.U32.AND P6, PT, R4, R24, PT ;  /* 0x000000180400720c */ /* 0x000fc60003fc4070 */
[----:B------:R-:W-:-:S04]  /*1ed0*/  IMAD.HI.U32 R29, R7, R31, RZ ;  /* 0x0000001f071d7227 */ /* 0x000fc800078e00ff */
[----:B------:R-:W-:Y:S01]  /*1ee0*/  @!P4 IMAD.MOV R20, RZ, RZ, -R20 ;  /* 0x000000ffff14c224 */ /* 0x000fe200078e0a14 */
[----:B------:R-:W-:Y:S01]  /*1ef0*/  ISETP.GT.U32.AND P4, PT, R4, R25, PT ;  /* 0x000000190400720c */ /* 0x000fe20003f84070 */
[----:B------:R-:W-:Y:S02]  /*1f00*/  IMAD.MOV.U32 R21, RZ, RZ, R23 ;  /* 0x000000ffff157224 */ /* 0x000fe400078e0017 */
[----:B------:R-:W-:Y:S02]  /*1f10*/  IMAD.MOV R23, RZ, RZ, -R28 ;  /* 0x000000ffff177224 */ /* 0x000fe400078e0a1c */
[----:B------:R-:W-:Y:S02]  /*1f20*/  IMAD.MOV R28, RZ, RZ, -R29 ;  /* 0x000000ffff1c7224 */ /* 0x000fe400078e0a1d */
[----:B------:R-:W-:Y:S01]  /*1f30*/  @!P3 IMAD.IADD R22, R22, 0x1, -R4 ;  /* 0x000000011616b824 */ /* 0x000fe200078e0a04 */
[C---:B------:R-:W-:Y:S01]  /*1f40*/  ISETP.GT.U32.AND P3, PT, R4.reuse, R26, PT ;  /* 0x0000001a0400720c */ /* 0x040fe20003f64070 */
[----:B------:R-:W-:-:S02]  /*1f50*/  IMAD R28, R4, R28, R31 ;  /* 0x0000001c041c7224 */ /* 0x000fc400078e021f */
[----:B------:R-:W-:Y:S01]  /*1f60*/  @!P0 IMAD.MOV R21, RZ, RZ, -R21 ;  /* 0x000000ffff158224 */ /* 0x000fe200078e0a15 */
[C---:B------:R-:W-:Y:S01]  /*1f70*/  ISETP.GT.U32.AND P0, PT, R4.reuse, R27, PT ;  /* 0x0000001b0400720c */ /* 0x040fe20003f04070 */
[----:B------:R-:W-:Y:S02]  /*1f80*/  IMAD R29, R4, R23, R30 ;  /* 0x00000017041d7224 */ /* 0x000fe400078e021e */
[--C-:B------:R-:W-:Y:S01]  /*1f90*/  @!P6 IMAD.IADD R24, R24, 0x1, -R4.reuse ;  /* 0x000000011818e824 */ /* 0x100fe200078e0a04 */
[C---:B------:R-:W-:Y:S01]  /*1fa0*/  ISETP.GT.U32.AND P6, PT, R4.reuse, R28, PT ;  /* 0x0000001c0400720c */ /* 0x040fe20003fc4070 */
[----:B------:R-:W-:Y:S01]  /*1fb0*/  @!P4 IMAD.IADD R25, R25, 0x1, -R4 ;  /* 0x000000011919c824 */ /* 0x000fe200078e0a04 */
[----:B------:R-:W-:Y:S01]  /*1fc0*/  ISETP.GT.U32.AND P4, PT, R4, R29, PT ;  /* 0x0000001d0400720c */ /* 0x000fe20003f84070 */
[C---:B------:R-:W-:Y:S02]  /*1fd0*/  VIADD R38, R5.reuse, 0xb4 ;  /* 0x000000b405267836 */ /* 0x040fe40000000000 */
[----:B------:R-:W-:-:S02]  /*1fe0*/  VIADD R39, R5, 0xb0 ;  /* 0x000000b005277836 */ /* 0x000fc40000000000 */
[--C-:B------:R-:W-:Y:S01]  /*1ff0*/  @!P3 IMAD.IADD R26, R26, 0x1, -R4.reuse ;  /* 0x000000011a1ab824 */ /* 0x100fe200078e0a04 */
[----:B------:R-:W-:Y:S01]  /*2000*/  IABS R32, R38 ;  /* 0x0000002600207213 */ /* 0x000fe20000000000 */
[----:B------:R-:W-:Y:S01]  /*2010*/  @!P0 IMAD.IADD R27, R27, 0x1, -R4 ;  /* 0x000000011b1b8824 */ /* 0x000fe200078e0a04 */
[----:B------:R-:W-:Y:S01]  /*2020*/  IABS R33, R39 ;  /* 0x0000002700217213 */ /* 0x000fe20000000000 */
[----:B------:R-:W-:Y:S01]  /*2030*/  @!P5 IMAD.MOV R22, RZ, RZ, -R22 ;  /* 0x000000ffff16d224 */ /* 0x000fe200078e0a16 */
[----:B------:R-:W-:Y:S01]  /*2040*/  ISETP.GE.AND P3, PT, R35, RZ, PT ;  /* 0x000000ff2300720c */ /* 0x000fe20003f66270 */
[----:B------:R-:W-:Y:S01]  /*2050*/  IMAD.HI.U32 R23, R7, R32, RZ ;  /* 0x0000002007177227 */ /* 0x000fe200078e00ff */
[----:B------:R-:W-:-:S03]  /*2060*/  ISETP.GE.AND P0, PT, R34, RZ, PT ;  /* 0x000000ff2200720c */ /* 0x000fc60003f06270 */
[----:B------:R-:W-:Y:S01]  /*2070*/  @!P6 IMAD.IADD R28, R28, 0x1, -R4 ;  /* 0x000000011c1ce824 */ /* 0x000fe200078e0a04 */
[----:B------:R-:W-:Y:S01]  /*2080*/  ISETP.GT.U32.AND P6, PT, R4, R26, PT ;  /* 0x0000001a0400720c */ /* 0x000fe20003fc4070 */
[----:B------:R-:W-:-:S04]  /*2090*/  IMAD.HI.U32 R30, R7, R33, RZ ;  /* 0x00000021071e7227 */ /* 0x000fc800078e00ff */
[----:B------:R-:W-:Y:S01]  /*20a0*/  @!P4 IMAD.IADD R29, R29, 0x1, -R4 ;  /* 0x000000011d1dc824 */ /* 0x000fe200078e0a04 */
[C---:B------:R-:W-:Y:S01]  /*20b0*/  ISETP.GT.U32.AND P4, PT, R4.reuse, R27, PT ;  /* 0x0000001b0400720c */ /* 0x040fe20003f84070 */
[----:B------:R-:W-:Y:S02]  /*20c0*/  IMAD.MOV R23, RZ, RZ, -R23 ;  /* 0x000000ffff177224 */ /* 0x000fe400078e0a17 */
[----:B------:R-:W-:Y:S01]  /*20d0*/  IMAD.MOV R30, RZ, RZ, -R30 ;  /* 0x000000ffff1e7224 */ /* 0x000fe200078e0a1e */
[C---:B------:R-:W-:Y:S01]  /*20e0*/  ISETP.GT.U32.AND P5, PT, R4.reuse, R29, PT ;  /* 0x0000001d0400720c */ /* 0x040fe20003fa4070 */
[C---:B------:R-:W-:Y:S02]  /*20f0*/  IMAD R31, R4.reuse, R23, R32 ;  /* 0x00000017041f7224 */ /* 0x040fe400078e0220 */
[----:B------:R-:W-:Y:S02]  /*2100*/  VIADD R40, R5, 0xac ;  /* 0x000000ac05287836 */ /* 0x000fe40000000000 */
[----:B------:R-:W-:-:S02]  /*2110*/  IMAD R30, R4, R30, R33 ;  /* 0x0000001e041e7224 */ /* 0x000fc400078e0221 */
[----:B------:R-:W-:Y:S01]  /*2120*/  VIADD R41, R5, 0xa8 ;  /* 0x000000a805297836 */ /* 0x000fe20000000000 */
[----:B------:R-:W-:Y:S01]  /*2130*/  IABS R33, R40 ;  /* 0x0000002800217213 */ /* 0x000fe20000000000 */
[----:B------:R-:W-:Y:S02]  /*2140*/  IMAD.MOV.U32 R23, RZ, RZ, R25 ;  /* 0x000000ffff177224 */ /* 0x000fe400078e0019 */
[----:B------:R-:W-:Y:S01]  /*2150*/  @!P2 IMAD.MOV R24, RZ, RZ, -R24 ;  /* 0x000000ffff18a224 */ /* 0x000fe200078e0a18 */
[----:B------:R-:W-:Y:S01]  /*2160*/  ISETP.GT.U32.AND P2, PT, R4, R31, PT ;  /* 0x0000001f0400720c */ /* 0x000fe20003f44070 */
[--C-:B------:R-:W-:Y:S01]  /*2170*/  @!P6 IMAD.IADD R26, R26, 0x1, -R4.reuse ;  /* 0x000000011a1ae824 */ /* 0x100fe200078e0a04 */
[C---:B------:R-:W-:Y:S01]  /*2180*/  ISETP.GT.U32.AND P6, PT, R4.reuse, R30, PT ;  /* 0x0000001e0400720c */ /* 0x040fe20003fc4070 */
[----:B------:R-:W-:Y:S01]  /*2190*/  @!P1 IMAD.MOV R23, RZ, RZ, -R23 ;  /* 0x000000ffff179224 */ /* 0x000fe200078e0a17 */
[----:B------:R-:W-:Y:S01]  /*21a0*/  ISETP.GT.U32.AND P1, PT, R4, R28, PT ;  /* 0x0000001c0400720c */ /* 0x000fe20003f24070 */
[----:B------:R-:W-:Y:S01]  /*21b0*/  @!P4 IMAD.IADD R27, R27, 0x1, -R4 ;  /* 0x000000011b1bc824 */ /* 0x000fe200078e0a04 */
[----:B------:R-:W-:Y:S01]  /*21c0*/  IABS R35, R41 ;  /* 0x0000002900237213 */ /* 0x000fe20000000000 */
[----:B------:R-:W-:Y:S01]  /*21d0*/  IMAD.HI.U32 R25, R7, R33, RZ ;  /* 0x0000002107197227 */ /* 0x000fe200078e00ff */
[----:B------:R-:W-:-:S03]  /*21e0*/  ISETP.GE.AND P4, PT, R36, RZ, PT ;  /* 0x000000ff2400720c */ /* 0x000fc60003f86270 */
[----:B------:R-:W-:Y:S01]  /*21f0*/  @!P5 IMAD.IADD R29, R29, 0x1, -R4 ;  /* 0x000000011d1dd824 */ /* 0x000fe200078e0a04 */
[----:B------:R-:W-:Y:S01]  /*2200*/  ISETP.GE.AND P5, PT, R37, RZ, PT ;  /* 0x000000ff2500720c */ /* 0x000fe20003fa6270 */
[----:B------:R-:W-:-:S04]  /*2210*/  IMAD.HI.U32 R32, R7, R35, RZ ;  /* 0x0000002307207227 */ /* 0x000fc800078e00ff */
[----:B------:R-:W-:Y:S02]  /*2220*/  IMAD.MOV R34, RZ, RZ, -R25 ;  /* 0x000000ffff227224 */ /* 0x000fe400078e0a19 */
[----:B------:R-:W-:Y:S02]  /*2230*/  IMAD.MOV.U32 R25, RZ, RZ, R27 ;  /* 0x000000ffff197224 */ /* 0x000fe400078e001b */
[----:B------:R-:W-:Y:S01]  /*2240*/  @!P2 IMAD.IADD R31, R31, 0x1, -R4 ;  /* 0x000000011f1fa824 */ /* 0x000fe200078e0a04 */
[----:B------:R-:W-:Y:S01]  /*2250*/  ISETP.GE.AND P2, PT, R39, RZ, PT ;  /* 0x000000ff2700720c */ /* 0x000fe20003f46270 */
[----:B------:R-:W-:Y:S02]  /*2260*/  IMAD.MOV R32, RZ, RZ, -R32 ;  /* 0x000000ffff207224 */ /* 0x000fe400078e0a20 */
[----:B------:R-:W-:Y:S02]  /*2270*/  IMAD R33, R4, R34, R33 ;  /* 0x0000002204217224 */ /* 0x000fe400078e0221 */
[----:B------:R-:W-:-:S02]  /*2280*/  IMAD.MOV.U32 R27, RZ, RZ, R29 ;  /* 0x000000ffff1b7224 */ /* 0x000fc400078e001d */
[--C-:B------:R-:W-:Y:S01]  /*2290*/  @!P6 IMAD.IADD R30, R30, 0x1, -R4.reuse ;  /* 0x000000011e1ee824 */ /* 0x100fe200078e0a04 */
[----:B------:R-:W-:Y:S01]  /*22a0*/  ISETP.GE.AND P6, PT, R40, RZ, PT ;  /* 0x000000ff2800720c */ /* 0x000fe20003fc6270 */
[----:B------:R-:W-:Y:S01]  /*22b0*/  @!P1 IMAD.IADD R28, R28, 0x1, -R4 ;  /* 0x000000011c1c9824 */ /* 0x000fe200078e0a04 */
[----:B------:R-:W-:Y:S01]  /*22c0*/  ISETP.GE.AND P1, PT, R38, RZ, PT ;  /* 0x000000ff2600720c */ /* 0x000fe20003f26270 */
[----:B------:R-:W-:Y:S01]  /*22d0*/  @!P0 IMAD.MOV R25, RZ, RZ, -R25 ;  /* 0x000000ffff198224 */ /* 0x000fe200078e0a19 */
[C---:B------:R-:W-:Y:S01]  /*22e0*/  ISETP.GT.U32.AND P0, PT, R4.reuse, R31, PT ;  /* 0x0000001f0400720c */ /* 0x040fe20003f04070 */
[C---:B------:R-:W-:Y:S02]  /*22f0*/  IMAD R32, R4.reuse, R32, R35 ;  /* 0x0000002004207224 */ /* 0x040fe400078e0223 */
[----:B------:R-:W-:Y:S01]  /*2300*/  @!P4 IMAD.MOV R27, RZ, RZ, -R27 ;  /* 0x000000ffff1bc224 */ /* 0x000fe200078e0a1b */
[C---:B------:R-:W-:Y:S01]  /*2310*/  ISETP.GT.U32.AND P4, PT, R4.reuse, R33, PT ;  /* 0x000000210400720c */ /* 0x040fe20003f84070 */
[----:B------:R-:W-:Y:S01]  /*2320*/  @!P3 IMAD.MOV R26, RZ, RZ, -R26 ;  /* 0x000000ffff1ab224 */ /* 0x000fe200078e0a1a */
[C---:B------:R-:W-:Y:S01]  /*2330*/  ISETP.GT.U32.AND P3, PT, R4.reuse, R30, PT ;  /* 0x0000001e0400720c */ /* 0x040fe20003f64070 */
[----:B------:R-:W-:Y:S01]  /*2340*/  @!P5 IMAD.MOV R28, RZ, RZ, -R28 ;  /* 0x000000ffff1cd224 */ /* 0x000fe200078e0a1c */
[----:B------:R-:W-:Y:S01]  /*2350*/  ISETP.GT.U32.AND P5, PT, R4, R32, PT ;  /* 0x000000200400720c */ /* 0x000fe20003fa4070 */
[----:B------:R-:W-:-:S02]  /*2360*/  VIADD R29, R5, 0xa4 ;  /* 0x000000a4051d7836 */ /* 0x000fc40000000000 */
[----:B------:R-:W-:Y:S02]  /*2370*/  VIADD R34, R5, 0xa0 ;  /* 0x000000a005227836 */ /* 0x000fe40000000000 */
[--C-:B------:R-:W-:Y:S01]  /*2380*/  @!P0 IMAD.IADD R31, R31, 0x1, -R4.reuse ;  /* 0x000000011f1f8824 */ /* 0x100fe200078e0a04 */
[----:B------:R-:W-:Y:S01]  /*2390*/  IABS R36, R29 ;  /* 0x0000001d00247213 */ /* 0x000fe20000000000 */
[----:B------:R-:W-:Y:S01]  /*23a0*/  VIADD R35, R5, 0x9c ;  /* 0x0000009c05237836 */ /* 0x000fe20000000000 */
[----:B------:R-:W-:Y:S01]  /*23b0*/  IABS R37, R34 ;  /* 0x0000002200257213 */ /* 0x000fe20000000000 */
[--C-:B------:R-:W-:Y:S01]  /*23c0*/  @!P4 IMAD.IADD R33, R33, 0x1, -R4.reuse ;  /* 0x000000012121c824 */ /* 0x100fe200078e0a04 */
[----:B------:R-:W-:Y:S01]  /*23d0*/  ISETP.GE.AND P4, PT, R34, RZ, PT ;  /* 0x000000ff2200720c */ /* 0x000fe20003f86270 */
[--C-:B------:R-:W-:Y:S01]  /*23e0*/  @!P3 IMAD.IADD R30, R30, 0x1, -R4.reuse ;  /* 0x000000011e1eb824 */ /* 0x100fe200078e0a04 */
[----:B------:R-:W-:Y:S01]  /*23f0*/  ISETP.GE.AND P3, PT, R29, RZ, PT ;  /* 0x000000ff1d00720c */ /* 0x000fe20003f66270 */
[----:B------:R-:W-:Y:S01]  /*2400*/  IMAD.MOV.U32 R29, RZ, RZ, R31 ;  /* 0x000000ffff1d7224 */ /* 0x000fe200078e001f */
[----:B------:R-:W-:Y:S01]  /*2410*/  IABS R38, R35 ;  /* 0x0000002300267213 */ /* 0x000fe20000000000 */
[----:B------:R-:W-:Y:S01]  /*2420*/  @!P5 IMAD.IADD R32, R32, 0x1, -R4 ;  /* 0x000000012020d824 */ /* 0x000fe200078e0a04 */
[----:B------:R-:W-:Y:S01]  /*2430*/  ISETP.GT.U32.AND P5, PT, R4, R33, PT ;  /* 0x000000210400720c */ /* 0x000fe20003fa4070 */
[----:B------:R-:W-:Y:S01]  /*2440*/  IMAD.HI.U32 R31, R7, R36, RZ ;  /* 0x00000024071f7227 */ /* 0x000fe200078e00ff */
[----:B------:R-:W-:-:S03]  /*2450*/  ISETP.GE.AND P0, PT, R41, RZ, PT ;  /* 0x000000ff2900720c */ /* 0x000fc60003f06270 */
[----:B------:R-:W-:Y:S01]  /*2460*/  @!P1 IMAD.MOV R29, RZ, RZ, -R29 ;  /* 0x000000ffff1d9224 */ /* 0x000fe200078e0a1d */
[C---:B------:R-:W-:Y:S01]  /*2470*/  ISETP.GT.U32.AND P1, PT, R4.reuse, R32, PT ;  /* 0x000000200400720c */ /* 0x040fe20003f24070 */
[----:B------:R-:W-:Y:S02]  /*2480*/  IMAD.MOV R31, RZ, RZ, -R31 ;  /* 0x000000ffff1f7224 */ /* 0x000fe400078e0a1f */
[----:B------:R-:W-:Y:S01]  /*2490*/  @!P2 IMAD.MOV R30, RZ, RZ, -R30 ;  /* 0x000000ffff1ea224 */ /* 0x000fe200078e0a1e */
[----:B------:R-:W-:Y:S01]  /*24a0*/  ISETP.GE.AND P2, PT, R35, RZ, PT ;  /* 0x000000ff2300720c */ /* 0x000fe20003f46270 */
[----:B------:R-:W-:Y:S02]  /*24b0*/  IMAD R35, R4, R31, R36 ;  /* 0x0000001f04237224 */ /* 0x000fe400078e0224 */
[----:B------:R-:W-:-:S04]  /*24c0*/  IMAD.HI.U32 R34, R7, R37, RZ ;  /* 0x0000002507227227 */ /* 0x000fc800078e00ff */
[----:B------:R-:W-:Y:S02]  /*24d0*/  VIADD R31, R5, 0x98 ;  /* 0x00000098051f7836 */ /* 0x000fe40000000000 */
[----:B------:R-:W-:Y:S01]  /*24e0*/  @!P5 IMAD.IADD R33, R33, 0x1, -R4 ;  /* 0x000000012121d824 */ /* 0x000fe200078e0a04 */
[----:B------:R-:W-:Y:S01]  /*24f0*/  ISETP.GT.U32.AND P5, PT, R4, R35, PT ;  /* 0x000000230400720c */ /* 0x000fe20003fa4070 */
[----:B------:R-:W-:Y:S01]  /*2500*/  IMAD.MOV R34, RZ, RZ, -R34 ;  /* 0x000000ffff227224 */ /* 0x000fe200078e0a22 */
[----:B------:R-:W-:Y:S01]  /*2510*/  IABS R40, R31 ;  /* 0x0000001f00287213 */ /* 0x000fe20000000000 */
[----:B------:R-:W-:Y:S01]  /*2520*/  @!P1 IMAD.IADD R32, R32, 0x1, -R4 ;  /* 0x0000000120209824 */ /* 0x000fe200078e0a04 */
[----:B------:R-:W-:Y:S01]  /*2530*/  ISETP.GE.AND P1, PT, R31, RZ, PT ;  /* 0x000000ff1f00720c */ /* 0x000fe20003f26270 */
[----:B------:R-:W-:Y:S02]  /*2540*/  IMAD R34, R4, R34, R37 ;  /* 0x0000002204227224 */ /* 0x000fe400078e0225 */
[----:B------:R-:W-:-:S02]  /*2550*/  IMAD.MOV.U32 R31, RZ, RZ, R33 ;  /* 0x000000ffff1f7224 */ /* 0x000fc400078e0021 */
[----:B------:R-:W-:-:S04]  /*2560*/  IMAD.HI.U32 R36, R7, R38, RZ ;  /* 0x0000002607247227 */ /* 0x000fc800078e00ff */
[----:B------:R-:W-:Y:S01]  /*2570*/  @!P6 IMAD.MOV R31, RZ, RZ, -R31 ;  /* 0x000000ffff1fe224 */ /* 0x000fe200078e0a1f */
[C---:B------:R-:W-:Y:S01]  /*2580*/  ISETP.GT.U32.AND P6, PT, R4.reuse, R34, PT ;  /* 0x000000220400720c */ /* 0x040fe20003fc4070 */
[----:B------:R-:W-:Y:S02]  /*2590*/  @!P5 IMAD.IADD R35, R35, 0x1, -R4 ;  /* 0x000000012323d824 */ /* 0x000fe400078e0a04 */
[----:B------:R-:W-:Y:S02]  /*25a0*/  VIADD R37, R5, 0x94 ;  /* 0x0000009405257836 */ /* 0x000fe40000000000 */
[----:B------:R-:W-:Y:S01]  /*25b0*/  IMAD.MOV R39, RZ, RZ, -R36 ;  /* 0x000000ffff277224 */ /* 0x000fe200078e0a24 */
[----:B------:R-:W-:Y:S01]  /*25c0*/  ISETP.GT.U32.AND P5, PT, R4, R35, PT ;  /* 0x000000230400720c */ /* 0x000fe20003fa4070 */
[----:B------:R-:W-:Y:S01]  /*25d0*/  IMAD.HI.U32 R33, R7, R40, RZ ;  /* 0x0000002807217227 */ /* 0x000fe200078e00ff */
[----:B------:R-:W-:-:S03]  /*25e0*/  IABS R36, R37 ;  /* 0x0000002500247213 */ /* 0x000fc60000000000 */
[----:B------:R-:W-:Y:S02]  /*25f0*/  VIADD R45, R5, 0x90 ;  /* 0x00000090052d7836 */ /* 0x000fe40000000000 */
[----:B------:R-:W-:Y:S01]  /*2600*/  @!P0 IMAD.MOV R32, RZ, RZ, -R32 ;  /* 0x000000ffff208224 */ /* 0x000fe200078e0a20 */
[----:B------:R-:W-:Y:S01]  /*2610*/  ISETP.GE.AND P0, PT, R37, RZ, PT ;  /* 0x000000ff2500720c */ /* 0x000fe20003f06270 */
[----:B------:R-:W-:Y:S01]  /*2620*/  @!P6 IMAD.IADD R34, R34, 0x1, -R4 ;  /* 0x000000012222e824 */ /* 0x000fe200078e0a04 */
[----:B------:R-:W-:Y:S01]  /*2630*/  IABS R41, R45 ;  /* 0x0000002d00297213 */ /* 0x000fe20000000000 */
[C---:B------:R-:W-:Y:S02]  /*2640*/  IMAD R37, R4.reuse, R39, R38 ;  /* 0x0000002704257224 */ /* 0x040fe400078e0226 */
[----:B------:R-:W-:Y:S01]  /*2650*/  IMAD.MOV R33, RZ, RZ, -R33 ;  /* 0x000000ffff217224 */ /* 0x000fe200078e0a21 */
[----:B------:R-:W-:Y:S01]  /*2660*/  ISETP.GT.U32.AND P6, PT, R4, R34, PT ;  /* 0x000000220400720c */ /* 0x000fe20003fc4070 */
[----:B------:R-:W-:-:S02]  /*2670*/  IMAD.MOV.U32 R39, RZ, RZ, R36 ;  /* 0x000000ffff277224 */ /* 0x000fc400078e0024 */
[----:B------:R-:W-:Y:S02]  /*2680*/  IMAD R36, R4, R33, R40 ;  /* 0x0000002104247224 */ /* 0x000fe400078e0228 */
[----:B------:R-:W-:-:S04]  /*2690*/  IMAD.HI.U32 R33, R7, R39, RZ ;  /* 0x0000002707217227 */ /* 0x000fc800078e00ff */
[----:B------:R-:W-:Y:S01]  /*26a0*/  @!P5 IMAD.IADD R35, R35, 0x1, -R4 ;  /* 0x000000012323d824 */ /* 0x000fe200078e0a04 */
[----:B------:R-:W-:Y:S01]  /*26b0*/  ISETP.GT.U32.AND P5, PT, R4, R37, PT ;  /* 0x000000250400720c */ /* 0x000fe20003fa4070 */
[----:B------:R-:W-:-:S04]  /*26c0*/  IMAD.HI.U32 R38, R7, R41, RZ ;  /* 0x0000002907267227 */ /* 0x000fc800078e00ff */
[----:B------:R-:W-:Y:S02]  /*26d0*/  IMAD.MOV R40, RZ, RZ, -R33 ;  /* 0x000000ffff287224 */ /* 0x000fe400078e0a21 */
[----:B------:R-:W-:Y:S02]  /*26e0*/  IMAD.MOV R42, RZ, RZ, -R38 ;  /* 0x000000ffff2a7224 */ /* 0x000fe400078e0a26 */
[C---:B------:R-:W-:Y:S02]  /*26f0*/  IMAD R38, R4.reuse, R40, R39 ;  /* 0x0000002804267224 */ /* 0x040fe400078e0227 */
[----:B------:R-:W-:Y:S02]  /*2700*/  IMAD R39, R4, R42, R41 ;  /* 0x0000002a04277224 */ /* 0x000fe400078e0229 */
[----:B------:R-:W-:Y:S01]  /*2710*/  @!P6 IMAD.IADD R34, R34, 0x1, -R4 ;  /* 0x000000012222e824 */ /* 0x000fe200078e0a04 */
[----:B------:R-:W-:Y:S01]  /*2720*/  ISETP.GT.U32.AND P6, PT, R4, R38, PT ;  /* 0x000000260400720c */ /* 0x000fe20003fc4070 */
[----:B------:R-:W-:-:S02]  /*2730*/  VIADD R46, R5, 0x8c ;  /* 0x0000008c052e7836 */ /* 0x000fc40000000000 */
[----:B------:R-:W-:Y:S01]  /*2740*/  @!P5 IMAD.IADD R37, R37, 0x1, -R4 ;  /* 0x000000012525d824 */ /* 0x000fe200078e0a04 */
[C---:B------:R-:W-:Y:S01]  /*2750*/  ISETP.GT.U32.AND P5, PT, R4.reuse, R39, PT ;  /* 0x000000270400720c */ /* 0x040fe20003fa4070 */
[----:B------:R-:W-:Y:S01]  /*2760*/  IMAD.MOV.U32 R33, RZ, RZ, R35 ;  /* 0x000000ffff217224 */ /* 0x000fe200078e0023 */
[----:B------:R-:W-:Y:S01]  /*2770*/  IABS R43, R46 ;  /* 0x0000002e002b7213 */ /* 0x000fe20000000000 */
[----:B------:R-:W-:Y:S02]  /*2780*/  VIADD R47, R5, 0x88 ;  /* 0x00000088052f7836 */ /* 0x000fe40000000000 */
[----:B------:R-:W-:Y:S01]  /*2790*/  @!P3 IMAD.MOV R33, RZ, RZ, -R33 ;  /* 0x000000ffff21b224 */ /* 0x000fe200078e0a21 */
[----:B------:R-:W-:Y:S01]  /*27a0*/  ISETP.GT.U32.AND P3, PT, R4, R36, PT ;  /* 0x000000240400720c */ /* 0x000fe20003f64070 */
[----:B------:R-:W-:Y:S01]  /*27b0*/  IMAD.HI.U32 R35, R7, R43, RZ ;  /* 0x0000002b07237227 */ /* 0x000fe200078e00ff */
[----:B------:R-:W-:-:S03]  /*27c0*/  IABS R40, R47 ;  /* 0x0000002f00287213 */ /* 0x000fc60000000000 */
[--C-:B------:R-:W-:Y:S02]  /*27d0*/  @!P6 IMAD.IADD R38, R38, 0x1, -R4.reuse ;  /* 0x000000012626e824 */ /* 0x100fe400078e0a04 */
[----:B------:R-:W-:Y:S02]  /*27e0*/  IMAD.MOV R35, RZ, RZ, -R35 ;  /* 0x000000ffff237224 */ /* 0x000fe400078e0a23 */
[----:B------:R-:W-:Y:S01]  /*27f0*/  @!P5 IMAD.IADD R39, R39, 0x1, -R4 ;  /* 0x000000012727d824 */ /* 0x000fe200078e0a04 */
[C---:B------:R-:W-:Y:S01]  /*2800*/  ISETP.GT.U32.AND P5, PT, R4.reuse, R38, PT ;  /* 0x000000260400720c */ /* 0x040fe20003fa4070 */
[----:B------:R-:W-:Y:S02]  /*2810*/  IMAD R41, R4, R35, R43 ;  /* 0x0000002304297224 */ /* 0x000fe400078e022b */
[----:B------:R-:W-:-:S04]  /*2820*/  IMAD.HI.U32 R35, R7, R40, RZ ;  /* 0x0000002807237227 */ /* 0x000fc800078e00ff */
[----:B------:R-:W-:Y:S02]  /*2830*/  IMAD.MOV R35, RZ, RZ, -R35 ;  /* 0x000000ffff237224 */ /* 0x000fe400078e0a23 */
[----:B------:R-:W-:Y:S01]  /*2840*/  @!P3 IMAD.IADD R36, R36, 0x1, -R4 ;  /* 0x000000012424b824 */ /* 0x000fe200078e0a04 */
[C---:B------:R-:W-:Y:S01]  /*2850*/  ISETP.GT.U32.AND P3, PT, R4.reuse, R37, PT ;  /* 0x000000250400720c */ /* 0x040fe20003f64070 */
[C---:B------:R-:W-:Y:S02]  /*2860*/  IMAD R40, R4.reuse, R35, R40 ;  /* 0x0000002304287224 */ /* 0x040fe400078e0228 */
[----:B------:R-:W-:Y:S01]  /*2870*/  @!P4 IMAD.MOV R34, RZ, RZ, -R34 ;  /* 0x000000ffff22c224 */ /* 0x000fe200078e0a22 */
[C---:B------:R-:W-:Y:S01]  /*2880*/  ISETP.GT.U32.AND P4, PT, R4.reuse, R39, PT ;  /* 0x000000270400720c */ /* 0x040fe20003f84070 */
[C---:B------:R-:W-:Y:S01]  /*2890*/  VIADD R48, R5.reuse, 0x84 ;  /* 0x0000008405307836 */ /* 0x040fe20000000000 */
[----:B------:R-:W-:Y:S01]  /*28a0*/  ISETP.GT.U32.AND P6, PT, R4, R36, PT ;  /* 0x000000240400720c */ /* 0x000fe20003fc4070 */
[----:B------:R-:W-:Y:S01]  /*28b0*/  @!P5 IMAD.IADD R38, R38, 0x1, -R4 ;  /* 0x000000012626d824 */ /* 0x000fe200078e0a04 */
[----:B------:R-:W-:Y:S01]  /*28c0*/  ISETP.GT.U32.AND P5, PT, R4, R40, PT ;  /* 0x000000280400720c */ /* 0x000fe20003fa4070 */
[C---:B------:R-:W-:Y:S01]  /*28d0*/  VIADD R49, R5.reuse, 0x80 ;  /* 0x0000008005317836 */ /* 0x040fe20000000000 */
[----:B------:R-:W-:Y:S01]  /*28e0*/  IABS R43, R48 ;  /* 0x00000030002b7213 */ /* 0x000fe20000000000 */
[----:B------:R-:W-:-:S02]  /*28f0*/  VIADD R50, R5, 0x7c ;  /* 0x0000007c05327836 */ /* 0x000fc40000000000 */
[----:B------:R-:W-:Y:S01]  /*2900*/  @!P3 IMAD.IADD R37, R37, 0x1, -R4 ;  /* 0x000000012525b824 */ /* 0x000fe200078e0a04 */
[----:B------:R-:W-:Y:S01]  /*2910*/  IABS R44, R49 ;  /* 0x00000031002c7213 */ /* 0x000fe20000000000 */
[----:B------:R-:W-:Y:S01]  /*2920*/  IMAD.HI.U32 R35, R7, R43, RZ ;  /* 0x0000002b07237227 */ /* 0x000fe200078e00ff */
[----:B------:R-:W-:-:S03]  /*2930*/  ISETP.GT.U32.AND P3, PT, R4, R41, PT ;  /* 0x000000290400720c */ /* 0x000fc60003f64070 */
[--C-:B------:R-:W-:Y:S01]  /*2940*/  @!P4 IMAD.IADD R39, R39, 0x1, -R4.reuse ;  /* 0x000000012727c824 */ /* 0x100fe200078e0a04 */
[----:B------:R-:W-:Y:S01]  /*2950*/  ISETP.GE.AND P4, PT, R46, RZ, PT ;  /* 0x000000ff2e00720c */ /* 0x000fe20003f86270 */
[----:B------:R-:W-:Y:S01]  /*2960*/  IMAD.MOV R35, RZ, RZ, -R35 ;  /* 0x000000ffff237224 */ /* 0x000fe200078e0a23 */
[----:B------:R-:W-:Y:S01]  /*2970*/  IABS R46, R50 ;  /* 0x00000032002e7213 */ /* 0x000fe20000000000 */
[----:B------:R-:W-:Y:S02]  /*2980*/  @!P5 IMAD.IADD R40, R40, 0x1, -R4 ;  /* 0x000000012828d824 */ /* 0x000fe400078e0a04 */
[----:B------:R-:W-:-:S03]  /*2990*/  IMAD.HI.U32 R42, R7, R44, RZ ;  /* 0x0000002c072a7227 */ /* 0x000fc600078e00ff */
[----:B------:R-:W-:Y:S01]  /*29a0*/  ISETP.GT.U32.AND P5, PT, R4, R40, PT ;  /* 0x000000280400720c */ /* 0x000fe20003fa4070 */
[----:B------:R-:W-:Y:S01]  /*29b0*/  @!P6 IMAD.IADD R36, R36, 0x1, -R4 ;  /* 0x000000012424e824 */ /* 0x000fe200078e0a04 */
[----:B------:R-:W-:Y:S01]  /*29c0*/  ISETP.GE.AND P6, PT, R45, RZ, PT ;  /* 0x000000ff2d00720c */ /* 0x000fe20003fc6270 */
[----:B------:R-:W-:Y:S02]  /*29d0*/  IMAD R43, R4, R35, R43 ;  /* 0x00000023042b7224 */ /* 0x000fe400078e022b */
[----:B------:R-:W-:Y:S02]  /*29e0*/  IMAD.MOV R45, RZ, RZ, -R42 ;  /* 0x000000ffff2d7224 */ /* 0x000fe400078e0a2a */
[----:B------:R-:W-:Y:S02]  /*29f0*/  IMAD.MOV.U32 R35, RZ, RZ, R37 ;  /* 0x000000ffff237224 */ /* 0x000fe400078e0025 */
[----:B------:R-:W-:-:S04]  /*2a00*/  IMAD.HI.U32 R37, R7, R46, RZ ;  /* 0x0000002e07257227 */ /* 0x000fc800078e00ff */
[C---:B------:R-:W-:Y:S02]  /*2a10*/  IMAD R42, R4.reuse, R45, R44 ;  /* 0x0000002d042a7224 */ /* 0x040fe400078e022c */
[----:B------:R-:W-:Y:S01]  /*2a20*/  @!P3 IMAD.IADD R41, R41, 0x1, -R4 ;  /* 0x000000012929b824 */ /* 0x000fe200078e0a04 */
[----:B------:R-:W-:Y:S01]  /*2a30*/  ISETP.GE.AND P3, PT, R47, RZ, PT ;  /* 0x000000ff2f00720c */ /* 0x000fe20003f66270 */
[----:B------:R-:W-:Y:S02]  /*2a40*/  IMAD.MOV R45, RZ, RZ, -R37 ;  /* 0x000000ffff2d7224 */ /* 0x000fe400078e0a25 */
[----:B------:R-:W-:Y:S01]  /*2a50*/  @!P2 IMAD.MOV R35, RZ, RZ, -R35 ;  /* 0x000000ffff23a224 */ /* 0x000fe200078e0a23 */
[C---:B------:R-:W-:Y:S01]  /*2a60*/  ISETP.GT.U32.AND P2, PT, R4.reuse, R41, PT ;  /* 0x000000290400720c */ /* 0x040fe20003f44070 */
[----:B------:R-:W-:Y:S02]  /*2a70*/  IMAD R45, R4, R45, R46 ;  /* 0x0000002d042d7224 */ /* 0x000fe400078e022e */
[----:B------:R-:W-:-:S02]  /*2a80*/  @!P5 IMAD.IADD R40, R40, 0x1, -R4 ;  /* 0x000000012828d824 */ /* 0x000fc400078e0a04 */
[C---:B------:R-:W-:Y:S01]  /*2a90*/  VIADD R51, R5.reuse, 0x78 ;  /* 0x0000007805337836 */ /* 0x040fe20000000000 */
[C---:B------:R-:W-:Y:S01]  /*2aa0*/  ISETP.GT.U32.AND P5, PT, R4.reuse, R45, PT ;  /* 0x0000002d0400720c */ /* 0x040fe20003fa4070 */
[----:B------:R-:W-:Y:S02]  /*2ab0*/  IMAD.MOV.U32 R37, RZ, RZ, R39 ;  /* 0x000000ffff257224 */ /* 0x000fe400078e0027 */
[----:B------:R-:W-:Y:S01]  /*2ac0*/  @!P1 IMAD.MOV R36, RZ, RZ, -R36 ;  /* 0x000000ffff249224 */ /* 0x000fe200078e0a24 */
[----:B------:R-:W-:Y:S01]  /*2ad0*/  IABS R44, R51 ;  /* 0x00000033002c7213 */ /* 0x000fe20000000000 */
[----:B------:R-:W-:Y:S01]  /*2ae0*/  VIADD R52, R5, 0x74 ;  /* 0x0000007405347836 */ /* 0x000fe20000000000 */
[C---:B------:R-:W-:Y:S01]  /*2af0*/  ISETP.GT.U32.AND P1, PT, R4.reuse, R43, PT ;  /* 0x0000002b0400720c */ /* 0x040fe20003f24070 */
[--C-:B------:R-:W-:Y:S01]  /*2b00*/  @!P2 IMAD.IADD R41, R41, 0x1, -R4.reuse ;  /* 0x000000012929a824 */ /* 0x100fe200078e0a04 */
[----:B------:R-:W-:Y:S01]  /*2b10*/  ISETP.GE.AND P2, PT, R49, RZ, PT ;  /* 0x000000ff3100720c */ /* 0x000fe20003f46270 */
[----:B------:R-:W-:Y:S01]  /*2b20*/  @!P6 IMAD.MOV R37, RZ, RZ, -R37 ;  /* 0x000000ffff25e224 */ /* 0x000fe200078e0a25 */
[----:B------:R-:W-:Y:S01]  /*2b30*/  ISETP.GT.U32.AND P6, PT, R4, R42, PT ;  /* 0x0000002a0400720c */ /* 0x000fe20003fc4070 */
[----:B------:R-:W-:Y:S01]  /*2b40*/  IMAD.MOV.U32 R39, RZ, RZ, R41 ;  /* 0x000000ffff277224 */ /* 0x000fe200078e0029 */
[----:B------:R-:W-:Y:S01]  /*2b50*/  IABS R46, R52 ;  /* 0x00000034002e7213 */ /* 0x000fe20000000000 */
[----:B------:R-:W-:-:S02]  /*2b60*/  @!P5 IMAD.IADD R45, R45, 0x1, -R4 ;  /* 0x000000012d2dd824 */ /* 0x000fc400078e0a04 */
[----:B------:R-:W-:-:S03]  /*2b70*/  IMAD.HI.U32 R41, R7, R44, RZ ;  /* 0x0000002c07297227 */ /* 0x000fc600078e00ff */
[----:B------:R-:W-:Y:S01]  /*2b80*/  ISETP.GT.U32.AND P5, PT, R4, R45, PT ;  /* 0x0000002d0400720c */ /* 0x000fe20003fa4070 */
[----:B------:R-:W-:Y:S02]  /*2b90*/  IMAD.MOV R47, RZ, RZ, -R41 ;  /* 0x000000ffff2f7224 */ /* 0x000fe400078e0a29 */
[----:B------:R-:W-:-:S04]  /*2ba0*/  IMAD.HI.U32 R41, R7, R46, RZ ;  /* 0x0000002e07297227 */ /* 0x000fc800078e00ff */
[--C-:B------:R-:W-:Y:S01]  /*2bb0*/  @!P1 IMAD.IADD R43, R43, 0x1, -R4.reuse ;  /* 0x000000012b2b9824 */ /* 0x100fe200078e0a04 */
[----:B------:R-:W-:Y:S01]  /*2bc0*/  ISETP.GE.AND P1, PT, R50, RZ, PT ;  /* 0x000000ff3200720c */ /* 0x000fe20003f26270 */
[----:B------:R-:W-:Y:S02]  /*2bd0*/  IMAD.MOV R41, RZ, RZ, -R41 ;  /* 0x000000ffff297224 */ /* 0x000fe400078e0a29 */
[----:B------:R-:W-:Y:S02]  /*2be0*/  VIADD R53, R5, 0x70 ;  /* 0x0000007005357836 */ /* 0x000fe40000000000 */
[----:B------:R-:W-:Y:S01]  /*2bf0*/  @!P6 IMAD.IADD R42, R42, 0x1, -R4 ;  /* 0x000000012a2ae824 */ /* 0x000fe200078e0a04 */
[C---:B------:R-:W-:Y:S01]  /*2c00*/  ISETP.GT.U32.AND P6, PT, R4.reuse, R43, PT ;  /* 0x0000002b0400720c */ /* 0x040fe20003fc4070 */
[C---:B------:R-:W-:Y:S02]  /*2c10*/  IMAD R44, R4.reuse, R47, R44 ;  /* 0x0000002f042c7224 */ /* 0x040fe400078e022c */
[----:B------:R-:W-:-:S02]  /*2c20*/  IMAD R47, R4, R41, R46 ;  /* 0x00000029042f7224 */ /* 0x000fc400078e022e */
[----:B------:R-:W-:Y:S01]  /*2c30*/  @!P0 IMAD.MOV R38, RZ, RZ, -R38 ;  /* 0x000000ffff268224 */ /* 0x000fe200078e0a26 */
[----:B------:R-:W-:Y:S01]  /*2c40*/  ISETP.GE.AND P0, PT, R48, RZ, PT ;  /* 0x000000ff3000720c */ /* 0x000fe20003f06270 */
[----:B------:R-:W-:Y:S01]  /*2c50*/  VIADD R54, R5, 0x6c ;  /* 0x0000006c05367836 */ /* 0x000fe20000000000 */
[----:B------:R-:W-:Y:S01]  /*2c60*/  IABS R48, R53 ;  /* 0x0000003500307213 */ /* 0x000fe20000000000 */
[----:B------:R-:W-:Y:S01]  /*2c70*/  @!P4 IMAD.MOV R39, RZ, RZ, -R39 ;  /* 0x000000ffff27c224 */ /* 0x000fe200078e0a27 */
[C---:B------:R-:W-:Y:S01]  /*2c80*/  ISETP.GT.U32.AND P4, PT, R4.reuse, R42, PT ;  /* 0x0000002a0400720c */ /* 0x040fe20003f84070 */
[----:B------:R-:W-:Y:S01]  /*2c90*/  @!P5 IMAD.IADD R45, R45, 0x1, -R4 ;  /* 0x000000012d2dd824 */ /* 0x000fe200078e0a04 */
[----:B------:R-:W-:Y:S01]  /*2ca0*/  ISETP.GT.U32.AND P5, PT, R4, R47, PT ;  /* 0x0000002f0400720c */ /* 0x000fe20003fa4070 */
[----:B------:R-:W-:Y:S01]  /*2cb0*/  IMAD.HI.U32 R41, R7, R48, RZ ;  /* 0x0000003007297227 */ /* 0x000fe200078e00ff */
[----:B------:R-:W-:-:S03]  /*2cc0*/  IABS R49, R54 ;  /* 0x0000003600317213 */ /* 0x000fc60000000000 */
[----:B------:R-:W-:Y:S02]  /*2cd0*/  IMAD.MOV R41, RZ, RZ, -R41 ;  /* 0x000000ffff297224 */ /* 0x000fe400078e0a29 */
[----:B------:R-:W-:-:S04]  /*2ce0*/  IMAD.HI.U32 R46, R7, R49, RZ ;  /* 0x00000031072e7227 */ /* 0x000fc800078e00ff */
[----:B------:R-:W-:Y:S01]  /*2cf0*/  @!P6 IMAD.IADD R43, R43, 0x1, -R4 ;  /* 0x000000012b2be824 */ /* 0x000fe200078e0a04 */
[----:B------:R-:W-:Y:S01]  /*2d00*/  ISETP.GT.U32.AND P6, PT, R4, R44, PT ;  /* 0x0000002c0400720c */ /* 0x000fe20003fc4070 */
[----:B------:R-:W-:Y:S02]  /*2d10*/  VIADD R55, R5, 0x68 ;  /* 0x0000006805377836 */ /* 0x000fe40000000000 */
[----:B------:R-:W-:Y:S02]  /*2d20*/  IMAD.MOV R50, RZ, RZ, -R46 ;  /* 0x000000ffff327224 */ /* 0x000fe400078e0a2e */
[----:B------:R-:W-:Y:S01]  /*2d30*/  @!P4 IMAD.IADD R42, R42, 0x1, -R4 ;  /* 0x000000012a2ac824 */ /* 0x000fe200078e0a04 */
[----:B------:R-:W-:Y:S01]  /*2d40*/  ISETP.GE.AND P4, PT, R51, RZ, PT ;  /* 0x000000ff3300720c */ /* 0x000fe20003f86270 */
[----:B------:R-:W-:Y:S01]  /*2d50*/  IMAD R46, R4, R41, R48 ;  /* 0x00000029042e7224 */ /* 0x000fe200078e0230 */
[----:B------:R-:W-:Y:S01]  /*2d60*/  IABS R51, R55 ;  /* 0x0000003700337213 */ /* 0x000fe20000000000 */
[----:B------:R-:W-:-:S02]  /*2d70*/  @!P5 IMAD.IADD R47, R47, 0x1, -R4 ;  /* 0x000000012f2fd824 */ /* 0x000fc400078e0a04 */
[----:B------:R-:W-:Y:S01]  /*2d80*/  IMAD.MOV.U32 R41, RZ, RZ, R43 ;  /* 0x000000ffff297224 */ /* 0x000fe200078e002b */
[----:B------:R-:W-:Y:S01]  /*2d90*/  ISETP.GT.U32.AND P5, PT, R4, R46, PT ;  /* 0x0000002e0400720c */ /* 0x000fe20003fa4070 */
[----:B------:R-:W-:-:S04]  /*2da0*/  IMAD.HI.U32 R48, R7, R51, RZ ;  /* 0x0000003307307227 */ /* 0x000fc800078e00ff */
[----:B------:R-:W-:Y:S01]  /*2db0*/  @!P0 IMAD.MOV R41, RZ, RZ, -R41 ;  /* 0x000000ffff298224 */ /* 0x000fe200078e0a29 */
[----:B------:R-:W-:Y:S01]  /*2dc0*/  ISETP.GT.U32.AND P0, PT, R4, R47, PT ;  /* 0x0000002f0400720c */ /* 0x000fe20003f04070 */
[----:B------:R-:W-:Y:S02]  /*2dd0*/  IMAD.MOV R48, RZ, RZ, -R48 ;  /* 0x000000ffff307224 */ /* 0x000fe400078e0a30 */
[----:B------:R-:W-:Y:S01]  /*2de0*/  @!P6 IMAD.IADD R44, R44, 0x1, -R4 ;  /* 0x000000012c2ce824 */ /* 0x000fe200078e0a04 */
[----:B------:R-:W-:Y:S01]  /*2df0*/  ISETP.GE.AND P6, PT, R52, RZ, PT ;  /* 0x000000ff3400720c */ /* 0x000fe20003fc6270 */
[----:B------:R-:W-:Y:S02]  /*2e00*/  VIADD R52, R5, 0x64 ;  /* 0x0000006405347836 */ /* 0x000fe40000000000 */
[C---:B------:R-:W-:Y:S02]  /*2e10*/  IMAD R48, R4.reuse, R48, R51 ;  /* 0x0000003004307224 */ /* 0x040fe400078e0233 */
[----:B------:R-:W-:Y:S01]  /*2e20*/  IMAD R49, R4, R50, R49 ;  /* 0x0000003204317224 */ /* 0x000fe200078e0231 */
[----:B------:R-:W-:Y:S01]  /*2e30*/  IABS R50, R52 ;  /* 0x0000003400327213 */ /* 0x000fe20000000000 */
[----:B------:R-:W-:-:S02]  /*2e40*/  IMAD.MOV.U32 R43, RZ, RZ, R45 ;  /* 0x000000ffff2b7224 */ /* 0x000fc400078e002d */
[----:B------:R-:W-:Y:S01]  /*2e50*/  @!P0 IMAD.IADD R47, R47, 0x1, -R4 ;  /* 0x000000012f2f8824 */ /* 0x000fe200078e0a04 */
[C---:B------:R-:W-:Y:S01]  /*2e60*/  ISETP.GT.U32.AND P0, PT, R4.reuse, R48, PT ;  /* 0x000000300400720c */ /* 0x040fe20003f04070 */
[----:B------:R-:W-:Y:S02]  /*2e70*/  IMAD.MOV.U32 R51, RZ, RZ, R50 ;  /* 0x000000ffff337224 */ /* 0x000fe400078e0032 */
[----:B------:R-:W-:Y:S01]  /*2e80*/  @!P1 IMAD.MOV R43, RZ, RZ, -R43 ;  /* 0x000000ffff2b9224 */ /* 0x000fe200078e0a2b */
[----:B------:R-:W-:Y:S01]  /*2e90*/  ISETP.GT.U32.AND P1, PT, R4, R49, PT ;  /* 0x000000310400720c */ /* 0x000fe20003f24070 */
[----:B------:R-:W-:Y:S02]  /*2ea0*/  VIADD R50, R5, 0x60 ;  /* 0x0000006005327836 */ /* 0x000fe40000000000 */
[----:B------:R-:W-:-:S04]  /*2eb0*/  IMAD.HI.U32 R45, R7, R51, RZ ;  /* 0x00000033072d7227 */ /* 0x000fc800078e00ff */
[----:B------:R-:W-:Y:S01]  /*2ec0*/  @!P2 IMAD.MOV R42, RZ, RZ, -R42 ;  /* 0x000000ffff2aa224 */ /* 0x000fe200078e0a2a */
[----:B------:R-:W-:Y:S01]  /*2ed0*/  ISETP.GE.AND P2, PT, R53, RZ, PT ;  /* 0x000000ff3500720c */ /* 0x000fe20003f46270 */
[----:B------:R-:W-:Y:S01]  /*2ee0*/  IMAD.MOV R45, RZ, RZ, -R45 ;  /* 0x000000ffff2d7224 */ /* 0x000fe200078e0a2d */
[----:B------:R-:W-:Y:S01]  /*2ef0*/  IABS R53, R50 ;  /* 0x0000003200357213 */ /* 0x000fe20000000000 */
[----:B------:R-:W-:Y:S02]  /*2f00*/  @!P0 IMAD.IADD R48, R48, 0x1, -R4 ;  /* 0x0000000130308824 */ /* 0x000fe400078e0a04 */
[----:B------:R-:W-:Y:S01]  /*2f10*/  @!P3 IMAD.MOV R40, RZ, RZ, -R40 ;  /* 0x000000ffff28b224 */ /* 0x000fe200078e0a28 */
[----:B------:R-:W-:Y:S01]  /*2f20*/  ISETP.GT.U32.AND P3, PT, R4, R44, PT ;  /* 0x0000002c0400720c */ /* 0x000fe20003f64070 */
[----:B------:R-:W-:Y:S01]  /*2f30*/  @!P5 IMAD.IADD R46, R46, 0x1, -R4 ;  /* 0x000000012e2ed824 */ /* 0x000fe200078e0a04 */
[C---:B------:R-:W-:Y:S01]  /*2f40*/  ISETP.GT.U32.AND P0, PT, R4.reuse, R48, PT ;  /* 0x000000300400720c */ /* 0x040fe20003f04070 */
[----:B------:R-:W-:Y:S01]  /*2f50*/  IMAD R51, R4, R45, R51 ;  /* 0x0000002d04337224 */ /* 0x000fe200078e0233 */
[----:B------:R-:W-:Y:S01]  /*2f60*/  ISETP.GE.AND P5, PT, R55, RZ, PT ;  /* 0x000000ff3700720c */ /* 0x000fe20003fa6270 */
[----:B------:R-:W-:-:S02]  /*2f70*/  IMAD.MOV.U32 R45, RZ, RZ, R47 ;  /* 0x000000ffff2d7224 */ /* 0x000fc400078e002f */
[----:B------:R-:W-:-:S04]  /*2f80*/  IMAD.HI.U32 R47, R7, R53, RZ ;  /* 0x00000035072f7227 */ /* 0x000fc800078e00ff */
[--C-:B------:R-:W-:Y:S01]  /*2f90*/  @!P1 IMAD.IADD R49, R49, 0x1, -R4.reuse ;  /* 0x0000000131319824 */ /* 0x100fe200078e0a04 */
[----:B------:R-:W-:Y:S01]  /*2fa0*/  ISETP.GT.U32.AND P1, PT, R4, R46, PT ;  /* 0x0000002e0400720c */ /* 0x000fe20003f24070 */
[----:B------:R-:W-:Y:S02]  /*2fb0*/  IMAD.MOV R47, RZ, RZ, -R47 ;  /* 0x000000ffff2f7224 */ /* 0x000fe400078e0a2f */
[--C-:B------:R-:W-:Y:S01]  /*2fc0*/  @!P3 IMAD.IADD R44, R44, 0x1, -R4.reuse ;  /* 0x000000012c2cb824 */ /* 0x100fe200078e0a04 */
[----:B------:R-:W-:Y:S01]  /*2fd0*/  ISETP.GE.AND P3, PT, R54, RZ, PT ;  /* 0x000000ff3600720c */ /* 0x000fe20003f66270 */
[----:B------:R-:W-:Y:S02]  /*2fe0*/  IMAD R53, R4, R47, R53 ;  /* 0x0000002f04357224 */ /* 0x000fe400078e0235 */
[----:B------:R-:W-:Y:S02]  /*2ff0*/  @!P0 IMAD.IADD R48, R48, 0x1, -R4 ;  /* 0x0000000130308824 */ /* 0x000fe400078e0a04 */
[C---:B------:R-:W-:Y:S01]  /*3000*/  VIADD R56, R5.reuse, 0x5c ;  /* 0x0000005c05387836 */ /* 0x040fe20000000000 */
[C---:B------:R-:W-:Y:S01]  /*3010*/  ISETP.GT.U32.AND P0, PT, R4.reuse, R53, PT ;  /* 0x000000350400720c */ /* 0x040fe20003f04070 */
[----:B------:R-:W-:Y:S01]  /*3020*/  @!P4 IMAD.MOV R44, RZ, RZ, -R44 ;  /* 0x000000ffff2cc224 */ /* 0x000fe200078e0a2c */
[----:B------:R-:W-:Y:S01]  /*3030*/  ISETP.GT.U32.AND P4, PT, R4, R49, PT ;  /* 0x000000310400720c */ /* 0x000fe20003f84070 */
[----:B------:R-:W-:Y:S01]  /*3040*/  @!P1 IMAD.IADD R46, R46, 0x1, -R4 ;  /* 0x000000012e2e9824 */ /* 0x000fe200078e0a04 */
[----:B------:R-:W-:Y:S01]  /*3050*/  ISETP.GT.U32.AND P1, PT, R4, R51, PT ;  /* 0x000000330400720c */ /* 0x000fe20003f24070 */
[C---:B------:R-:W-:Y:S01]  /*3060*/  VIADD R57, R5.reuse, 0x58 ;  /* 0x0000005805397836 */ /* 0x040fe20000000000 */
[----:B------:R-:W-:Y:S01]  /*3070*/  IABS R55, R56 ;  /* 0x0000003800377213 */ /* 0x000fe20000000000 */
[----:B------:R-:W-:Y:S01]  /*3080*/  @!P6 IMAD.MOV R45, RZ, RZ, -R45 ;  /* 0x000000ffff2de224 */ /* 0x000fe200078e0a2d */
[----:B------:R-:W-:Y:S01]  /*3090*/  ISETP.GE.AND P6, PT, R52, RZ, PT ;  /* 0x000000ff3400720c */ /* 0x000fe20003fc6270 */
[----:B------:R-:W-:Y:S01]  /*30a0*/  VIADD R58, R5, 0x54 ;  /* 0x00000054053a7836 */ /* 0x000fe20000000000 */
[----:B------:R-:W-:Y:S01]  /*30b0*/  IABS R52, R57 ;  /* 0x0000003900347213 */ /* 0x000fe20000000000 */
[----:B------:R-:W-:-:S03]  /*30c0*/  IMAD.HI.U32 R47, R7, R55, RZ ;  /* 0x00000037072f7227 */ /* 0x000fc600078e00ff */
[----:B------:R-:W-:Y:S01]  /*30d0*/  IABS R54, R58 ;  /* 0x0000003a00367213 */ /* 0x000fe20000000000 */
[--C-:B------:R-:W-:Y:S02]  /*30e0*/  @!P0 IMAD.IADD R53, R53, 0x1, -R4.reuse ;  /* 0x0000000135358824 */ /* 0x100fe400078e0a04 */
[----:B------:R-:W-:Y:S02]  /*30f0*/  IMAD.MOV R47, RZ, RZ, -R47 ;  /* 0x000000ffff2f7224 */ /* 0x000fe400078e0a2f */
[--C-:B------:R-:W-:Y:S01]  /*3100*/  @!P4 IMAD.IADD R49, R49, 0x1, -R4.reuse ;  /* 0x000000013131c824 */ /* 0x100fe200078e0a04 */
[----:B------:R-:W-:Y:S01]  /*3110*/  ISETP.GE.AND P4, PT, R50, RZ, PT ;  /* 0x000000ff3200720c */ /* 0x000fe20003f86270 */
[----:B------:R-:W-:Y:S01]  /*3120*/  @!P1 IMAD.IADD R51, R51, 0x1, -R4 ;  /* 0x0000000133339824 */ /* 0x000fe200078e0a04 */
[----:B------:R-:W-:Y:S01]  /*3130*/  ISETP.GT.U32.AND P0, PT, R4, R53, PT ;  /* 0x000000350400720c */ /* 0x000fe20003f04070 */
[----:B------:R-:W-:Y:S01]  /*3140*/  IMAD.HI.U32 R50, R7, R52, RZ ;  /* 0x0000003407327227 */ /* 0x000fe200078e00ff */
[----:B------:R-:W-:-:S03]  /*3150*/  ISETP.GE.AND P1, PT, R56, RZ, PT ;  /* 0x000000ff3800720c */ /* 0x000fc60003f26270 */
[C---:B------:R-:W-:Y:S02]  /*3160*/  IMAD R55, R4.reuse, R47, R55 ;  /* 0x0000002f04377224 */ /* 0x040fe400078e0237 */
[----:B------:R-:W-:Y:S01]  /*3170*/  @!P2 IMAD.MOV R46, RZ, RZ, -R46 ;  /* 0x000000ffff2ea224 */ /* 0x000fe200078e0a2e */
[----:B------:R-:W-:Y:S01]  /*3180*/  ISETP.GT.U32.AND P2, PT, R4, R51, PT ;  /* 0x000000330400720c */ /* 0x000fe20003f44070 */
[----:B------:R-:W-:Y:S02]  /*3190*/  IMAD.MOV.U32 R47, RZ, RZ, R49 ;  /* 0x000000ffff2f7224 */ /* 0x000fe400078e0031 */
[----:B------:R-:W-:Y:S01]  /*31a0*/  @!P5 IMAD.MOV R48, RZ, RZ, -R48 ;  /* 0x000000ffff30d224 */ /* 0x000fe200078e0a30 */
[----:B------:R-:W-:Y:S01]  /*31b0*/  ISETP.GE.AND P5, PT, R57, RZ, PT ;  /* 0x000000ff3900720c */ /* 0x000fe20003fa6270 */
[----:B------:R-:W-:-:S04]  /*31c0*/  IMAD.HI.U32 R49, R7, R54, RZ ;  /* 0x0000003607317227 */ /* 0x000fc800078e00ff */
[----:B------:R-:W-:Y:S02]  /*31d0*/  IMAD.MOV R57, RZ, RZ, -R50 ;  /* 0x000000ffff397224 */ /* 0x000fe400078e0a32 */
[----:B------:R-:W-:Y:S02]  /*31e0*/  IMAD.MOV R59, RZ, RZ, -R49 ;  /* 0x000000ffff3b7224 */ /* 0x000fe400078e0a31 */
[C---:B------:R-:W-:Y:S02]  /*31f0*/  IMAD R49, R4.reuse, R57, R52 ;  /* 0x0000003904317224 */ /* 0x040fe400078e0234 */
[----:B------:R-:W-:Y:S01]  /*3200*/  @!P3 IMAD.MOV R47, RZ, RZ, -R47 ;  /* 0x000000ffff2fb224 */ /* 0x000fe200078e0a2f */
[C---:B------:R-:W-:Y:S01]  /*3210*/  ISETP.GT.U32.AND P3, PT, R4.reuse, R55, PT ;  /* 0x000000370400720c */ /* 0x040fe20003f64070 */
[--C-:B------:R-:W-:Y:S01]  /*3220*/  @!P0 IMAD.IADD R53, R53, 0x1, -R4.reuse ;  /* 0x0000000135358824 */ /* 0x100fe200078e0a04 */
[----:B------:R-:W-:Y:S01]  /*3230*/  ISETP.GT.U32.AND P0, PT, R4, R49, PT ;  /* 0x000000310400720c */ /* 0x000fe20003f04070 */
[----:B------:R-:W-:Y:S01]  /*3240*/  @!P2 IMAD.IADD R51, R51, 0x1, -R4 ;  /* 0x000000013333a824 */ /* 0x000fe200078e0a04 */
[----:B------:R-:W-:Y:S01]  /*3250*/  ISETP.GE.AND P2, PT, R58, RZ, PT ;  /* 0x000000ff3a00720c */ /* 0x000fe20003f46270 */
[----:B------:R-:W-:-:S02]  /*3260*/  IMAD R57, R4, R59, R54 ;  /* 0x0000003b04397224 */ /* 0x000fc400078e0236 */
[----:B------:R-:W-:Y:S02]  /*3270*/  @!P6 IMAD.MOV R51, RZ, RZ, -R51 ;  /* 0x000000ffff33e224 */ /* 0x000fe400078e0a33 */
[C---:B------:R-:W-:Y:S01]  /*3280*/  VIADD R56, R5.reuse, 0x50 ;  /* 0x0000005005387836 */ /* 0x040fe20000000000 */
[C---:B------:R-:W-:Y:S01]  /*3290*/  ISETP.GT.U32.AND P6, PT, R4.reuse, R57, PT ;  /* 0x000000390400720c */ /* 0x040fe20003fc4070 */
[----:B------:R-:W-:Y:S02]  /*32a0*/  VIADD R52, R5, 0x4c ;  /* 0x0000004c05347836 */ /* 0x000fe40000000000 */
[--C-:B------:R-:W-:Y:S01]  /*32b0*/  @!P3 IMAD.IADD R55, R55, 0x1, -R4.reuse ;  /* 0x000000013737b824 */ /* 0x100fe200078e0a04 */
[----:B------:R-:W-:Y:S01]  /*32c0*/  IABS R59, R56 ;  /* 0x00000038003b7213 */ /* 0x000fe20000000000 */
[----:B------:R-:W-:Y:S01]  /*32d0*/  @!P0 IMAD.IADD R49, R49, 0x1, -R4 ;  /* 0x0000000131318824 */ /* 0x000fe200078e0a04 */
[----:B------:R-:W-:Y:S01]  /*32e0*/  IABS R61, R52 ;  /* 0x00000034003d7213 */ /* 0x000fe20000000000 */
[----:B------:R-:W-:Y:S01]  /*32f0*/  VIADD R58, R5, 0x48 ;  /* 0x00000048053a7836 */ /* 0x000fe20000000000 */
[C---:B------:R-:W-:Y:S01]  /*3300*/  ISETP.GT.U32.AND P3, PT, R4.reuse, R55, PT ;  /* 0x000000370400720c */ /* 0x040fe20003f64070 */
[----:B------:R-:W-:Y:S01]  /*3310*/  IMAD.HI.U32 R50, R7, R59, RZ ;  /* 0x0000003b07327227 */ /* 0x000fe200078e00ff */
[----:B------:R-:W-:-:S02]  /*3320*/  ISETP.GT.U32.AND P0, PT, R4, R49, PT ;  /* 0x000000310400720c */ /* 0x000fc40003f04070 */
[----:B------:R-:W-:Y:S01]  /*3330*/  IABS R63, R58 ;  /* 0x0000003a003f7213 */ /* 0x000fe20000000000 */
[----:B------:R-:W-:Y:S02]  /*3340*/  @!P6 IMAD.IADD R57, R57, 0x1, -R4 ;  /* 0x000000013939e824 */ /* 0x000fe400078e0a04 */
[----:B------:R-:W-:Y:S02]  /*3350*/  IMAD.MOV R54, RZ, RZ, -R50 ;  /* 0x000000ffff367224 */ /* 0x000fe400078e0a32 */
[----:B------:R-:W-:Y:S01]  /*3360*/  IMAD.HI.U32 R50, R7, R61, RZ ;  /* 0x0000003d07327227 */ /* 0x000fe200078e00ff */
[----:B------:R-:W-:-:S03]  /*3370*/  ISETP.GT.U32.AND P6, PT, R4, R57, PT ;  /* 0x000000390400720c */ /* 0x000fc60003fc4070 */
[----:B------:R-:W-:Y:S02]  /*3380*/  IMAD.MOV R50, RZ, RZ, -R50 ;  /* 0x000000ffff327224 */ /* 0x000fe400078e0a32 */
[----:B------:R-:W-:Y:S01]  /*3390*/  @!P3 IMAD.IADD R55, R55, 0x1, -R4 ;  /* 0x000000013737b824 */ /* 0x000fe200078e0a04 */
[----:B------:R-:W-:Y:S01]  /*33a0*/  ISETP.GE.AND P3, PT, R52, RZ, PT ;  /* 0x000000ff3400720c */ /* 0x000fe20003f66270 */
[----:B------:R-:W-:-:S04]  /*33b0*/  IMAD.HI.U32 R52, R7, R63, RZ ;  /* 0x0000003f07347227 */ /* 0x000fc800078e00ff */
[----:B------:R-:W-:Y:S02]  /*33c0*/  @!P0 IMAD.IADD R49, R49, 0x1, -R4 ;  /* 0x0000000131318824 */ /* 0x000fe400078e0a04 */
[C---:B------:R-:W-:Y:S02]  /*33d0*/  IMAD R61, R4.reuse, R50, R61 ;  /* 0x00000032043d7224 */ /* 0x040fe400078e023d */
[----:B------:R-:W-:Y:S02]  /*33e0*/  IMAD.MOV R52, RZ, RZ, -R52 ;  /* 0x000000ffff347224 */ /* 0x000fe400078e0a34 */
[----:B------:R-:W-:Y:S01]  /*33f0*/  @!P5 IMAD.MOV R49, RZ, RZ, -R49 ;  /* 0x000000ffff31d224 */ /* 0x000fe200078e0a31 */
[C---:B------:R-:W-:Y:S01]  /*3400*/  ISETP.GT.U32.AND P5, PT, R4.reuse, R61, PT ;  /* 0x0000003d0400720c */ /* 0x040fe20003fa4070 */
[----:B------:R-:W-:Y:S02]  /*3410*/  IMAD R63, R4, R52, R63 ;  /* 0x00000034043f7224 */ /* 0x000fe400078e023f */
[----:B------:R-:W-:-:S02]  /*3420*/  @!P6 IMAD.IADD R57, R57, 0x1, -R4 ;  /* 0x000000013939e824 */ /* 0x000fc400078e0a04 */
[C---:B------:R-:W-:Y:S02]  /*3430*/  IMAD R59, R4.reuse, R54, R59 ;  /* 0x00000036043b7224 */ /* 0x040fe400078e023b */
[----:B------:R-:W-:Y:S01]  /*3440*/  @!P2 IMAD.MOV R57, RZ, RZ, -R57 ;  /* 0x000000ffff39a224 */ /* 0x000fe200078e0a39 */
[C---:B------:R-:W-:Y:S01]  /*3450*/  ISETP.GT.U32.AND P2, PT, R4.reuse, R63, PT ;  /* 0x0000003f0400720c */ /* 0x040fe20003f44070 */
[----:B------:R-:W-:Y:S01]  /*3460*/  VIADD R50, R5, 0x44 ;  /* 0x0000004405327836 */ /* 0x000fe20000000000 */
[----:B------:R-:W-:Y:S01]  /*3470*/  ISETP.GT.U32.AND P0, PT, R4, R59, PT ;  /* 0x0000003b0400720c */ /* 0x000fe20003f04070 */
[----:B------:R-:W-:Y:S01]  /*3480*/  @!P1 IMAD.MOV R55, RZ, RZ, -R55 ;  /* 0x000000ffff379224 */ /* 0x000fe200078e0a37 */
[----:B------:R-:W-:Y:S01]  /*3490*/  ISETP.GE.AND P1, PT, R58, RZ, PT ;  /* 0x000000ff3a00720c */ /* 0x000fe20003f26270 */
[----:B------:R-:W-:Y:S01]  /*34a0*/  @!P5 IMAD.IADD R61, R61, 0x1, -R4 ;  /* 0x000000013d3dd824 */ /* 0x000fe200078e0a04 */
[----:B------:R-:W-:Y:S01]  /*34b0*/  IABS R65, R50 ;  /* 0x0000003200417213 */ /* 0x000fe20000000000 */
[----:B------:R-:W-:Y:S01]  /*34c0*/  VIADD R58, R5, 0x3c ;  /* 0x0000003c053a7836 */ /* 0x000fe20000000000 */
[----:B------:R-:W-:Y:S01]  /*34d0*/  ISETP.GE.AND P6, PT, R50, RZ, PT ;  /* 0x000000ff3200720c */ /* 0x000fe20003fc6270 */
[----:B------:R-:W-:Y:S01]  /*34e0*/  @!P4 IMAD.MOV R53, RZ, RZ, -R53 ;  /* 0x000000ffff35c224 */ /* 0x000fe200078e0a35 */
[----:B------:R-:W-:Y:S01]  /*34f0*/  ISETP.GT.U32.AND P5, PT, R4, R61, PT ;  /* 0x0000003d0400720c */ /* 0x000fe20003fa4070 */
[----:B------:R-:W-:Y:S01]  /*3500*/  IMAD.HI.U32 R50, R7, R65, RZ ;  /* 0x0000004107327227 */ /* 0x000fe200078e00ff */
[----:B------:R-:W-:-:S02]  /*3510*/  IABS R69, R58 ;  /* 0x0000003a00457213 */ /* 0x000fc40000000000 */
[----:B------:R-:W-:Y:S01]  /*3520*/  ISETP.GE.AND P4, PT, R56, RZ, PT ;  /* 0x000000ff3800720c */ /* 0x000fe20003f86270 */
[----:B------:R-:W-:Y:S02]  /*3530*/  @!P2 IMAD.IADD R63, R63, 0x1, -R4 ;  /* 0x000000013f3fa824 */ /* 0x000fe400078e0a04 */
[----:B------:R-:W-:Y:S02]  /*3540*/  IMAD.MOV R54, RZ, RZ, -R50 ;  /* 0x000000ffff367224 */ /* 0x000fe400078e0a32 */
[----:B------:R-:W-:Y:S01]  /*3550*/  @!P0 IMAD.IADD R59, R59, 0x1, -R4 ;  /* 0x000000013b3b8824 */ /* 0x000fe200078e0a04 */
[----:B------:R-:W-:Y:S01]  /*3560*/  ISETP.GT.U32.AND P2, PT, R4, R63, PT ;  /* 0x0000003f0400720c */ /* 0x000fe20003f44070 */
[----:B------:R-:W-:-:S03]  /*3570*/  IMAD.HI.U32 R50, R7, R69, RZ ;  /* 0x0000004507327227 */ /* 0x000fc600078e00ff */
[C---:B------:R-:W-:Y:S01]  /*3580*/  ISETP.GT.U32.AND P0, PT, R4.reuse, R59, PT ;  /* 0x0000003b0400720c */ /* 0x040fe20003f04070 */
[C---:B------:R-:W-:Y:S02]  /*3590*/  IMAD R65, R4.reuse, R54, R65 ;  /* 0x0000003604417224 */ /* 0x040fe400078e0241 */
[----:B------:R-:W-:Y:S02]  /*35a0*/  VIADD R56, R5, 0x40 ;  /* 0x0000004005387836 */ /* 0x000fe40000000000 */
[----:B------:R-:W-:Y:S02]  /*35b0*/  IMAD.MOV R50, RZ, RZ, -R50 ;  /* 0x000000ffff327224 */ /* 0x000fe400078e0a32 */
[--C-:B------:R-:W-:Y:S01]  /*35c0*/  @!P5 IMAD.IADD R61, R61, 0x1, -R4.reuse ;  /* 0x000000013d3dd824 */ /* 0x100fe200078e0a04 */
[C---:B------:R-:W-:Y:S01]  /*35d0*/  ISETP.GT.U32.AND P5, PT, R4.reuse, R65, PT ;  /* 0x000000410400720c */ /* 0x040fe20003fa4070 */
[----:B------:R-:W-:Y:S01]  /*35e0*/  IMAD R69, R4, R50, R69 ;  /* 0x0000003204457224 */ /* 0x000fe200078e0245 */
[----:B------:R-:W-:Y:S01]  /*35f0*/  IABS R67, R56 ;  /* 0x0000003800437213 */ /* 0x000fe20000000000 */
[----:B------:R-:W-:-:S02]  /*3600*/  @!P2 IMAD.IADD R63, R63, 0x1, -R4 ;  /* 0x000000013f3fa824 */ /* 0x000fc400078e0a04 */
[----:B------:R-:W-:Y:S01]  /*3610*/  VIADD R60, R5, 0x38 ;  /* 0x00000038053c7836 */ /* 0x000fe20000000000 */
[----:B------:R-:W-:Y:S01]  /*3620*/  ISETP.GT.U32.AND P2, PT, R4, R69, PT ;  /* 0x000000450400720c */ /* 0x000fe20003f44070 */
[----:B------:R-:W-:-:S03]  /*3630*/  IMAD.HI.U32 R52, R7, R67, RZ ;  /* 0x0000004307347227 */ /* 0x000fc600078e00ff */
[----:B------:R-:W-:Y:S01]  /*3640*/  IABS R71, R60 ;  /* 0x0000003c00477213 */ /* 0x000fe20000000000 */
[----:B------:R-:W-:Y:S01]  /*3650*/  @!P0 IMAD.IADD R59, R59, 0x1, -R4 ;  /* 0x000000013b3b8824 */ /* 0x000fe200078e0a04 */
[----:B------:R-:W-:Y:S01]  /*3660*/  ISETP.GE.AND P0, PT, R56, RZ, PT ;  /* 0x000000ff3800720c */ /* 0x000fe20003f06270 */
[----:B------:R-:W-:Y:S02]  /*3670*/  IMAD.MOV R52, RZ, RZ, -R52 ;  /* 0x000000ffff347224 */ /* 0x000fe400078e0a34 */
[----:B------:R-:W-:Y:S02]  /*3680*/  VIADD R56, R5, 0x34 ;  /* 0x0000003405387836 */ /* 0x000fe40000000000 */
[----:B------:R-:W-:Y:S02]  /*3690*/  @!P5 IMAD.IADD R65, R65, 0x1, -R4 ;  /* 0x000000014141d824 */ /* 0x000fe400078e0a04 */
[----:B------:R-:W-:Y:S01]  /*36a0*/  @!P3 IMAD.MOV R61, RZ, RZ, -R61 ;  /* 0x000000ffff3db224 */ /* 0x000fe200078e0a3d */
[----:B------:R-:W-:Y:S01]  /*36b0*/  ISETP.GE.AND P3, PT, R58, RZ, PT ;  /* 0x000000ff3a00720c */ /* 0x000fe20003f66270 */
[C---:B------:R-:W-:Y:S01]  /*36c0*/  IMAD R67, R4.reuse, R52, R67 ;  /* 0x0000003404437224 */ /* 0x040fe200078e0243 */
[----:B------:R-:W-:Y:S01]  /*36d0*/  IABS R73, R56 ;  /* 0x0000003800497213 */ /* 0x000fe20000000000 */
[----:B------:R-:W-:Y:S01]  /*36e0*/  VIADD R58, R5, 0x30 ;  /* 0x00000030053a7836 */ /* 0x000fe20000000000 */
[----:B------:R-:W-:Y:S01]  /*36f0*/  ISETP.GT.U32.AND P5, PT, R4, R65, PT ;  /* 0x000000410400720c */ /* 0x000fe20003fa4070 */
[----:B------:R-:W-:-:S03]  /*3700*/  IMAD.HI.U32 R52, R7, R71, RZ ;  /* 0x0000004707347227 */ /* 0x000fc600078e00ff */
[----:B------:R-:W-:Y:S01]  /*3710*/  IABS R75, R58 ;  /* 0x0000003a004b7213 */ /* 0x000fe20000000000 */
[----:B------:R-:W-:Y:S02]  /*3720*/  @!P2 IMAD.IADD R69, R69, 0x1, -R4 ;  /* 0x000000014545a824 */ /* 0x000fe400078e0a04 */
[----:B------:R-:W-:Y:S02]  /*3730*/  IMAD.MOV R52, RZ, RZ, -R52 ;  /* 0x000000ffff347224 */ /* 0x000fe400078e0a34 */
[----:B------:R-:W-:Y:S01]  /*3740*/  IMAD.HI.U32 R50, R7, R73, RZ ;  /* 0x0000004907327227 */ /* 0x000fe200078e00ff */
[----:B------:R-:W-:-:S03]  /*3750*/  ISETP.GT.U32.AND P2, PT, R4, R69, PT ;  /* 0x000000450400720c */ /* 0x000fc60003f44070 */
[----:B------:R-:W-:Y:S02]  /*3760*/  IMAD R71, R4, R52, R71 ;  /* 0x0000003404477224 */ /* 0x000fe400078e0247 */
[----:B------:R-:W-:-:S04]  /*3770*/  IMAD.HI.U32 R52, R7, R75, RZ ;  /* 0x0000004b07347227 */ /* 0x000fc800078e00ff */
[----:B------:R-:W-:Y:S02]  /*3780*/  IMAD.MOV R50, RZ, RZ, -R50 ;  /* 0x000000ffff327224 */ /* 0x000fe400078e0a32 */
[----:B------:R-:W-:Y:S01]  /*3790*/  @!P5 IMAD.IADD R65, R65, 0x1, -R4 ;  /* 0x000000014141d824 */ /* 0x000fe200078e0a04 */
[----:B------:R-:W-:Y:S01]  /*37a0*/  ISETP.GE.AND P5, PT, R60, RZ, PT ;  /* 0x000000ff3c00720c */ /* 0x000fe20003fa6270 */
[----:B------:R-:W-:Y:S02]  /*37b0*/  IMAD.MOV R52, RZ, RZ, -R52 ;  /* 0x000000ffff347224 */ /* 0x000fe400078e0a34 */
[C---:B------:R-:W-:Y:S02]  /*37c0*/  IMAD R73, R4.reuse, R50, R73 ;  /* 0x0000003204497224 */ /* 0x040fe400078e0249 */
[C---:B------:R-:W-:Y:S02]  /*37d0*/  IMAD R75, R4.reuse, R52, R75 ;  /* 0x00000034044b7224 */ /* 0x040fe400078e024b */
[----:B------:R-:W-:Y:S01]  /*37e0*/  @!P6 IMAD.MOV R65, RZ, RZ, -R65 ;  /* 0x000000ffff41e224 */ /* 0x000fe200078e0a41 */
[C---:B------:R-:W-:Y:S01]  /*37f0*/  ISETP.GT.U32.AND P6, PT, R4.reuse, R73, PT ;  /* 0x000000490400720c */ /* 0x040fe20003fc4070 */
[----:B------:R-:W-:Y:S01]  /*3800*/  @!P1 IMAD.MOV R63, RZ, RZ, -R63 ;  /* 0x000000ffff3f9224 */ /* 0x000fe200078e0a3f */
[C---:B------:R-:W-:Y:S01]  /*3810*/  ISETP.GT.U32.AND P1, PT, R4.reuse, R71, PT ;  /* 0x000000470400720c */ /* 0x040fe20003f24070 */
[----:B------:R-:W-:Y:S01]  /*3820*/  @!P2 IMAD.IADD R69, R69, 0x1, -R4 ;  /* 0x000000014545a824 */ /* 0x000fe200078e0a04 */
[C---:B------:R-:W-:Y:S01]  /*3830*/  ISETP.GT.U32.AND P2, PT, R4.reuse, R75, PT ;  /* 0x0000004b0400720c */ /* 0x040fe20003f44070 */
[----:B------:R-:W-:Y:S01]  /*3840*/  @!P4 IMAD.MOV R59, RZ, RZ, -R59 ;  /* 0x000000ffff3bc224 */ /* 0x000fe200078e0a3b */
[----:B------:R-:W-:Y:S01]  /*3850*/  ISETP.GT.U32.AND P4, PT, R4, R67, PT ;  /* 0x000000430400720c */ /* 0x000fe20003f84070 */
[----:B------:R-:W-:-:S02]  /*3860*/  VIADD R62, R5, 0x2c ;  /* 0x0000002c053e7836 */ /* 0x000fc40000000000 */
[----:B------:R-:W-:Y:S02]  /*3870*/  VIADD R50, R5, 0x28 ;  /* 0x0000002805327836 */ /* 0x000fe40000000000 */
[----:B------:R-:W-:Y:S01]  /*3880*/  @!P3 IMAD.MOV R69, RZ, RZ, -R69 ;  /* 0x000000ffff45b224 */ /* 0x000fe200078e0a45 */
[----:B------:R-:W-:Y:S01]  /*3890*/  IABS R77, R62 ;  /* 0x0000003e004d7213 */ /* 0x000fe20000000000 */
[--C-:B------:R-:W-:Y:S01]  /*38a0*/  @!P6 IMAD.IADD R73, R73, 0x1, -R4.reuse ;  /* 0x000000014949e824 */ /* 0x100fe200078e0a04 */
[----:B------:R-:W-:Y:S01]  /*38b0*/  IABS R79, R50 ;  /* 0x00000032004f7213 */ /* 0x000fe20000000000 */
[--C-:B------:R-:W-:Y:S01]  /*38c0*/  @!P1 IMAD.IADD R71, R71, 0x1, -R4.reuse ;  /* 0x0000000147479824 */ /* 0x100fe200078e0a04 */
[----:B------:R-:W-:Y:S01]  /*38d0*/  ISETP.GE.AND P6, PT, R50, RZ, PT ;  /* 0x000000ff3200720c */ /* 0x000fe20003fc6270 */
[----:B------:R-:W-:Y:S01]  /*38e0*/  @!P2 IMAD.IADD R75, R75, 0x1, -R4 ;  /* 0x000000014b4ba824 */ /* 0x000fe200078e0a04 */
[C---:B------:R-:W-:Y:S01]  /*38f0*/  ISETP.GT.U32.AND P2, PT, R4.reuse, R73, PT ;  /* 0x000000490400720c */ /* 0x040fe20003f44070 */
[----:B------:R-:W-:Y:S01]  /*3900*/  IMAD.HI.U32 R54, R7, R77, RZ ;  /* 0x0000004d07367227 */ /* 0x000fe200078e00ff */
[----:B------:R-:W-:-:S03]  /*3910*/  ISETP.GT.U32.AND P1, PT, R4, R71, PT ;  /* 0x000000470400720c */ /* 0x000fc60003f24070 */
[----:B------:R-:W-:-:S04]  /*3920*/  IMAD.HI.U32 R50, R7, R79, RZ ;  /* 0x0000004f07327227 */ /* 0x000fc800078e00ff */
[----:B------:R-:W-:Y:S02]  /*3930*/  @!P4 IMAD.IADD R67, R67, 0x1, -R4 ;  /* 0x000000014343c824 */ /* 0x000fe400078e0a04 */
[----:B------:R-:W-:Y:S02]  /*3940*/  IMAD.MOV R54, RZ, RZ, -R54 ;  /* 0x000000ffff367224 */ /* 0x000fe400078e0a36 */
[----:B------:R-:W-:Y:S01]  /*3950*/  IMAD.MOV R52, RZ, RZ, -R50 ;  /* 0x000000ffff347224 */ /* 0x000fe200078e0a32 */
[C---:B------:R-:W-:Y:S01]  /*3960*/  ISETP.GT.U32.AND P4, PT, R4.reuse, R67, PT ;  /* 0x000000430400720c */ /* 0x040fe20003f84070 */
[C---:B------:R-:W-:Y:S02]  /*3970*/  IMAD R77, R4.reuse, R54, R77 ;  /* 0x00000036044d7224 */ /* 0x040fe400078e024d */
[C---:B------:R-:W-:Y:S02]  /*3980*/  IMAD R79, R4.reuse, R52, R79 ;  /* 0x00000034044f7224 */ /* 0x040fe400078e024f */
[----:B------:R-:W-:Y:S01]  /*3990*/  VIADD R54, R5, 0x24 ;  /* 0x0000002405367836 */ /* 0x000fe20000000000 */
[C---:B------:R-:W-:Y:S01]  /*39a0*/  ISETP.GT.U32.AND P3, PT, R4.reuse, R77, PT ;  /* 0x0000004d0400720c */ /* 0x040fe20003f64070 */
[--C-:B------:R-:W-:Y:S01]  /*39b0*/  @!P2 IMAD.IADD R73, R73, 0x1, -R4.reuse ;  /* 0x000000014949a824 */ /* 0x100fe200078e0a04 */
[----:B------:R-:W-:Y:S01]  /*39c0*/  ISETP.GT.U32.AND P2, PT, R4, R79, PT ;  /* 0x0000004f0400720c */ /* 0x000fe20003f44070 */
[--C-:B------:R-:W-:Y:S01]  /*39d0*/  @!P1 IMAD.IADD R71, R71, 0x1, -R4.reuse ;  /* 0x0000000147479824 */ /* 0x100fe200078e0a04 */
[----:B------:R-:W-:Y:S01]  /*39e0*/  IABS R81, R54 ;  /* 0x0000003600517213 */ /* 0x000fe20000000000 */
[----:B------:R-:W-:Y:S01]  /*39f0*/  VIADD R60, R5, 0x18 ;  /* 0x00000018053c7836 */ /* 0x000fe20000000000 */
[----:B------:R-:W-:Y:S01]  /*3a00*/  ISETP.GE.AND P1, PT, R62, RZ, PT ;  /* 0x000000ff3e00720c */ /* 0x000fe20003f26270 */
[----:B------:R-:W-:Y:S01]  /*3a10*/  @!P5 IMAD.MOV R71, RZ, RZ, -R71 ;  /* 0x000000ffff47d224 */ /* 0x000fe200078e0a47 */
[----:B------:R-:W-:Y:S01]  /*3a20*/  ISETP.GT.U32.AND P5, PT, R4, R75, PT ;  /* 0x0000004b0400720c */ /* 0x000fe20003fa4070 */
[----:B------:R-:W-:Y:S01]  /*3a30*/  @!P4 IMAD.IADD R67, R67, 0x1, -R4 ;  /* 0x000000014343c824 */ /* 0x000fe200078e0a04 */
[----:B------:R-:W-:Y:S01]  /*3a40*/  ISETP.GE.AND P4, PT, R56, RZ, PT ;  /* 0x000000ff3800720c */ /* 0x000fe20003f86270 */
[----:B------:R-:W-:Y:S01]  /*3a50*/  IMAD.HI.U32 R50, R7, R81, RZ ;  /* 0x0000005107327227 */ /* 0x000fe200078e00ff */
[----:B------:R-:W-:-:S03]  /*3a60*/  IABS R87, R60 ;  /* 0x0000003c00577213 */ /* 0x000fc60000000000 */
[----:B------:R-:W-:Y:S02]  /*3a70*/  VIADD R56, R5, 0x20 ;  /* 0x0000002005387836 */ /* 0x000fe40000000000 */
[----:B------:R-:W-:Y:S02]  /*3a80*/  IMAD.MOV R50, RZ, RZ, -R50 ;  /* 0x000000ffff327224 */ /* 0x000fe400078e0a32 */
[--C-:B------:R-:W-:Y:S01]  /*3a90*/  @!P3 IMAD.IADD R77, R77, 0x1, -R4.reuse ;  /* 0x000000014d4db824 */ /* 0x100fe200078e0a04 */
[----:B------:R-:W-:Y:S01]  /*3aa0*/  IABS R83, R56 ;  /* 0x0000003800537213 */ /* 0x000fe20000000000 */
[--C-:B------:R-:W-:Y:S02]  /*3ab0*/  @!P2 IMAD.IADD R79, R79, 0x1, -R4.reuse ;  /* 0x000000014f4fa824 */ /* 0x100fe400078e0a04 */
[C---:B------:R-:W-:Y:S01]  /*3ac0*/  IMAD R81, R4.reuse, R50, R81 ;  /* 0x0000003204517224 */ /* 0x040fe200078e0251 */
[C---:B------:R-:W-:Y:S01]  /*3ad0*/  ISETP.GT.U32.AND P3, PT, R4.reuse, R77, PT ;  /* 0x0000004d0400720c */ /* 0x040fe20003f64070 */
[----:B------:R-:W-:Y:S01]  /*3ae0*/  @!P5 IMAD.IADD R75, R75, 0x1, -R4 ;  /* 0x000000014b4bd824 */ /* 0x000fe200078e0a04 */
[C---:B------:R-:W-:Y:S01]  /*3af0*/  ISETP.GT.U32.AND P2, PT, R4.reuse, R79, PT ;  /* 0x0000004f0400720c */ /* 0x040fe20003f44070 */
[----:B------:R-:W-:Y:S01]  /*3b00*/  IMAD.HI.U32 R50, R7, R83, RZ ;  /* 0x0000005307327227 */ /* 0x000fe200078e00ff */
[----:B------:R-:W-:-:S03]  /*3b10*/  ISETP.GT.U32.AND P5, PT, R4, R81, PT ;  /* 0x000000510400720c */ /* 0x000fc60003fa4070 */
[----:B------:R-:W-:Y:S02]  /*3b20*/  IMAD.MOV R50, RZ, RZ, -R50 ;  /* 0x000000ffff327224 */ /* 0x000fe400078e0a32 */
[----:B------:R-:W-:Y:S01]  /*3b30*/  @!P0 IMAD.MOV R67, RZ, RZ, -R67 ;  /* 0x000000ffff438224 */ /* 0x000fe200078e0a43 */
[----:B------:R-:W-:Y:S01]  /*3b40*/  ISETP.GE.AND P0, PT, R58, RZ, PT ;  /* 0x000000ff3a00720c */ /* 0x000fe20003f06270 */
[----:B------:R-:W-:Y:S02]  /*3b50*/  IMAD R83, R4, R50, R83 ;  /* 0x0000003204537224 */ /* 0x000fe400078e0253 */
[C---:B------:R-:W-:Y:S02]  /*3b60*/  VIADD R62, R5.reuse, 0x14 ;  /* 0x00000014053e7836 */ /* 0x040fe40000000000 */
[----:B------:R-:W-:Y:S02]  /*3b70*/  VIADD R58, R5, 0x1c ;  /* 0x0000001c053a7836 */ /* 0x000fe40000000000 */
[--C-:B------:R-:W-:Y:S01]  /*3b80*/  @!P3 IMAD.IADD R77, R77, 0x1, -R4.reuse ;  /* 0x000000014d4db824 */ /* 0x100fe200078e0a04 */
[----:B------:R-:W-:Y:S01]  /*3b90*/  ISETP.GE.AND P3, PT, R54, RZ, PT ;  /* 0x000000ff3600720c */ /* 0x000fe20003f66270 */
[----:B------:R-:W-:Y:S01]  /*3ba0*/  @!P2 IMAD.IADD R79, R79, 0x1, -R4 ;  /* 0x000000014f4fa824 */ /* 0x000fe200078e0a04 */
[----:B------:R-:W-:Y:S01]  /*3bb0*/  ISETP.GT.U32.AND P2, PT, R4, R83, PT ;  /* 0x000000530400720c */ /* 0x000fe20003f44070 */
[----:B------:R-:W-:Y:S01]  /*3bc0*/  IMAD.HI.U32 R54, R7, R87, RZ ;  /* 0x0000005707367227 */ /* 0x000fe200078e00ff */
[----:B------:R-:W-:-:S02]  /*3bd0*/  IABS R89, R62 ;  /* 0x0000003e00597213 */ /* 0x000fc40000000000 */
[----:B------:R-:W-:Y:S01]  /*3be0*/  IABS R85, R58 ;  /* 0x0000003a00557213 */ /* 0x000fe20000000000 */
[----:B------:R-:W-:Y:S02]  /*3bf0*/  @!P5 IMAD.IADD R81, R81, 0x1, -R4 ;  /* 0x000000015151d824 */ /* 0x000fe400078e0a04 */
[----:B------:R-:W-:Y:S02]  /*3c00*/  IMAD.MOV R54, RZ, RZ, -R54 ;  /* 0x000000ffff367224 */ /* 0x000fe400078e0a36 */
[----:B------:R-:W-:Y:S01]  /*3c10*/  VIADD R64, R5, 0x10 ;  /* 0x0000001005407836 */ /* 0x000fe20000000000 */
[----:B------:R-:W-:Y:S01]  /*3c20*/  ISETP.GT.U32.AND P5, PT, R4, R81, PT ;  /* 0x000000510400720c */ /* 0x000fe20003fa4070 */
[----:B------:R-:W-:-:S03]  /*3c30*/  IMAD.HI.U32 R50, R7, R89, RZ ;  /* 0x0000005907327227 */ /* 0x000fc600078e00ff */
[----:B------:R-:W-:Y:S01]  /*3c40*/  IABS R91, R64 ;  /* 0x00000040005b7213 */ /* 0x000fe20000000000 */
[----:B------:R-:W-:-:S04]  /*3c50*/  IMAD.HI.U32 R52, R7, R85, RZ ;  /* 0x0000005507347227 */ /* 0x000fc800078e00ff */
[C---:B------:R-:W-:Y:S02]  /*3c60*/  IMAD R87, R4.reuse, R54, R87 ;  /* 0x0000003604577224 */ /* 0x040fe400078e0257 */
[----:B------:R-:W-:Y:S02]  /*3c70*/  IMAD.MOV R50, RZ, RZ, -R50 ;  /* 0x000000ffff327224 */ /* 0x000fe400078e0a32 */
[----:B------:R-:W-:Y:S02]  /*3c80*/  IMAD.MOV R52, RZ, RZ, -R52 ;  /* 0x000000ffff347224 */ /* 0x000fe400078e0a34 */
[----:B------:R-:W-:Y:S01]  /*3c90*/  @!P2 IMAD.IADD R83, R83, 0x1, -R4 ;  /* 0x000000015353a824 */ /* 0x000fe200078e0a04 */
[C---:B------:R-:W-:Y:S01]  /*3ca0*/  ISETP.GT.U32.AND P2, PT, R4.reuse, R87, PT ;  /* 0x000000570400720c */ /* 0x040fe20003f44070 */
[C---:B------:R-:W-:Y:S02]  /*3cb0*/  IMAD R89, R4.reuse, R50, R89 ;  /* 0x0000003204597224 */ /* 0x040fe400078e0259 */
[----:B------:R-:W-:-:S02]  /*3cc0*/  IMAD R85, R4, R52, R85 ;  /* 0x0000003404557224 */ /* 0x000fc400078e0255 */
[----:B------:R-:W-:-:S04]  /*3cd0*/  IMAD.HI.U32 R50, R7, R91, RZ ;  /* 0x0000005b07327227 */ /* 0x000fc800078e00ff */
[----:B------:R-:W-:Y:S01]  /*3ce0*/  @!P5 IMAD.IADD R81, R81, 0x1, -R4 ;  /* 0x000000015151d824 */ /* 0x000fe200078e0a04 */
[C---:B------:R-:W-:Y:S01]  /*3cf0*/  ISETP.GT.U32.AND P5, PT, R4.reuse, R85, PT ;  /* 0x000000550400720c */ /* 0x040fe20003fa4070 */
[----:B------:R-:W-:Y:S02]  /*3d00*/  IMAD.MOV R50, RZ, RZ, -R50 ;  /* 0x000000ffff327224 */ /* 0x000fe400078e0a32 */
[--C-:B------:R-:W-:Y:S02]  /*3d10*/  @!P2 IMAD.IADD R87, R87, 0x1, -R4.reuse ;  /* 0x000000015757a824 */ /* 0x100fe400078e0a04 */
[C---:B------:R-:W-:Y:S02]  /*3d20*/  IMAD R91, R4.reuse, R50, R91 ;  /* 0x00000032045b7224 */ /* 0x040fe400078e025b */
[C---:B------:R-:W-:Y:S02]  /*3d30*/  VIADD R66, R5.reuse, 0xc ;  /* 0x0000000c05427836 */ /* 0x040fe40000000000 */
[C---:B------:R-:W-:Y:S01]  /*3d40*/  VIADD R68, R5.reuse, 0x8 ;  /* 0x0000000805447836 */ /* 0x040fe20000000000 */
[C---:B------:R-:W-:Y:S01]  /*3d50*/  ISETP.GT.U32.AND P2, PT, R4.reuse, R91, PT ;  /* 0x0000005b0400720c */ /* 0x040fe20003f44070 */
[----:B------:R-:W-:Y:S01]  /*3d60*/  VIADD R70, R5, 0x4 ;  /* 0x0000000405467836 */ /* 0x000fe20000000000 */
[----:B------:R-:W-:Y:S01]  /*3d70*/  IABS R93, R66 ;  /* 0x00000042005d7213 */ /* 0x000fe20000000000 */
[----:B------:R-:W-:Y:S01]  /*3d80*/  @!P5 IMAD.IADD R85, R85, 0x1, -R4 ;  /* 0x000000015555d824 */ /* 0x000fe200078e0a04 */
[----:B------:R-:W-:Y:S01]  /*3d90*/  ISETP.GT.U32.AND P5, PT, R4, R89, PT ;  /* 0x000000590400720c */ /* 0x000fe20003fa4070 */
[----:B------:R-:W-:Y:S01]  /*3da0*/  @!P0 IMAD.MOV R75, RZ, RZ, -R75 ;  /* 0x000000ffff4b8224 */ /* 0x000fe200078e0a4b */
[----:B------:R-:W-:Y:S01]  /*3db0*/  IABS R95, R68 ;  /* 0x00000044005f7213 */ /* 0x000fe20000000000 */
[----:B------:R-:W-:Y:S01]  /*3dc0*/  IMAD.HI.U32 R50, R7, R93, RZ ;  /* 0x0000005d07327227 */ /* 0x000fe200078e00ff */
[----:B------:R-:W-:-:S02]  /*3dd0*/  IABS R97, R70 ;  /* 0x0000004600617213 */ /* 0x000fc40000000000 */
[----:B------:R-:W-:Y:S01]  /*3de0*/  ISETP.GT.U32.AND P0, PT, R4, R85, PT ;  /* 0x000000550400720c */ /* 0x000fe20003f04070 */
[----:B------:R-:W-:-:S04]  /*3df0*/  IMAD.HI.U32 R52, R7, R95, RZ ;  /* 0x0000005f07347227 */ /* 0x000fc800078e00ff */
[----:B------:R-:W-:Y:S01]  /*3e00*/  @!P2 IMAD.IADD R91, R91, 0x1, -R4 ;  /* 0x000000015b5ba824 */ /* 0x000fe200078e0a04 */
[----:B------:R-:W-:Y:S01]  /*3e10*/  ISETP.GT.U32.AND P2, PT, R4, R83, PT ;  /* 0x000000530400720c */ /* 0x000fe20003f44070 */
[----:B------:R-:W-:-:S04]  /*3e20*/  IMAD.HI.U32 R54, R7, R97, RZ ;  /* 0x0000006107367227 */ /* 0x000fc800078e00ff */
[----:B------:R-:W-:Y:S01]  /*3e30*/  @!P4 IMAD.MOV R73, RZ, RZ, -R73 ;  /* 0x000000ffff49c224 */ /* 0x000fe200078e0a49 */
[----:B------:R-:W-:Y:S01]  /*3e40*/  ISETP.GT.U32.AND P4, PT, R4, R91, PT ;  /* 0x0000005b0400720c */ /* 0x000fe20003f84070 */
[----:B------:R-:W-:Y:S02]  /*3e50*/  IMAD.MOV R50, RZ, RZ, -R50 ;  /* 0x000000ffff327224 */ /* 0x000fe400078e0a32 */
[----:B------:R-:W-:Y:S02]  /*3e60*/  IMAD.MOV R52, RZ, RZ, -R52 ;  /* 0x000000ffff347224 */ /* 0x000fe400078e0a34 */
[----:B------:R-:W-:Y:S02]  /*3e70*/  IMAD.MOV R54, RZ, RZ, -R54 ;  /* 0x000000ffff367224 */ /* 0x000fe400078e0a36 */
[----:B------:R-:W-:Y:S01]  /*3e80*/  @!P5 IMAD.IADD R89, R89, 0x1, -R4 ;  /* 0x000000015959d824 */ /* 0x000fe200078e0a04 */
[----:B------:R-:W-:Y:S01]  /*3e90*/  ISETP.GE.AND P5, PT, R56, RZ, PT ;  /* 0x000000ff3800720c */ /* 0x000fe20003fa6270 */
[C---:B------:R-:W-:Y:S01]  /*3ea0*/  IMAD R93, R4.reuse, R50, R93 ;  /* 0x00000032045d7224 */ /* 0x040fe200078e025d */
[----:B------:R-:W-:Y:S01]  /*3eb0*/  SHF.R.S32.HI R50, RZ, 0x6, R0 ;  /* 0x00000006ff327819 */ /* 0x000fe20000011400 */
[----:B------:R-:W-:Y:S01]  /*3ec0*/  IMAD R95, R4, R52, R95 ;  /* 0x00000034045f7224 */ /* 0x000fe200078e025f */
[----:B------:R-:W-:Y:S01]  /*3ed0*/  LOP3.LUT R52, R0, 0x40, RZ, 0xc0, !PT ;  /* 0x0000004000347812 */ /* 0x000fe200078ec0ff */
[----:B------:R-:W-:Y:S01]  /*3ee0*/  IMAD R97, R4, R54, R97 ;  /* 0x0000003604617224 */ /* 0x000fe200078e0261 */
[----:B------:R-:W-:Y:S01]  /*3ef0*/  SGXT R50, R50, 0x1 ;  /* 0x000000013232781a */ /* 0x000fe20000000200 */
[----:B------:R-:W-:Y:S01]  /*3f00*/  @!P6 IMAD.MOV R79, RZ, RZ, -R79 ;  /* 0x000000ffff4fe224 */ /* 0x000fe200078e0a4f */
[----:B------:R-:W-:Y:S01]  /*3f10*/  ISETP.GT.U32.AND P6, PT, R4, R89, PT ;  /* 0x000000590400720c */ /* 0x000fe20003fc4070 */
[----:B------:R-:W-:-:S04]  /*3f20*/  IMAD.HI.U32 R7, R7, R99, RZ ;  /* 0x0000006307077227 */ /* 0x000fc800078e00ff */
[----:B------:R-:W-:Y:S01]  /*3f30*/  @!P3 IMAD.MOV R81, RZ, RZ, -R81 ;  /* 0x000000ffff51b224 */ /* 0x000fe200078e0a51 */
[C---:B------:R-:W-:Y:S01]  /*3f40*/  ISETP.GT.U32.AND P3, PT, R4.reuse, R93, PT ;  /* 0x0000005d0400720c */ /* 0x040fe20003f64070 */
[--C-:B------:R-:W-:Y:S01]  /*3f50*/  @!P2 IMAD.IADD R83, R83, 0x1, -R4.reuse ;  /* 0x000000015353a824 */ /* 0x100fe200078e0a04 */
[C---:B------:R-:W-:Y:S01]  /*3f60*/  ISETP.GT.U32.AND P2, PT, R4.reuse, R95, PT ;  /* 0x0000005f0400720c */ /* 0x040fe20003f44070 */
[--C-:B------:R-:W-:Y:S01]  /*3f70*/  @!P0 IMAD.IADD R85, R85, 0x1, -R4.reuse ;  /* 0x0000000155558824 */ /* 0x100fe200078e0a04 */
[----:B------:R-:W-:Y:S01]  /*3f80*/  ISETP.GT.U32.AND P0, PT, R4, R97, PT ;  /* 0x000000610400720c */ /* 0x000fe20003f04070 */
[----:B------:R-:W-:Y:S02]  /*3f90*/  IMAD.MOV R7, RZ, RZ, -R7 ;  /* 0x000000ffff077224 */ /* 0x000fe400078e0a07 */
[----:B------:R-:W-:Y:S01]  /*3fa0*/  @!P4 IMAD.IADD R91, R91, 0x1, -R4 ;  /* 0x000000015b5bc824 */ /* 0x000fe200078e0a04 */
[----:B------:R-:W-:Y:S01]  /*3fb0*/  ISETP.GE.AND P4, PT, R58, RZ, PT ;  /* 0x000000ff3a00720c */ /* 0x000fe20003f86270 */
[C---:B------:R-:W-:Y:S01]  /*3fc0*/  IMAD R99, R4.reuse, R7, R99 ;  /* 0x0000000704637224 */ /* 0x040fe200078e0263 */
[----:B------:R-:W-:Y:S01]  /*3fd0*/  SHF.R.S32.HI R7, RZ, 0x1f, R252 ;  /* 0x0000001fff077819 */ /* 0x000fe200000114fc */
[----:B------:R-:W-:Y:S01]  /*3fe0*/  @!P1 IMAD.MOV R77, RZ, RZ, -R77 ;  /* 0x000000ffff4d9224 */ /* 0x000fe200078e0a4d */
[C---:B------:R-:W-:Y:S01]  /*3ff0*/  ISETP.GT.U32.AND P1, PT, R4.reuse, R87, PT ;  /* 0x000000570400720c */ /* 0x040fe20003f24070 */
[--C-:B------:R-:W-:Y:S01]  /*4000*/  @!P6 IMAD.IADD R89, R89, 0x1, -R4.reuse ;  /* 0x000000015959e824 */ /* 0x100fe200078e0a04 */
[----:B------:R-:W-:Y:S01]  /*4010*/  ISETP.GT.U32.AND P6, PT, R4, R99, PT ;  /* 0x000000630400720c */ /* 0x000fe20003fc4070 */
[--C-:B------:R-:W-:Y:S01]  /*4020*/  @!P3 IMAD.IADD R93, R93, 0x1, -R4.reuse ;  /* 0x000000015d5db824 */ /* 0x100fe200078e0a04 */
[----:B------:R-:W-:Y:S01]  /*4030*/  ISETP.GE.AND P3, PT, R60, RZ, PT ;  /* 0x000000ff3c00720c */ /* 0x000fe20003f66270 */
[--C-:B------:R-:W-:Y:S01]  /*4040*/  @!P2 IMAD.IADD R95, R95, 0x1, -R4.reuse ;  /* 0x000000015f5fa824 */ /* 0x100fe200078e0a04 */
[----:B------:R-:W-:Y:S01]  /*4050*/  LEA.HI R252, R7, R252, RZ, 0x5 ;  /* 0x000000fc07fc7211 */ /* 0x000fe200078f28ff */
[--C-:B------:R-:W-:Y:S01]  /*4060*/  @!P0 IMAD.IADD R97, R97, 0x1, -R4.reuse ;  /* 0x0000000161618824 */ /* 0x100fe200078e0a04 */
[C---:B------:R-:W-:Y:S01]  /*4070*/  ISETP.GT.U32.AND P2, PT, R4.reuse, R93, PT ;  /* 0x0000005d0400720c */ /* 0x040fe20003f44070 */
[----:B------:R-:W-:Y:S01]  /*4080*/  @!P5 IMAD.MOV R83, RZ, RZ, -R83 ;  /* 0x000000ffff53d224 */ /* 0x000fe200078e0a53 */
[C---:B------:R-:W-:Y:S01]  /*4090*/  ISETP.GT.U32.AND P5, PT, R4.reuse, R95, PT ;  /* 0x0000005f0400720c */ /* 0x040fe20003fa4070 */
[----:B------:R-:W-:Y:S01]  /*40a0*/  @!P4 IMAD.MOV R85, RZ, RZ, -R85 ;  /* 0x000000ffff55c224 */ /* 0x000fe200078e0a55 */
[----:B------:R-:W-:Y:S01]  /*40b0*/  ISETP.GT.U32.AND P4, PT, R4, R97, PT ;  /* 0x000000610400720c */ /* 0x000fe20003f84070 */
[--C-:B------:R-:W-:Y:S01]  /*40c0*/  @!P1 IMAD.IADD R87, R87, 0x1, -R4.reuse ;  /* 0x0000000157579824 */ /* 0x100fe200078e0a04 */
[----:B------:R-:W-:Y:S01]  /*40d0*/  ISETP.GE.AND P1, PT, R5, RZ, PT ;  /* 0x000000ff0500720c */ /* 0x000fe20003f26270 */
[--C-:B------:R-:W-:Y:S01]  /*40e0*/  @!P6 IMAD.IADD R99, R99, 0x1, -R4.reuse ;  /* 0x000000016363e824 */ /* 0x100fe200078e0a04 */
[----:B------:R-:W-:Y:S01]  /*40f0*/  ISETP.GE.AND P0, PT, R62, RZ, PT ;  /* 0x000000ff3e00720c */ /* 0x000fe20003f06270 */
[----:B------:R-:W-:Y:S01]  /*4100*/  @!P3 IMAD.MOV R87, RZ, RZ, -R87 ;  /* 0x000000ffff57b224 */ /* 0x000fe200078e0a57 */
[----:B------:R-:W-:Y:S01]  /*4110*/  ISETP.GE.AND P6, PT, R64, RZ, PT ;  /* 0x000000ff4000720c */ /* 0x000fe20003fc6270 */
[----:B------:R-:W-:Y:S01]  /*4120*/  IMAD.SHL.U32 R5, R0, 0x2, RZ ;  /* 0x0000000200057824 */ /* 0x000fe200078e00ff */
[----:B------:R-:W-:Y:S01]  /*4130*/  ISETP.GT.U32.AND P3, PT, R4, R99, PT ;  /* 0x000000630400720c */ /* 0x000fe20003f64070 */
[--C-:B------:R-:W-:Y:S01]  /*4140*/  @!P2 IMAD.IADD R93, R93, 0x1, -R4.reuse ;  /* 0x000000015d5da824 */ /* 0x100fe200078e0a04 */
[----:B------:R-:W-:Y:S01]  /*4150*/  ISETP.GE.AND P2, PT, R66, RZ, PT ;  /* 0x000000ff4200720c */ /* 0x000fe20003f46270 */
[--C-:B------:R-:W-:Y:S01]  /*4160*/  @!P5 IMAD.IADD R95, R95, 0x1, -R4.reuse ;  /* 0x000000015f5fd824 */ /* 0x100fe200078e0a04 */
[----:B------:R-:W-:Y:S01]  /*4170*/  ISETP.GE.AND P5, PT, R68, RZ, PT ;  /* 0x000000ff4400720c */ /* 0x000fe20003fa6270 */
[----:B------:R-:W-:Y:S01]  /*4180*/  @!P4 IMAD.IADD R97, R97, 0x1, -R4 ;  /* 0x000000016161c824 */ /* 0x000fe200078e0a04 */
[----:B------:R-:W-:Y:S01]  /*4190*/  ISETP.GE.AND P4, PT, R70, RZ, PT ;  /* 0x000000ff4600720c */ /* 0x000fe20003f86270 */
[----:B------:R-:W-:Y:S01]  /*41a0*/  IMAD R12, R12, UR6, RZ ;  /* 0x000000060c0c7c24 */ /* 0x000fe2000f8e02ff */
[----:B------:R-:W-:Y:S01]  /*41b0*/  LOP3.LUT R5, R5, 0x7e, RZ, 0xc0, !PT ;  /* 0x0000007e05057812 */ /* 0x000fe200078ec0ff */
[----:B------:R-:W-:Y:S01]  /*41c0*/  @!P0 IMAD.MOV R89, RZ, RZ, -R89 ;  /* 0x000000ffff598224 */ /* 0x000fe200078e0a59 */
[----:B------:R-:W-:Y:S01]  /*41d0*/  LOP3.LUT R0, R0, 0x1f, RZ, 0xc0, !PT ;  /* 0x0000001f00007812 */ /* 0x000fe200078ec0ff */
[----:B------:R-:W-:Y:S01]  /*41e0*/  @!P6 IMAD.MOV R91, RZ, RZ, -R91 ;  /* 0x000000ffff5be224 */ /* 0x000fe200078e0a5b */
[----:B------:R-:W-:Y:S01]  /*41f0*/  SHF.R.S32.HI R252, RZ, 0x5, R252 ;  /* 0x00000005fffc7819 */ /* 0x000fe200000114fc */
[----:B------:R-:W-:Y:S01]  /*4200*/  @!P3 IMAD.IADD R99, R99, 0x1, -R4 ;  /* 0x000000016363b824 */ /* 0x000fe200078e0a04 */
[----:B------:R-:W-:Y:S01]  /*4210*/  ISETP.NE.AND P3, PT, R3, RZ, PT ;  /* 0x000000ff0300720c */ /* 0x000fe20003f65270 */
[----:B------:R-:W-:Y:S01]  /*4220*/  IMAD R7, R52, 0x40, R5 ;  /* 0x0000004034077824 */ /* 0x000fe200078e0205 */
[----:B------:R-:W-:Y:S01]  /*4230*/  LOP3.LUT R5, R5, 0x90, R50, 0x78, !PT ;  /* 0x0000009005057812 */ /* 0x000fe200078e7832 */
[----:B------:R-:W-:Y:S01]  /*4240*/  @!P2 IMAD.MOV R93, RZ, RZ, -R93 ;  /* 0x000000ffff5da224 */ /* 0x000fe200078e0a5d */
[----:B------:R-:W-:Y:S01]  /*4250*/  LOP3.LUT R3, RZ, R3, RZ, 0x33, !PT ;  /* 0x00000003ff037212 */ /* 0x000fe200078e33ff */
[----:B------:R-:W-:Y:S01]  /*4260*/  @!P5 IMAD.MOV R95, RZ, RZ, -R95 ;  /* 0x000000ffff5fd224 */ /* 0x000fe200078e0a5f */
[----:B------:R-:W0:Y:S01]  /*4270*/  LDC R50, c[0x0][0x240] ;  /* 0x00009000ff327b82 */ /* 0x000e220000000800 */
[----:B------:R-:W-:Y:S01]  /*4280*/  @!P4 IMAD.MOV R97, RZ, RZ, -R97 ;  /* 0x000000ffff61c224 */ /* 0x000fe200078e0a61 */
[C---:B------:R-:W-:Y:S01]  /*4290*/  SEL R4, R3.reuse, R2, !P3 ;  /* 0x0000000203047207 */ /* 0x040fe20005800000 */
[----:B------:R-:W-:Y:S01]  /*42a0*/  @!P1 IMAD.MOV R99, RZ, RZ, -R99 ;  /* 0x000000ffff639224 */ /* 0x000fe200078e0a63 */
[----:B------:R-:W-:Y:S01]  /*42b0*/  SEL R6, R3, R6, !P3 ;  /* 0x0000000603067207 */ /* 0x000fe20005800000 */
[----:B------:R-:W-:Y:S01]  /*42c0*/  IMAD R11, R11, UR6, RZ ;  /* 0x000000060b0b7c24 */ /* 0x000fe2000f8e02ff */
[C---:B------:R-:W-:Y:S01]  /*42d0*/  SEL R13, R3.reuse, R13, !P3 ;  /* 0x0000000d030d7207 */ /* 0x040fe20005800000 */
[C---:B------:R-:W-:Y:S01]  /*42e0*/  IMAD R165, R242.reuse, 0x9, RZ ;  /* 0x00000009f2a57824 */ /* 0x040fe200078e02ff */
[C---:B------:R-:W-:Y:S01]  /*42f0*/  SEL R14, R3.reuse, R14, !P3 ;  /* 0x0000000e030e7207 */ /* 0x040fe20005800000 */
[C---:B------:R-:W-:Y:S01]  /*4300*/  IMAD.SHL.U32 R166, R242.reuse, 0x8, RZ ;  /* 0x00000008f2a67824 */ /* 0x040fe200078e00ff */
[C---:B------:R-:W-:Y:S01]  /*4310*/  SEL R15, R3.reuse, R15, !P3 ;  /* 0x0000000f030f7207 */ /* 0x040fe20005800000 */
[C---:B------:R-:W-:Y:S01]  /*4320*/  IMAD R167, R242.reuse, 0x7, RZ ;  /* 0x00000007f2a77824 */ /* 0x040fe200078e02ff */
[C---:B------:R-:W-:Y:S01]  /*4330*/  SEL R16, R3.reuse, R16, !P3 ;  /* 0x0000001003107207 */ /* 0x040fe20005800000 */
[C---:B------:R-:W-:Y:S01]  /*4340*/  IMAD R168, R242.reuse, 0x6, RZ ;  /* 0x00000006f2a87824 */ /* 0x040fe200078e02ff */
[C---:B------:R-:W-:Y:S01]  /*4350*/  SEL R17, R3.reuse, R17, !P3 ;  /* 0x0000001103117207 */ /* 0x040fe20005800000 */
[C---:B------:R-:W-:Y:S01]  /*4360*/  IMAD R169, R242.reuse, 0x5, RZ ;  /* 0x00000005f2a97824 */ /* 0x040fe200078e02ff */
[C---:B------:R-:W-:Y:S01]  /*4370*/  SEL R18, R3.reuse, R18, !P3 ;  /* 0x0000001203127207 */ /* 0x040fe20005800000 */
[C---:B------:R-:W-:Y:S01]  /*4380*/  IMAD.SHL.U32 R170, R242.reuse, 0x4, RZ ;  /* 0x00000004f2aa7824 */ /* 0x040fe200078e00ff */
[C---:B------:R-:W-:Y:S01]  /*4390*/  SEL R19, R3.reuse, R19, !P3 ;  /* 0x0000001303137207 */ /* 0x040fe20005800000 */
[C---:B------:R-:W-:Y:S01]  /*43a0*/  IMAD R250, R242.reuse, 0x3, RZ ;  /* 0x00000003f2fa7824 */ /* 0x040fe200078e02ff */
[C---:B------:R-:W-:Y:S01]  /*43b0*/  SEL R20, R3.reuse, R20, !P3 ;  /* 0x0000001403147207 */ /* 0x040fe20005800000 */
[----:B------:R-:W-:Y:S01]  /*43c0*/  IMAD.SHL.U32 R246, R242, 0x2, RZ ;  /* 0x00000002f2f67824 */ /* 0x000fe200078e00ff */
[C---:B------:R-:W-:Y:S01]  /*43d0*/  SEL R21, R3.reuse, R21, !P3 ;  /* 0x0000001503157207 */ /* 0x040fe20005800000 */
[----:B------:R-:W-:Y:S01]  /*43e0*/  UMOV UR6, UR4 ;  /* 0x0000000400067c82 */ /* 0x000fe20008000000 */
[C---:B------:R-:W-:Y:S01]  /*43f0*/  SEL R22, R3.reuse, R22, !P3 ;  /* 0x0000001603167207 */ /* 0x040fe20005800000 */
[-C--:B0-----:R-:W-:Y:S01]  /*4400*/  IMAD R4, R4, R50.reuse, RZ ;  /* 0x0000003204047224 */ /* 0x081fe200078e02ff */
[C---:B------:R-:W-:Y:S01]  /*4410*/  SEL R23, R3.reuse, R23, !P3 ;  /* 0x0000001703177207 */ /* 0x040fe20005800000 */
[----:B------:R-:W-:Y:S01]  /*4420*/  IMAD R6, R6, R50, RZ ;  /* 0x0000003206067224 */ /* 0x000fe200078e02ff */
[----:B------:R-:W-:Y:S01]  /*4430*/  SEL R24, R3, R24, !P3 ;  /* 0x0000001803187207 */ /* 0x000fe20005800000 */
[-C--:B------:R-:W-:Y:S01]  /*4440*/  IMAD R13, R13, R50.reuse, RZ ;  /* 0x000000320d0d7224 */ /* 0x080fe200078e02ff */
        /* <DEDUP_REMOVED lines=23> */
[----:B------:R-:W-:Y:S01]  /*45c0*/  IMAD R25, R25, R50, RZ ;  /* 0x0000003219197224 */ /* 0x000fe200078e02ff */
[C---:B------:R-:W-:Y:S01]  /*45d0*/  SEL R38, R3.reuse, R38, !P3 ;  /* 0x0000002603267207 */ /* 0x040fe20005800000 */
[-C--:B------:R-:W-:Y:S01]  /*45e0*/  IMAD R26, R26, R50.reuse, RZ ;  /* 0x000000321a1a7224 */ /* 0x080fe200078e02ff */
        /* <DEDUP_REMOVED lines=20> */
[C---:B------:R-:W-:Y:S01]  /*4730*/  SEL R48, R3.reuse, R48, !P3 ;  /* 0x0000003003307207 */ /* 0x040fe20005800000 */
[-C--:B------:R-:W-:Y:S01]  /*4740*/  IMAD R38, R38, R50.reuse, RZ ;  /* 0x0000003226267224 */ /* 0x080fe200078e02ff */
[----:B------:R-:W-:Y:S01]  /*4750*/  SEL R51, R3, R51, !P3 ;  /* 0x0000003303337207 */ /* 0x000fe20005800000 */
[-C--:B------:R-:W-:Y:S01]  /*4760*/  IMAD R37, R37, R50.reuse, RZ ;  /* 0x0000003225257224 */ /* 0x080fe200078e02ff */
[----:B------:R-:W-:Y:S01]  /*4770*/  SEL R53, R3, R53, !P3 ;  /* 0x0000003503357207 */ /* 0x000fe20005800000 */
[-C--:B------:R-:W-:Y:S01]  /*4780*/  IMAD R39, R39, R50.reuse, RZ ;  /* 0x0000003227277224 */ /* 0x080fe200078e02ff */
[C---:B------:R-:W-:Y:S01]  /*4790*/  SEL R55, R3.reuse, R55, !P3 ;  /* 0x0000003703377207 */ /* 0x040fe20005800000 */
        /* <DEDUP_REMOVED lines=47> */
[----:B------:R-:W0:Y:S01]  /*4a90*/  LDC.64 R2, c[0x0][0x218] ;  /* 0x00008600ff027b82 */ /* 0x000e220000000a00 */
[----:B------:R-:W-:-:S02]  /*4aa0*/  IMAD R79, R79, R50, RZ ;  /* 0x000000324f4f7224 */ /* 0x000fc400078e02ff */
[-C--:B------:R-:W-:Y:S02]  /*4ab0*/  IMAD R81, R81, R50.reuse, RZ ;  /* 0x0000003251517224 */ /* 0x080fe400078e02ff */
[-C--:B------:R-:W-:Y:S02]  /*4ac0*/  IMAD R83, R83, R50.reuse, RZ ;  /* 0x0000003253537224 */ /* 0x080fe400078e02ff */
[-C--:B------:R-:W-:Y:S02]  /*4ad0*/  IMAD R85, R85, R50.reuse, RZ ;  /* 0x0000003255557224 */ /* 0x080fe400078e02ff */
[-C--:B------:R-:W-:Y:S02]  /*4ae0*/  IMAD R87, R87, R50.reuse, RZ ;  /* 0x0000003257577224 */ /* 0x080fe400078e02ff */
[-C--:B------:R-:W-:Y:S02]  /*4af0*/  IMAD R89, R89, R50.reuse, RZ ;  /* 0x0000003259597224 */ /* 0x080fe400078e02ff */
[----:B------:R-:W-:-:S02]  /*4b00*/  IMAD R91, R91, R50, RZ ;  /* 0x000000325b5b7224 */ /* 0x000fc400078e02ff */
[-C--:B------:R-:W-:Y:S02]  /*4b10*/  IMAD R93, R93, R50.reuse, RZ ;  /* 0x000000325d5d7224 */ /* 0x080fe400078e02ff */
[-C--:B------:R-:W-:Y:S02]  /*4b20*/  IMAD R95, R95, R50.reuse, RZ ;  /* 0x000000325f5f7224 */ /* 0x080fe400078e02ff */
[-C--:B------:R-:W-:Y:S02]  /*4b30*/  IMAD R97, R97, R50.reuse, RZ ;  /* 0x0000003261617224 */ /* 0x080fe400078e02ff */
[----:B------:R-:W-:Y:S01]  /*4b40*/  IMAD R99, R99, R50, RZ ;  /* 0x0000003263637224 */ /* 0x000fe200078e02ff */
[-C--:B0-----:R-:W-:Y:S02]  /*4b50*/  LEA R54, P6, R4, R2.reuse, 0x1 ;  /* 0x0000000204367211 */ /* 0x081fe400078c08ff */
[-C--:B------:R-:W-:Y:S02]  /*4b60*/  LEA R50, P5, R6, R2.reuse, 0x1 ;  /* 0x0000000206327211 */ /* 0x080fe400078a08ff */
[-C--:B------:R-:W-:Y:S01]  /*4b70*/  LEA R52, P3, R13, R2.reuse, 0x1 ;  /* 0x000000020d347211 */ /* 0x080fe200078608ff */
[----:B------:R0:W-:Y:S04]  /*4b80*/  STL [R1+0x978], R54 ;  /* 0x0009783601007387 */ /* 0x0001e80000100800 */
[----:B------:R1:W-:Y:S04]  /*4b90*/  STL [R1+0x824], R50 ;  /* 0x0008243201007387 */ /* 0x0003e80000100800 */
[----:B------:R2:W-:Y:S01]  /*4ba0*/  STL [R1+0x8d8], R52 ;  /* 0x0008d83401007387 */ /* 0x0005e20000100800 */
[----:B0-----:R-:W-:-:S02]  /*4bb0*/  LEA R54, P2, R14, R2, 0x1 ;  /* 0x000000020e367211 */ /* 0x001fc400078408ff */
[----:B-1----:R-:W-:-:S03]  /*4bc0*/  LEA R50, P1, R15, R2, 0x1 ;  /* 0x000000020f327211 */ /* 0x002fc600078208ff */
[----:B------:R0:W-:Y:S01]  /*4bd0*/  STL [R1+0x97c], R54 ;  /* 0x00097c3601007387 */ /* 0x0001e20000100800 */
[----:B--2---:R-:W-:-:S03]  /*4be0*/  LEA R52, P0, R16, R2, 0x1 ;  /* 0x0000000210347211 */ /* 0x004fc600078008ff */
[----:B------:R1:W-:Y:S04]  /*4bf0*/  STL [R1+0x82c], R50 ;  /* 0x00082c3201007387 */ /* 0x0003e80000100800 */
[----:B------:R2:W-:Y:S01]  /*4c00*/  STL [R1+0x8e0], R52 ;  /* 0x0008e03401007387 */ /* 0x0005e20000100800 */
[----:B0-----:R-:W-:Y:S02]  /*4c10*/  LEA R54, P4, R17, R2, 0x1 ;  /* 0x0000000211367211 */ /* 0x001fe400078808ff */
[----:B-1----:R-:W-:-:S03]  /*4c20*/  LEA.HI.X.SX32 R50, R4, R3, 0x1, P6 ;  /* 0x0000000304327211 */ /* 0x002fc600030f0eff */
[----:B------:R-:W-:Y:S01]  /*4c30*/  STL [R1+0x980], R54 ;  /* 0x0009803601007387 */ /* 0x000fe20000100800 */
[-C--:B------:R-:W-:Y:S02]  /*4c40*/  LEA.HI.X.SX32 R4, R6, R3.reuse, 0x1, P5 ;  /* 0x0000000306047211 */ /* 0x080fe400028f0eff */
[----:B--2---:R-:W-:Y:S01]  /*4c50*/  LEA R52, P6, R18, R2, 0x1 ;  /* 0x0000000212347211 */ /* 0x004fe200078c08ff */
[----:B------:R0:W-:Y:S01]  /*4c60*/  STL [R1+0x8d4], R50 ;  /* 0x0008d43201007387 */ /* 0x0001e20000100800 */
[-C--:B------:R-:W-:Y:S02]  /*4c70*/  LEA.HI.X.SX32 R6, R13, R3.reuse, 0x1, P3 ;  /* 0x000000030d067211 */ /* 0x080fe400018f0eff */
[----:B------:R-:W-:Y:S01]  /*4c80*/  LEA.HI.X.SX32 R13, R14, R3, 0x1, P2 ;  /* 0x000000030e0d7211 */ /* 0x000fe200010f0eff */
[----:B------:R-:W-:Y:S01]  /*4c90*/  STL [R1+0x834], R52 ;  /* 0x0008343401007387 */ /* 0x000fe20000100800 */
[----:B------:R-:W-:-:S03]  /*4ca0*/  IMAD R14, R242, 0x1c, RZ ;  /* 0x0000001cf20e7824 */ /* 0x000fc600078e02ff */
[----:B------:R1:W-:Y:S01]  /*4cb0*/  STL [R1+0x7c8], R4 ;  /* 0x0007c80401007387 */ /* 0x0003e20000100800 */
[----:B0-----:R-:W-:-:S05]  /*4cc0*/  LEA R50, P5, R19, R2, 0x1 ;  /* 0x0000000213327211 */ /* 0x001fca00078a08ff */
[----:B------:R-:W-:Y:S01]  /*4cd0*/  STL [R1+0x8e8], R50 ;  /* 0x0008e83201007387 */ /* 0x000fe20000100800 */
[----:B-1----:R-:W-:-:S03]  /*4ce0*/  LEA R4, P3, R20, R2, 0x1 ;  /* 0x0000000214047211 */ /* 0x002fc600078608ff */
[----:B------:R0:W-:Y:S04]  /*4cf0*/  STL [R1+0x828], R6 ;  /* 0x0008280601007387 */ /* 0x0001e80000100800 */
[----:B------:R1:W-:Y:S04]  /*4d00*/  STL [R1+0x984], R4 ;  /* 0x0009840401007387 */ /* 0x0003e80000100800 */
[----:B------:R2:W-:Y:S01]  /*4d10*/  STL [R1+0x8dc], R13 ;  /* 0x0008dc0d01007387 */ /* 0x0005e20000100800 */
[----:B0-----:R-:W-:Y:S02]  /*4d20*/  LEA R6, P2, R21, R2, 0x1 ;  /* 0x0000000215067211 */ /* 0x001fe400078408ff */
[----:B-1----:R-:W-:-:S03]  /*4d30*/  LEA.HI.X.SX32 R4, R15, R3, 0x1, P1 ;  /* 0x000000030f047211 */ /* 0x002fc600008f0eff */
[----:B------:R0:W-:Y:S01]  /*4d40*/  STL [R1+0x83c], R6 ;  /* 0x00083c0601007387 */ /* 0x0001e20000100800 */
[----:B------:R-:W-:Y:S01]  /*4d50*/  IMAD R15, R242, 0x1b, RZ ;  /* 0x0000001bf20f7824 */ /* 0x000fe200078e02ff */
[-C--:B--2---:R-:W-:Y:S02]  /*4d60*/  LEA R13, P1, R22, R2.reuse, 0x1 ;  /* 0x00000002160d7211 */ /* 0x084fe400078208ff */
[----:B------:R1:W-:Y:S04]  /*4d70*/  STL [R1+0x7cc], R4 ;  /* 0x0007cc0401007387 */ /* 0x0003e80000100800 */
[----:B------:R2:W-:Y:S01]  /*4d80*/  STL [R1+0x8f0], R13 ;  /* 0x0008f00d01007387 */ /* 0x0005e20000100800 */
[----:B0-----:R-:W-:Y:S01]  /*4d90*/  LEA.HI.X.SX32 R6, R16, R3, 0x1, P0 ;  /* 0x0000000310067211 */ /* 0x001fe200000f0eff */
[----:B------:R-:W-:Y:S01]  /*4da0*/  IMAD R16, R242, 0x1a, RZ ;  /* 0x0000001af2107824 */ /* 0x000fe200078e02ff */
[----:B-1----:R-:W-:-:S03]  /*4db0*/  LEA R4, P0, R23, R2, 0x1 ;  /* 0x0000000217047211 */ /* 0x002fc600078008ff */
[----:B------:R0:W-:Y:S01]  /*4dc0*/  STL [R1+0x830], R6 ;  /* 0x0008300601007387 */ /* 0x0001e20000100800 */
[----:B--2---:R-:W-:-:S03]  /*4dd0*/  LEA.HI.X.SX32 R13, R17, R3, 0x1, P4 ;  /* 0x00000003110d7211 */ /* 0x004fc600020f0eff */
[----:B------:R1:W-:Y:S01]  /*4de0*/  STL [R1+0x988], R4 ;  /* 0x0009880401007387 */ /* 0x0003e20000100800 */
[----:B------:R-:W-:-:S03]  /*4df0*/  IMAD R17, R242, 0x19, RZ ;  /* 0x00000019f2117824 */ /* 0x000fc600078e02ff */
[----:B------:R2:W-:Y:S01]  /*4e00*/  STL [R1+0x8e4], R13 ;  /* 0x0008e40d01007387 */ /* 0x0005e20000100800 */
[----:B0-----:R-:W-:Y:S02]  /*4e10*/  LEA R6, P4, R24, R2, 0x1 ;  /* 0x0000000218067211 */ /* 0x001fe400078808ff */
[----:B-1----:R-:W-:-:S03]  /*4e20*/  LEA.HI.X.SX32 R4, R18, R3, 0x1, P6 ;  /* 0x0000000312047211 */ /* 0x002fc600030f0eff */
[----:B------:R0:W-:Y:S01]  /*4e30*/  STL [R1+0x844], R6 ;  /* 0x0008440601007387 */ /* 0x0001e20000100800 */
[----:B------:R-:W-:Y:S02]  /*4e40*/  LOP3.LUT R18, R7, 0x30, RZ, 0x3c, !PT ;  /* 0x0000003007127812 */ /* 0x000fe400078e3cff */
[----:B--2---:R-:W-:Y:S01]  /*4e50*/  LEA R13, P6, R25, R2, 0x1 ;  /* 0x00000002190d7211 */ /* 0x004fe200078c08ff */
[----:B------:R1:W-:Y:S04]  /*4e60*/  STL [R1+0x7d0], R4 ;  /* 0x0007d00401007387 */ /* 0x0003e80000100800 */
[----:B------:R2:W-:Y:S01]  /*4e70*/  STL [R1+0x8f8], R13 ;  /* 0x0008f80d01007387 */ /* 0x0005e20000100800 */
[----:B0-----:R-:W-:Y:S02]  /*4e80*/  LEA.HI.X.SX32 R6, R19, R3, 0x1, P5 ;  /* 0x0000000313067211 */ /* 0x001fe400028f0eff */
[----:B------:R-:W-:-:S02]  /*4e90*/  LOP3.LUT R19, R7, 0x20, RZ, 0x3c, !PT ;  /* 0x0000002007137812 */ /* 0x000fc400078e3cff */
[----:B-1----:R-:W-:Y:S01]  /*4ea0*/  LEA R4, P5, R26, R2, 0x1 ;  /* 0x000000021a047211 */ /* 0x002fe200078a08ff */
[----:B------:R0:W-:Y:S01]  /*4eb0*/  STL [R1+0x838], R6 ;  /* 0x0008380601007387 */ /* 0x0001e20000100800 */
[----:B--2---:R-:W-:-:S03]  /*4ec0*/  LEA.HI.X.SX32 R13, R20, R3, 0x1, P3 ;  /* 0x00000003140d7211 */ /* 0x004fc600018f0eff */
[----:B------:R1:W-:Y:S01]  /*4ed0*/  STL [R1+0x98c], R4 ;  /* 0x00098c0401007387 */ /* 0x0003e20000100800 */
[----:B------:R-:W-:-:S03]  /*4ee0*/  LOP3.LUT R20, R7, 0x10, RZ, 0x3c, !PT ;  /* 0x0000001007147812 */ /* 0x000fc600078e3cff */
[----:B------:R2:W-:Y:S01]  /*4ef0*/  STL [R1+0x8ec], R13 ;  /* 0x0008ec0d01007387 */ /* 0x0005e20000100800 */
[----:B0-----:R-:W-:Y:S02]  /*4f00*/  LEA R6, P3, R27, R2, 0x1 ;  /* 0x000000021b067211 */ /* 0x001fe400078608ff */
[----:B-1----:R-:W-:-:S03]  /*4f10*/  LEA.HI.X.SX32 R4, R21, R3, 0x1, P2 ;  /* 0x0000000315047211 */ /* 0x002fc600010f0eff */
[----:B------:R0:W-:Y:S01]  /*4f20*/  STL [R1+0x84c], R6 ;  /* 0x00084c0601007387 */ /* 0x0001e20000100800 */
[----:B--2---:R-:W-:-:S03]  /*4f30*/  LEA R13, P2, R28, R2, 0x1 ;  /* 0x000000021c0d7211 */ /* 0x004fc600078408ff */
        /* <DEDUP_REMOVED lines=13> */
[----:B--2---:R-:W-:-:S03]  /*5010*/  LEA R13, P4, R31, R2, 0x1 ;  /* 0x000000021f0d7211 */ /* 0x004fc600078808ff */
[----:B------:R1:W-:Y:S04]  /*5020*/  STL [R1+0x7d8], R4 ;  /* 0x0007d80401007387 */ /* 0x0003e80000100800 */
[----:B------:R2:W-:Y:S01]  /*5030*/  STL [R1+0x908], R13 ;  /* 0x0009080d01007387 */ /* 0x0005e20000100800 */
[-C--:B0-----:R-:W-:Y:S02]  /*5040*/  LEA.HI.X.SX32 R6, R25, R3.reuse, 0x1, P6 ;  /* 0x0000000319067211 */ /* 0x081fe400030f0eff */
[----:B------:R-:W-:Y:S02]  /*5050*/  CS2R R24, SRZ ;  /* 0x0000000000187805 */ /* 0x000fe4000001ff00 */
[----:B-1----:R-:W-:Y:S01]  /*5060*/  LEA R4, P6, R32, R2, 0x1 ;  /* 0x0000000220047211 */ /* 0x002fe200078c08ff */
[----:B------:R0:W-:Y:S01]  /*5070*/  STL [R1+0x848], R6 ;  /* 0x0008480601007387 */ /* 0x0001e20000100800 */
[----:B--2---:R-:W-:-:S03]  /*5080*/  LEA.HI.X.SX32 R13, R26, R3, 0x1, P5 ;  /* 0x000000031a0d7211 */ /* 0x004fc600028f0eff */
[----:B------:R1:W-:Y:S04]  /*5090*/  STL [R1+0x994], R4 ;  /* 0x0009940401007387 */ /* 0x0003e80000100800 */
[----:B------:R2:W-:Y:S01]  /*50a0*/  STL [R1+0x8fc], R13 ;  /* 0x0008fc0d01007387 */ /* 0x0005e20000100800 */
[----:B0-----:R-:W-:Y:S02]  /*50b0*/  LEA R6, P5, R33, R2, 0x1 ;  /* 0x0000000221067211 */ /* 0x001fe400078a08ff */
[----:B-1----:R-:W-:-:S03]  /*50c0*/  LEA.HI.X.SX32 R4, R27, R3, 0x1, P3 ;  /* 0x000000031b047211 */ /* 0x002fc600018f0eff */
[----:B------:R0:W-:Y:S01]  /*50d0*/  STL [R1+0x85c], R6 ;  /* 0x00085c0601007387 */ /* 0x0001e20000100800 */
[----:B------:R-:W-:Y:S02]  /*50e0*/  CS2R R26, SRZ ;  /* 0x00000000001a7805 */ /* 0x000fe4000001ff00 */
[-C--:B--2---:R-:W-:Y:S01]  /*50f0*/  LEA R13, P3, R34, R2.reuse, 0x1 ;  /* 0x00000002220d7211 */ /* 0x084fe200078608ff */
[----:B------:R1:W-:Y:S04]  /*5100*/  STL [R1+0x7dc], R4 ;  /* 0x0007dc0401007387 */ /* 0x0003e80000100800 */
[----:B------:R2:W-:Y:S01]  /*5110*/  STL [R1+0x860], R13 ;  /* 0x0008600d01007387 */ /* 0x0005e20000100800 */
[----:B0-----:R-:W-:Y:S02]  /*5120*/  LEA.HI.X.SX32 R6, R28, R3, 0x1, P2 ;  /* 0x000000031c067211 */ /* 0x001fe400010f0eff */
[----:B-1----:R-:W-:-:S03]  /*5130*/  LEA R4, P2, R35, R2, 0x1 ;  /* 0x0000000223047211 */ /* 0x002fc600078408ff */
[----:B------:R0:W-:Y:S01]  /*5140*/  STL [R1+0x850], R6 ;  /* 0x0008500601007387 */ /* 0x0001e20000100800 */
[----:B--2---:R-:W-:-:S03]  /*5150*/  LEA.HI.X.SX32 R13, R29, R3, 0x1, P1 ;  /* 0x000000031d0d7211 */ /* 0x004fc600008f0eff */
[----:B------:R1:W-:Y:S01]  /*5160*/  STL [R1+0x910], R4 ;  /* 0x0009100401007387 */ /* 0x0003e20000100800 */
[----:B------:R-:W-:-:S03]  /*5170*/  CS2R R28, SRZ ;  /* 0x00000000001c7805 */ /* 0x000fc6000001ff00 */
        /* <DEDUP_REMOVED lines=100> */
[----:B--2---:R-:W-:Y:S01]  /*57c0*/  LEA R13, P0, R67, R2, 0x1 ;  /* 0x00000002430d7211 */ /* 0x004fe200078008ff */
[----:B------:R1:W-:Y:S04]  /*57d0*/  STL [R1+0x800], R4 ;  /* 0x0008000401007387 */ /* 0x0003e80000100800 */
[----:B------:R2:W-:Y:S01]  /*57e0*/  STL [R1+0x94c], R13 ;  /* 0x00094c0d01007387 */ /* 0x0005e20000100800 */
[----:B0-----:R-:W-:Y:S02]  /*57f0*/  LEA.HI.X.SX32 R6, R49, R3, 0x1, P4 ;  /* 0x0000000331067211 */ /* 0x001fe400020f0eff */
[----:B------:R-:W-:-:S02]  /*5800*/  CS2R R48, SRZ ;  /* 0x0000000000307805 */ /* 0x000fc4000001ff00 */
        /* <DEDUP_REMOVED lines=77> */
[-C--:B------:R-:W-:Y:S02]  /*5ce0*/  LEA.HI.X.SX32 R2, R87, R3.reuse, 0x1, P5 ;  /* 0x0000000357027211 */ /* 0x080fe400028f0eff */
[----:B------:R-:W-:Y:S01]  /*5cf0*/  CS2R R86, SRZ ;  /* 0x0000000000567805 */ /* 0x000fe2000001ff00 */
[----:B--2---:R-:W-:Y:S01]  /*5d00*/  IMAD R13, R242, 0x1d, RZ ;  /* 0x0000001df20d7824 */ /* 0x004fe200078e02ff */
[----:B------:R1:W-:Y:S04]  /*5d10*/  STL [R1+0x974], R4 ;  /* 0x0009740401007387 */ /* 0x0003e80000100800 */
[----:B------:R2:W-:Y:S01]  /*5d20*/  STL [R1+0x968], R2 ;  /* 0x0009680201007387 */ /* 0x0005e20000100800 */
[----:B0-----:R-:W-:-:S02]  /*5d30*/  LEA.HI.X.SX32 R6, R89, R3, 0x1, P3 ;  /* 0x0000000359067211 */ /* 0x001fc400018f0eff */
[----:B------:R-:W-:Y:S02]  /*5d40*/  CS2R R88, SRZ ;  /* 0x0000000000587805 */ /* 0x000fe4000001ff00 */
[-C--:B-1----:R-:W-:Y:S01]  /*5d50*/  LEA.HI.X.SX32 R4, R91, R3.reuse, 0x1, P2 ;  /* 0x000000035b047211 */ /* 0x082fe200010f0eff */
[----:B------:R0:W-:Y:S01]  /*5d60*/  STL [R1+0x818], R6 ;  /* 0x0008180601007387 */ /* 0x0001e20000100800 */
[----:B------:R-:W-:Y:S02]  /*5d70*/  CS2R R90, SRZ ;  /* 0x00000000005a7805 */ /* 0x000fe4000001ff00 */
[----:B--2---:R-:W-:Y:S01]  /*5d80*/  LEA.HI.X.SX32 R2, R93, R3, 0x1, P1 ;  /* 0x000000035d027211 */ /* 0x004fe200008f0eff */
[----:B------:R1:W-:Y:S01]  /*5d90*/  STL [R1+0x8c4], R4 ;  /* 0x0008c40401007387 */ /* 0x0003e20000100800 */
[----:B------:R-:W-:-:S03]  /*5da0*/  CS2R R92, SRZ ;  /* 0x00000000005c7805 */ /* 0x000fc6000001ff00 */
[----:B------:R2:W-:Y:S01]  /*5db0*/  STL [R1+0x970], R2 ;  /* 0x0009700201007387 */ /* 0x0005e20000100800 */
[-C--:B0-----:R-:W-:Y:S02]  /*5dc0*/  LEA.HI.X.SX32 R6, R95, R3.reuse, 0x1, P0 ;  /* 0x000000035f067211 */ /* 0x081fe400000f0eff */
[----:B------:R-:W-:Y:S02]  /*5dd0*/  CS2R R94, SRZ ;  /* 0x00000000005e7805 */ /* 0x000fe4000001ff00 */
[-C--:B-1----:R-:W-:Y:S01]  /*5de0*/  LEA.HI.X.SX32 R4, R97, R3.reuse, 0x1, P4 ;  /* 0x0000000361047211 */ /* 0x082fe200020f0eff */
[----:B------:R0:W-:Y:S01]  /*5df0*/  STL [R1+0x81c], R6 ;  /* 0x00081c0601007387 */ /* 0x0001e20000100800 */
[----:B------:R-:W-:Y:S02]  /*5e00*/  CS2R R96, SRZ ;  /* 0x0000000000607805 */ /* 0x000fe4000001ff00 */
[----:B--2---:R-:W-:Y:S01]  /*5e10*/  LEA.HI.X.SX32 R2, R99, R3, 0x1, P6 ;  /* 0x0000000363027211 */ /* 0x004fe200030f0eff */
[----:B------:R1:W-:Y:S01]  /*5e20*/  STL [R1+0x820], R4 ;  /* 0x0008200401007387 */ /* 0x0003e20000100800 */
[----:B------:R-:W-:Y:S01]  /*5e30*/  IMAD R3, R242, 0x1e, RZ ;  /* 0x0000001ef2037824 */ /* 0x000fe200078e02ff */
[----:B------:R-:W-:-:S02]  /*5e40*/  CS2R R98, SRZ ;  /* 0x0000000000627805 */ /* 0x000fc4000001ff00 */
[----:B------:R2:W-:Y:S01]  /*5e50*/  STL [R1+0x8d0], R2 ;  /* 0x0008d00201007387 */ /* 0x0005e20000100800 */
[----:B0-----:R-:W-:Y:S01]  /*5e60*/  IMAD.U32 R6, RZ, RZ, UR7 ;  /* 0x00000007ff067e24 */ /* 0x001fe2000f8e00ff */
[----:B------:R-:W-:Y:S02]  /*5e70*/  UMOV UR7, 0x80000020 ;  /* 0x8000002000077882 */ /* 0x000fe40000000000 */
[----:B------:R-:W-:Y:S01]  /*5e80*/  STL [R1+0x400], RZ ;  /* 0x000400ff01007387 */ /* 0x000fe20000100800 */
[----:B-1----:R-:W0:Y:S03]  /*5e90*/  LDC R4, c[0x0][0x23c] ;  /* 0x00008f00ff047b82 */ /* 0x002e260000000800 */
[----:B------:R-:W-:Y:S01]  /*5ea0*/  STL [R1+0x404], RZ ;  /* 0x000404ff01007387 */ /* 0x000fe20000100800 */
[----:B--2---:R-:W-:-:S03]  /*5eb0*/  IMAD R2, R242, 0x1f, RZ ;  /* 0x0000001ff2027824 */ /* 0x004fc600078e02ff */
[----:B------:R-:W-:Y:S04]  /*5ec0*/  STL [R1+0x408], RZ ;  /* 0x000408ff01007387 */ /* 0x000fe80000100800 */
[----:B------:R-:W-:Y:S04]  /*5ed0*/  STL [R1+0x40c], RZ ;  /* 0x00040cff01007387 */ /* 0x000fe80000100800 */
[----:B------:R-:W-:Y:S04]  /*5ee0*/  STL [R1+0x410], RZ ;  /* 0x000410ff01007387 */ /* 0x000fe80000100800 */
[----:B------:R-:W-:Y:S04]  /*5ef0*/  STL [R1+0x414], RZ ;  /* 0x000414ff01007387 */ /* 0x000fe80000100800 */
[----:B------:R-:W-:Y:S01]  /*5f00*/  STL [R1+0x418], RZ ;  /* 0x000418ff01007387 */ /* 0x000fe20000100800 */
[----:B0-----:R-:W-:-:S03]  /*5f10*/  IMAD.SHL.U32 R231, R4, 0x20, RZ ;  /* 0x0000002004e77824 */ /* 0x001fc600078e00ff */
[----:B------:R-:W-:Y:S01]  /*5f20*/  STL [R1+0x41c], RZ ;  /* 0x00041cff01007387 */ /* 0x000fe20000100800 */
[----:B------:R-:W-:-:S03]  /*5f30*/  IMAD R4, R0, R4, RZ ;  /* 0x0000000400047224 */ /* 0x000fc600078e02ff */
[----:B------:R-:W-:Y:S02]  /*5f40*/  STL [R1+0x420], RZ ;  /* 0x000420ff01007387 */ /* 0x000fe40000100800 */
[----:B------:R-:W-:Y:S02]  /*5f50*/  SHF.R.S32.HI R0, RZ, 0x1f, R4 ;  /* 0x0000001fff007819 */ /* 0x000fe40000011404 */
[----:B------:R-:W-:Y:S02]  /*5f60*/  STL [R1+0x424], RZ ;  /* 0x000424ff01007387 */ /* 0x000fe40000100800 */
[C---:B------:R-:W-:Y:S01]  /*5f70*/  SHF.L.U64.HI R0, R4.reuse, 0x1, R0 ;  /* 0x0000000104007819 */ /* 0x040fe20000010200 */
[----:B------:R-:W-:Y:S01]  /*5f80*/  IMAD.SHL.U32 R4, R4, 0x2, RZ ;  /* 0x0000000204047824 */ /* 0x000fe200078e00ff */
[----:B------:R-:W-:Y:S04]  /*5f90*/  STL [R1+0x428], RZ ;  /* 0x000428ff01007387 */ /* 0x000fe80000100800 */
        /* <DEDUP_REMOVED lines=245> */
[----:B------:R-:W-:Y:S04]  /*6ef0*/  STL [R1], RZ ;  /* 0x000000ff01007387 */ /* 0x000fe80000100800 */
        /* <DEDUP_REMOVED lines=127> */
[----:B------:R0:W-:Y:S04]  /*76f0*/  STL [R1+0x9e4], R20 ;  /* 0x0009e41401007387 */ /* 0x0001e80000100800 */
[----:B------:R1:W-:Y:S04]  /*7700*/  STL [R1+0x9e0], R19 ;  /* 0x0009e01301007387 */ /* 0x0003e80000100800 */
[----:B------:R2:W-:Y:S01]  /*7710*/  STL [R1+0x9dc], R18 ;  /* 0x0009dc1201007387 */ /* 0x0005e20000100800 */
[----:B0-----:R-:W-:Y:S01]  /*7720*/  IMAD.WIDE R20, R12, 0x2, RZ ;  /* 0x000000020c147825 */ /* 0x001fe200078e02ff */
[----:B------:R-:W-:-:S02]  /*7730*/  LOP3.LUT R12, R7, 0x70, RZ, 0x3c, !PT ;  /* 0x00000070070c7812 */ /* 0x000fc400078e3cff */
[C---:B-1----:R-:W-:Y:S01]  /*7740*/  LOP3.LUT R19, R7.reuse, 0x40, RZ, 0x3c, !PT ;  /* 0x0000004007137812 */ /* 0x042fe200078e3cff */
[----:B------:R-:W-:Y:S01]  /*7750*/  IMAD.WIDE R172, R2, 0x2, R20 ;  /* 0x0000000202ac7825 */ /* 0x000fe200078e0214 */
[----:B--2---:R-:W-:-:S03]  /*7760*/  LOP3.LUT R18, R7, 0x50, RZ, 0x3c, !PT ;  /* 0x0000005007127812 */ /* 0x004fc600078e3cff */
[----:B------:R-:W-:Y:S01]  /*7770*/  STL [R1+0x9d8], R19 ;  /* 0x0009d81301007387 */ /* 0x000fe20000100800 */
[----:B------:R-:W-:-:S03]  /*7780*/  IMAD.WIDE R176, R3, 0x2, R20 ;  /* 0x0000000203b07825 */ /* 0x000fc600078e0214 */
[----:B------:R0:W-:Y:S01]  /*7790*/  STL [R1+0x9d4], R18 ;  /* 0x0009d41201007387 */ /* 0x0001e20000100800 */
[----:B------:R-:W-:-:S04]  /*77a0*/  IMAD.WIDE R248, R246, 0x2, R20 ;  /* 0x00000002f6f87825 */ /* 0x000fc800078e0214 */
[----:B------:R-:W-:Y:S01]  /*77b0*/  IMAD.WIDE R244, R242, 0x2, R20 ;  /* 0x00000002f2f47825 */ /* 0x000fe200078e0214 */
[----:B0-----:R-:W-:-:S05]  /*77c0*/  LOP3.LUT R18, R7, 0x60, RZ, 0x3c, !PT ;  /* 0x0000006007127812 */ /* 0x001fca00078e3cff */
[----:B------:R0:W-:Y:S04]  /*77d0*/  STL [R1+0x9d0], R18 ;  /* 0x0009d01201007387 */ /* 0x0001e80000100800 */
[----:B------:R-:W-:Y:S04]  /*77e0*/  STL [R1+0x9cc], R12 ;  /* 0x0009cc0c01007387 */ /* 0x000fe80000100800 */
[----:B------:R1:W-:Y:S01]  /*77f0*/  STL.64 [R1+0x7c0], R172 ;  /* 0x0007c0ac01007387 */ /* 0x0003e20000100a00 */
[----:B0-----:R-:W-:Y:S01]  /*7800*/  IMAD.WIDE R18, R11, 0x2, RZ ;  /* 0x000000020b127825 */ /* 0x001fe200078e02ff */
[----:B------:R-:W-:-:S03]  /*7810*/  LOP3.LUT R11, R5, 0x20, RZ, 0x3c, !PT ;  /* 0x00000020050b7812 */ /* 0x000fc600078e3cff */
[----:B------:R-:W-:-:S04]  /*7820*/  IMAD.WIDE R174, R2, 0x2, R18 ;  /* 0x0000000202ae7825 */ /* 0x000fc800078e0212 */
[--C-:B-1----:R-:W-:Y:S01]  /*7830*/  IMAD.WIDE R172, R3, 0x2, R18.reuse ;  /* 0x0000000203ac7825 */ /* 0x102fe200078e0212 */
[----:B------:R0:W-:Y:S03]  /*7840*/  STL.64 [R1+0x7b8], R174 ;  /* 0x0007b8ae01007387 */ /* 0x0001e60000100a00 */
[--C-:B------:R-:W-:Y:S01]  /*7850*/  IMAD.WIDE R2, R13, 0x2, R18.reuse ;  /* 0x000000020d027825 */ /* 0x100fe200078e0212 */
[----:B------:R-:W-:Y:S03]  /*7860*/  STL.64 [R1+0x7b0], R176 ;  /* 0x0007b0b001007387 */ /* 0x000fe60000100a00 */
[--C-:B------:R-:W-:Y:S01]  /*7870*/  IMAD.WIDE R246, R246, 0x2, R18.reuse ;  /* 0x00000002f6f67825 */ /* 0x100fe200078e0212 */
[----:B------:R1:W-:Y:S03]  /*7880*/  STL.64 [R1+0x7a8], R172 ;  /* 0x0007a8ac01007387 */ /* 0x0003e60000100a00 */
[----:B------:R-:W-:-:S04]  /*7890*/  IMAD.WIDE R242, R242, 0x2, R18 ;  /* 0x00000002f2f27825 */ /* 0x000fc800078e0212 */
[----:B0-----:R-:W-:-:S04]  /*78a0*/  IMAD.WIDE R174, R13, 0x2, R20 ;  /* 0x000000020dae7825 */ /* 0x001fc800078e0214 */
[C---:B------:R-:W-:Y:S01]  /*78b0*/  IMAD.WIDE R12, R14.reuse, 0x2, R18 ;  /* 0x000000020e0c7825 */ /* 0x040fe200078e0212 */
[----:B------:R-:W-:Y:S03]  /*78c0*/  STL.64 [R1+0x7a0], R174 ;  /* 0x0007a0ae01007387 */ /* 0x000fe60000100a00 */
[--C-:B-1----:R-:W-:Y:S01]  /*78d0*/  IMAD.WIDE R172, R14, 0x2, R20.reuse ;  /* 0x000000020eac7825 */ /* 0x102fe200078e0214 */
[----:B------:R0:W-:Y:S04]  /*78e0*/  STL.64 [R1+0x798], R2 ;  /* 0x0007980201007387 */ /* 0x0001e80000100a00 */
[----:B------:R-:W-:Y:S04]  /*78f0*/  STL.64 [R1+0x790], R172 ;  /* 0x000790ac01007387 */ /* 0x000fe80000100a00 */
[----:B------:R1:W-:Y:S01]  /*7900*/  STL.64 [R1+0x788], R12 ;  /* 0x0007880c01007387 */ /* 0x0003e20000100a00 */
[----:B0-----:R-:W-:-:S04]  /*7910*/  IMAD.WIDE R2, R15, 0x2, R20 ;  /* 0x000000020f027825 */ /* 0x001fc800078e0214 */
[----:B------:R-:W-:Y:S01]  /*7920*/  IMAD.WIDE R14, R15, 0x2, R18 ;  /* 0x000000020f0e7825 */ /* 0x000fe200078e0212 */
[----:B------:R0:W-:Y:S03]  /*7930*/  STL.64 [R1+0x780], R2 ;  /* 0x0007800201007387 */ /* 0x0001e60000100a00 */
[C---:B-1----:R-:W-:Y:S01]  /*7940*/  IMAD.WIDE R12, R16.reuse, 0x2, R20 ;  /* 0x00000002100c7825 */ /* 0x042fe200078e0214 */
[----:B------:R1:W-:Y:S04]  /*7950*/  STL.64 [R1+0x778], R14 ;  /* 0x0007780e01007387 */ /* 0x0003e80000100a00 */
[----:B------:R2:W-:Y:S01]  /*7960*/  STL.64 [R1+0x770], R12 ;  /* 0x0007700c01007387 */ /* 0x0005e20000100a00 */
[----:B0-----:R-:W-:-:S04]  /*7970*/  IMAD.WIDE R2, R16, 0x2, R18 ;  /* 0x0000000210027825 */ /* 0x001fc800078e0212 */
[C---:B-1----:R-:W-:Y:S01]  /*7980*/  IMAD.WIDE R14, R17.reuse, 0x2, R20 ;  /* 0x00000002110e7825 */ /* 0x042fe200078e0214 */
[----:B------:R0:W-:Y:S03]  /*7990*/  STL.64 [R1+0x768], R2 ;  /* 0x0007680201007387 */ /* 0x0001e60000100a00 */
[----:B--2---:R-:W-:Y:S01]  /*79a0*/  IMAD.WIDE R12, R17, 0x2, R18 ;  /* 0x00000002110c7825 */ /* 0x004fe200078e0212 */
[----:B------:R1:W-:Y:S04]  /*79b0*/  STL.64 [R1+0x760], R14 ;  /* 0x0007600e01007387 */ /* 0x0003e80000100a00 */
[----:B------:R2:W-:Y:S01]  /*79c0*/  STL.64 [R1+0x758], R12 ;  /* 0x0007580c01007387 */ /* 0x0005e20000100a00 */
[----:B0-----:R-:W-:-:S04]  /*79d0*/  IMAD.WIDE R2, R22, 0x2, R20 ;  /* 0x0000000216027825 */ /* 0x001fc800078e0214 */
[----:B-1----:R-:W-:Y:S01]  /*79e0*/  IMAD.WIDE R14, R22, 0x2, R18 ;  /* 0x00000002160e7825 */ /* 0x002fe200078e0212 */
[----:B------:R0:W-:Y:S03]  /*79f0*/  STL.64 [R1+0x750], R2 ;  /* 0x0007500201007387 */ /* 0x0001e60000100a00 */
[C---:B--2---:R-:W-:Y:S01]  /*7a00*/  IMAD.WIDE R12, R23.reuse, 0x2, R20 ;  /* 0x00000002170c7825 */ /* 0x044fe200078e0214 */
        /* <DEDUP_REMOVED lines=78> */
[----:B------:R-:W-:Y:S04]  /*7ef0*/  STL.64 [R1+0x610], R14 ;  /* 0x0006100e01007387 */ /* 0x000fe80000100a00 */
[----:B------:R-:W-:Y:S01]  /*7f00*/  STL.64 [R1+0x608], R12 ;  /* 0x0006080c01007387 */ /* 0x000fe20000100a00 */
[----:B0-----:R-:W-:-:S04]  /*7f10*/  IMAD.WIDE R2, R250, 0x2, R20 ;  /* 0x00000002fa027825 */ /* 0x001fc800078e0214 */
[----:B------:R-:W-:Y:S01]  /*7f20*/  IMAD.WIDE R250, R250, 0x2, R18 ;  /* 0x00000002fafa7825 */ /* 0x000fe200078e0212 */
[----:B------:R0:W-:Y:S03]  /*7f30*/  STL.64 [R1+0x600], R2 ;  /* 0x0006000201007387 */ /* 0x0001e60000100a00 */
[----:B0-----:R-:W-:Y:S02]  /*7f40*/  IMAD.U32 R2, RZ, RZ, UR18 ;  /* 0x00000012ff027e24 */ /* 0x001fe4000f8e00ff */
[----:B------:R-:W-:-:S07]  /*7f50*/  IMAD.U32 R3, RZ, RZ, UR19 ;  /* 0x00000013ff037e24 */ /* 0x000fce000f8e00ff */
.L_x_1:
[----:B------:R0:W-:Y:S04]  /*7f60*/  STL.64 [R1+0xd20], R150 ;  /* 0x000d209601007387 */ /* 0x0001e80000100a00 */
[----:B0-----:R-:W2:Y:S04]  /*7f70*/  LDL.64 R150, [R1+0x628] ;  /* 0x0006280001967983 */ /* 0x001ea80000100a00 */
[----:B------:R0:W-:Y:S04]  /*7f80*/  STL.64 [R1+0xd18], R148 ;  /* 0x000d189401007387 */ /* 0x0001e80000100a00 */
[----:B0-----:R-:W3:Y:S04]  /*7f90*/  LDL.64 R148, [R1+0x620] ;  /* 0x0006200001947983 */ /* 0x001ee80000100a00 */
[----:B------:R0:W-:Y:S04]  /*7fa0*/  STL.64 [R1+0xd10], R146 ;  /* 0x000d109201007387 */ /* 0x0001e80000100a00 */
[----:B0-----:R-:W4:Y:S04]  /*7fb0*/  LDL.64 R146, [R1+0x618] ;  /* 0x0006180001927983 */ /* 0x001f280000100a00 */
[----:B------:R0:W-:Y:S04]  /*7fc0*/  STL.64 [R1+0xd08], R144 ;  /* 0x000d089001007387 */ /* 0x0001e80000100a00 */
[----:B0-----:R-:W2:Y:S04]  /*7fd0*/  LDL.64 R144, [R1+0x610] ;  /* 0x0006100001907983 */ /* 0x001ea80000100a00 */
[----:B------:R0:W-:Y:S04]  /*7fe0*/  STL.64 [R1+0xd00], R142 ;  /* 0x000d008e01007387 */ /* 0x0001e80000100a00 */
[----:B0-----:R-:W3:Y:S04]  /*7ff0*/  LDL.64 R142, [R1+0x608] ;  /* 0x00060800018e7983 */ /* 0x001ee80000100a00 */
[----:B------:R0:W-:Y:S04]  /*8000*/  STL.64 [R1+0xcf8], R140 ;  /* 0x000cf88c01007387 */ /* 0x0001e80000100a00 */
[----:B0-----:R-:W4:Y:S01]  /*8010*/  LDL.64 R140, [R1+0x600] ;  /* 0x00060000018c7983 */ /* 0x001f220000100a00 */
[----:B-----5:R-:W-:-:S02]  /*8020*/  IADD3 R14, P0, R20, R2, RZ ;  /* 0x00000002140e7210 */ /* 0x020fc40007f1e0ff */
[----:B------:R-:W-:Y:S01]  /*8030*/  IADD3 R12, P1, R18, R2, RZ ;  /* 0x00000002120c7210 */ /* 0x000fe20007f3e0ff */
[----:B------:R-:W-:Y:S01]  /*8040*/  STL.64 [R1+0xcf0], R138 ;  /* 0x000cf08a01007387 */ /* 0x000fe20000100a00 */
[C---:B------:R-:W-:Y:S01]  /*8050*/  ISETP.GT.AND P2, PT, R6.reuse, RZ, PT ;  /* 0x000000ff0600720c */ /* 0x040fe20003f44270 */
[--C-:B------:R-:W-:Y:S01]  /*8060*/  IMAD.X R15, R21, 0x1, R3.reuse, P0 ;  /* 0x00000001150f7824 */ /* 0x100fe200000e0603 */
[----:B------:R-:W-:Y:S01]  /*8070*/  PRMT R164, RZ, 0x7610, R164 ;  /* 0x00007610ffa47816 */ /* 0x000fe200000000a4 */
[----:B------:R-:W-:Y:S01]  /*8080*/  STL.64 [R1+0xce8], R136 ;  /* 0x000ce88801007387 */ /* 0x000fe20000100a00 */
[----:B------:R-:W-:Y:S01]  /*8090*/  IMAD.X R13, R19, 0x1, R3, P1 ;  /* 0x00000001130d7824 */ /* 0x000fe200008e0603 */
[----:B------:R-:W-:Y:S02]  /*80a0*/  ISETP.GT.AND P3, PT, R6, 0x1, PT ;  /* 0x000000010600780c */ /* 0x000fe40003f64270 */
[----:B------:R-:W-:Y:S01]  /*80b0*/  STL.64 [R1+0xce0], R134 ;  /* 0x000ce08601007387 */ /* 0x000fe20000100a00 */
[----:B------:R-:W-:-:S03]  /*80c0*/  PRMT R167, RZ, 0x7610, R167 ;  /* 0x00007610ffa77816 */ /* 0x000fc600000000a7 */
[----:B------:R-:W-:Y:S04]  /*80d0*/  STL.64 [R1+0xcd8], R132 ;  /* 0x000cd88401007387 */ /* 0x000fe80000100a00 */
        /* <DEDUP_REMOVED lines=50> */
[----:B------:R0:W-:Y:S04]  /*8400*/  STL.64 [R1+0xb40], R30 ;  /* 0x000b401e01007387 */ /* 0x0001e80000100a00 */
[----:B------:R1:W-:Y:S04]  /*8410*/  STL.64 [R1+0xb38], R28 ;  /* 0x000b381c01007387 */ /* 0x0003e80000100a00 */
[----:B------:R-:W-:Y:S04]  /*8420*/  STL.64 [R1+0xb30], R26 ;  /* 0x000b301a01007387 */ /* 0x000fe80000100a00 */
[----:B------:R-:W-:Y:S04]  /*8430*/  STL.64 [R1+0xb28], R24 ;  /* 0x000b281801007387 */ /* 0x000fe80000100a00 */
[----:B------:R-:W-:Y:S04]  /*8440*/  STL [R1+0x9f8], R252 ;  /* 0x0009f8fc01007387 */ /* 0x000fe80000100800 */
[----:B------:R-:W-:Y:S04]  /*8450*/  STL [R1+0x9f0], R10 ;  /* 0x0009f00a01007387 */ /* 0x000fe80000100800 */
[----:B------:R-:W-:Y:S04]  /*8460*/  STL [R1+0x9ec], R9 ;  /* 0x0009ec0901007387 */ /* 0x000fe80000100800 */
[----:B------:R-:W-:Y:S04]  /*8470*/  STL [R1+0x9e8], R8 ;  /* 0x0009e80801007387 */ /* 0x000fe80000100800 */
[----:B------:R-:W-:Y:S04]  /*8480*/  STL [R1+0x9fc], R18 ;  /* 0x0009fc1201007387 */ /* 0x000fe80000100800 */
[----:B------:R-:W-:Y:S04]  /*8490*/  STL [R1+0x9f4], R19 ;  /* 0x0009f41301007387 */ /* 0x000fe80000100800 */
[----:B------:R-:W-:Y:S04]  /*84a0*/  STL [R1+0xa04], R20 ;  /* 0x000a041401007387 */ /* 0x000fe80000100800 */
[----:B------:R2:W-:Y:S04]  /*84b0*/  STL [R1+0xa00], R21 ;  /* 0x000a001501007387 */ /* 0x0005e80000100800 */
[----:B------:R-:W-:Y:S04]  /*84c0*/  STL [R1+0xa0c], R242 ;  /* 0x000a0cf201007387 */ /* 0x000fe80000100800 */
[----:B------:R-:W-:Y:S04]  /*84d0*/  STL [R1+0xa08], R243 ;  /* 0x000a08f301007387 */ /* 0x000fe80000100800 */
[----:B------:R3:W-:Y:S04]  /*84e0*/  STL [R1+0xa14], R244 ;  /* 0x000a14f401007387 */ /* 0x0007e80000100800 */
[----:B------:R3:W-:Y:S04]  /*84f0*/  STL [R1+0xa10], R245 ;  /* 0x000a10f501007387 */ /* 0x0007e80000100800 */
[----:B------:R-:W-:Y:S04]  /*8500*/  STL [R1+0xa1c], R246 ;  /* 0x000a1cf601007387 */ /* 0x000fe80000100800 */
[----:B------:R-:W-:Y:S04]  /*8510*/  STL [R1+0xa18], R247 ;  /* 0x000a18f701007387 */ /* 0x000fe80000100800 */
[----:B------:R-:W-:Y:S04]  /*8520*/  STL [R1+0xa24], R248 ;  /* 0x000a24f801007387 */ /* 0x000fe80000100800 */
[----:B------:R-:W-:Y:S04]  /*8530*/  STL [R1+0xa20], R249 ;  /* 0x000a20f901007387 */ /* 0x000fe80000100800 */
[----:B------:R-:W-:Y:S04]  /*8540*/  STL [R1+0xa2c], R250 ;  /* 0x000a2cfa01007387 */ /* 0x000fe80000100800 */
[----:B------:R-:W-:Y:S04]  /*8550*/  STL [R1+0xa28], R251 ;  /* 0x000a28fb01007387 */ /* 0x000fe80000100800 */
[----:B0-----:R-:W3:Y:S04]  /*8560*/  LDL.64 R30, [R1+0x630] ;  /* 0x00063000011e7983 */ /* 0x001ee80000100a00 */
[----:B-1----:R-:W3:Y:S04]  /*8570*/  LDL.64 R28, [R1+0x638] ;  /* 0x00063800011c7983 */ /* 0x002ee80000100a00 */
[----:B--2---:R-:W2:Y:S04]  /*8580*/  LDL.64 R20, [R1+0x640] ;  /* 0x0006400001147983 */ /* 0x004ea80000100a00 */
[----:B------:R-:W2:Y:S04]  /*8590*/  LDL.64 R26, [R1+0x648] ;  /* 0x00064800011a7983 */ /* 0x000ea80000100a00 */
[----:B------:R-:W2:Y:S04]  /*85a0*/  LDL.64 R24, [R1+0x650] ;  /* 0x0006500001187983 */ /* 0x000ea80000100a00 */
[----:B------:R-:W2:Y:S04]  /*85b0*/  LDL.64 R8, [R1+0x658] ;  /* 0x0006580001087983 */ /* 0x000ea80000100a00 */
[----:B------:R-:W2:Y:S04]  /*85c0*/  LDL.64 R18, [R1+0x660] ;  /* 0x0006600001127983 */ /* 0x000ea80000100a00 */
[----:B------:R0:W2:Y:S01]  /*85d0*/  @P2 LDG.E.U16 R164, desc[UR14][R12.64] ;  /* 0x0000000e0ca42981 */ /* 0x0000a2000c1e1500 */
[----:B------:R-:W-:-:S03]  /*85e0*/  PRMT R170, RZ, 0x7610, R170 ;  /* 0x00007610ffaa7816 */ /* 0x000fc600000000aa */
[----:B------:R1:W2:Y:S01]  /*85f0*/  @P2 LDG.E.U16 R167, desc[UR14][R14.64] ;  /* 0x0000000e0ea72981 */ /* 0x0002a2000c1e1500 */
[----:B0-----:R-:W-:Y:S02]  /*8600*/  IADD3 R12, P1, R242, R2, RZ ;  /* 0x00000002f20c7210 */ /* 0x001fe40007f3e0ff */
[----:B------:R-:W-:-:S03]  /*8610*/  ISETP.GT.AND P2, PT, R6, 0x2, PT ;  /* 0x000000020600780c */ /* 0x000fc60003f44270 */
[----:B------:R-:W-:Y:S01]  /*8620*/  IMAD.X R13, R243, 0x1, R3, P1 ;  /* 0x00000001f30d7824 */ /* 0x000fe200008e0603 */
[----:B-1----:R-:W-:Y:S02]  /*8630*/  IADD3 R14, P0, R244, R2, RZ ;  /* 0x00000002f40e7210 */ /* 0x002fe40007f1e0ff */
[----:B------:R-:W-:Y:S02]  /*8640*/  PRMT R171, RZ, 0x7610, R171 ;  /* 0x00007610ffab7816 */ /* 0x000fe400000000ab */
[----:B------:R0:W2:Y:S01]  /*8650*/  @P3 LDG.E.U16 R170, desc[UR14][R12.64] ;  /* 0x0000000e0caa3981 */ /* 0x0000a2000c1e1500 */
[----:B------:R-:W-:Y:S01]  /*8660*/  IMAD.X R15, R245, 0x1, R3, P0 ;  /* 0x00000001f50f7824 */ /* 0x000fe200000e0603 */
[----:B------:R-:W-:-:S04]  /*8670*/  PRMT R174, RZ, 0x7610, R174 ;  /* 0x00007610ffae7816 */ /* 0x000fc800000000ae */
[----:B------:R1:W2:Y:S01]  /*8680*/  @P3 LDG.E.U16 R171, desc[UR14][R14.64] ;  /* 0x0000000e0eab3981 */ /* 0x0002a2000c1e1500 */
[----:B0-----:R-:W-:Y:S02]  /*8690*/  IADD3 R12, P1, R246, R2, RZ ;  /* 0x00000002f60c7210 */ /* 0x001fe40007f3e0ff */
[----:B------:R-:W-:-:S03]  /*86a0*/  ISETP.GT.AND P3, PT, R6, 0x3, PT ;  /* 0x000000030600780c */ /* 0x000fc60003f64270 */
[----:B------:R-:W-:Y:S01]  /*86b0*/  IMAD.X R13, R247, 0x1, R3, P1 ;  /* 0x00000001f70d7824 */ /* 0x000fe200008e0603 */
[-C--:B-1----:R-:W-:Y:S02]  /*86c0*/  IADD3 R14, P0, R248, R2.reuse, RZ ;  /* 0x00000002f80e7210 */ /* 0x082fe40007f1e0ff */
[----:B------:R-:W-:Y:S02]  /*86d0*/  PRMT R175, RZ, 0x7610, R175 ;  /* 0x00007610ffaf7816 */ /* 0x000fe400000000af */
[----:B------:R0:W2:Y:S01]  /*86e0*/  @P2 LDG.E.U16 R174, desc[UR14][R12.64] ;  /* 0x0000000e0cae2981 */ /* 0x0000a2000c1e1500 */
[----:B------:R-:W-:Y:S01]  /*86f0*/  IMAD.X R15, R249, 0x1, R3, P0 ;  /* 0x00000001f90f7824 */ /* 0x000fe200000e0603 */
[----:B------:R-:W-:Y:S02]  /*8700*/  PRMT R176, RZ, 0x7610, R176 ;  /* 0x00007610ffb07816 */ /* 0x000fe400000000b0 */
[-C--:B----4-:R-:W-:Y:S02]  /*8710*/  IADD3 R16, P0, R140, R2.reuse, RZ ;  /* 0x000000028c107210 */ /* 0x090fe40007f1e0ff */
[----:B------:R3:W4:Y:S01]  /*8720*/  @P2 LDG.E.U16 R175, desc[UR14][R14.64] ;  /* 0x0000000e0eaf2981 */ /* 0x000722000c1e1500 */
[----:B0-----:R-:W-:-:S02]  /*8730*/  IADD3 R12, P1, R250, R2, RZ ;  /* 0x00000002fa0c7210 */ /* 0x001fc40007f3e0ff */
[----:B------:R-:W-:-:S03]  /*8740*/  ISETP.GT.AND P2, PT, R6, 0x4, PT ;  /* 0x000000040600780c */ /* 0x000fc60003f44270 */
[--C-:B------:R-:W-:Y:S01]  /*8750*/  IMAD.X R13, R251, 0x1, R3.reuse, P1 ;  /* 0x00000001fb0d7824 */ /* 0x100fe200008e0603 */
[-C--:B---3--:R-:W-:Y:S01]  /*8760*/  IADD3 R14, P1, R142, R2.reuse, RZ ;  /* 0x000000028e0e7210 */ /* 0x088fe20007f3e0ff */
[----:B------:R-:W-:Y:S01]  /*8770*/  IMAD.X R17, R141, 0x1, R3, P0 ;  /* 0x000000018d117824 */ /* 0x000fe200000e0603 */
[----:B------:R-:W-:Y:S02]  /*8780*/  PRMT R222, RZ, 0x7610, R222 ;  /* 0x00007610ffde7816 */ /* 0x000fe400000000de */
[----:B------:R0:W3:Y:S01]  /*8790*/  @P3 LDG.E.U16 R176, desc[UR14][R12.64] ;  /* 0x0000000e0cb03981 */ /* 0x0000e2000c1e1500 */
[----:B------:R-:W-:Y:S01]  /*87a0*/  PRMT R229, RZ, 0x7610, R229 ;  /* 0x00007610ffe57816 */ /* 0x000fe200000000e5 */
[----:B------:R-:W-:Y:S01]  /*87b0*/  IMAD.X R15, R143, 0x1, R3, P1 ;  /* 0x000000018f0f7824 */ /* 0x000fe200008e0603 */
[----:B------:R-:W-:Y:S01]  /*87c0*/  PRMT R230, RZ, 0x7610, R230 ;  /* 0x00007610ffe67816 */ /* 0x000fe200000000e6 */
[----:B------:R1:W3:Y:S01]  /*87d0*/  @P3 LDG.E.U16 R222, desc[UR14][R16.64] ;  /* 0x0000000e10de3981 */ /* 0x0002e2000c1e1500 */
[----:B0-----:R-:W-:-:S03]  /*87e0*/  IADD3 R12, P0, R144, R2, RZ ;  /* 0x00000002900c7210 */ /* 0x001fc60007f1e0ff */
[----:B------:R-:W3:Y:S01]  /*87f0*/  @P2 LDG.E.U16 R229, desc[UR14][R14.64] ;  /* 0x0000000e0ee52981 */ /* 0x000ee2000c1e1500 */
[----:B------:R-:W-:Y:S01]  /*8800*/  ISETP.GT.AND P3, PT, R6, 0x5, PT ;  /* 0x000000050600780c */ /* 0x000fe20003f64270 */
[----:B------:R-:W-:Y:S01]  /*8810*/  IMAD.X R13, R145, 0x1, R3, P0 ;  /* 0x00000001910d7824 */ /* 0x000fe200000e0603 */
[----:B-1----:R-:W-:-:S04]  /*8820*/  IADD3 R16, P1, R146, R2, RZ ;  /* 0x0000000292107210 */ /* 0x002fc80007f3e0ff */
[----:B------:R0:W3:Y:S01]  /*8830*/  @P2 LDG.E.U16 R230, desc[UR14][R12.64] ;  /* 0x0000000e0ce62981 */ /* 0x0000e2000c1e1500 */
[----:B------:R-:W-:Y:S01]  /*8840*/  IMAD.X R17, R147, 0x1, R3, P1 ;  /* 0x0000000193117824 */ /* 0x000fe200008e0603 */
[----:B------:R-:W-:Y:S02]  /*8850*/  PRMT R234, RZ, 0x7610, R234 ;  /* 0x00007610ffea7816 */ /* 0x000fe400000000ea */
[----:B------:R-:W-:Y:S02]  /*8860*/  PRMT R235, RZ, 0x7610, R235 ;  /* 0x00007610ffeb7816 */ /* 0x000fe400000000eb */
[-C--:B0-----:R-:W-:Y:S02]  /*8870*/  IADD3 R12, P2, R148, R2.reuse, RZ ;  /* 0x00000002940c7210 */ /* 0x081fe40007f5e0ff */
[----:B------:R-:W3:Y:S01]  /*8880*/  @P3 LDG.E.U16 R234, desc[UR14][R16.64] ;  /* 0x0000000e10ea3981 */ /* 0x000ee2000c1e1500 */
[----:B------:R-:W-:Y:S02]  /*8890*/  IADD3 R14, P1, R150, R2, RZ ;  /* 0x00000002960e7210 */ /* 0x000fe40007f3e0ff */
[----:B------:R-:W-:Y:S01]  /*88a0*/  IMAD.X R13, R149, 0x1, R3, P2 ;  /* 0x00000001950d7824 */ /* 0x000fe200010e0603 */
[----:B------:R-:W-:-:S02]  /*88b0*/  ISETP.GT.AND P0, PT, R6, 0x6, PT ;  /* 0x000000060600780c */ /* 0x000fc40003f04270 */
[----:B------:R-:W-:Y:S02]  /*88c0*/  IMAD.X R15, R151, 0x1, R3, P1 ;  /* 0x00000001970f7824 */ /* 0x000fe400008e0603 */
[----:B------:R0:W3:Y:S01]  /*88d0*/  @P3 LDG.E.U16 R235, desc[UR14][R12.64] ;  /* 0x0000000e0ceb3981 */ /* 0x0000e2000c1e1500 */
[----:B------:R-:W-:Y:S02]  /*88e0*/  PRMT R239, RZ, 0x7610, R239 ;  /* 0x00007610ffef7816 */ /* 0x000fe400000000ef */
[----:B------:R-:W-:-:S06]  /*88f0*/  PRMT R238, RZ, 0x7610, R238 ;  /* 0x00007610ffee7816 */ /* 0x000fcc00000000ee */
[----:B------:R2:W3:Y:S01]  /*8900*/  @P0 LDG.E.U16 R239, desc[UR14][R14.64] ;  /* 0x0000000e0eef0981 */ /* 0x0004e2000c1e1500 */
[----:B------:R-:W-:Y:S02]  /*8910*/  PRMT R159, RZ, 0x7610, R159 ;  /* 0x00007610ff9f7816 */ /* 0x000fe4000000009f */
[----:B------:R-:W-:Y:S02]  /*8920*/  PRMT R158, RZ, 0x7610, R158 ;  /* 0x00007610ff9e7816 */ /* 0x000fe4000000009e */
[----:B------:R-:W-:Y:S02]  /*8930*/  PRMT R162, RZ, 0x7610, R162 ;  /* 0x00007610ffa27816 */ /* 0x000fe400000000a2 */
[-C--:B0-----:R-:W-:Y:S02]  /*8940*/  IADD3 R12, P2, R30, R2.reuse, RZ ;  /* 0x000000021e0c7210 */ /* 0x081fe40007f5e0ff */
[----:B------:R-:W-:-:S03]  /*8950*/  IADD3 R16, P1, R28, R2, RZ ;  /* 0x000000021c107210 */ /* 0x000fc60007f3e0ff */
[----:B------:R-:W-:Y:S01]  /*8960*/  IMAD.X R13, R31, 0x1, R3, P2 ;  /* 0x000000011f0d7824 */ /* 0x000fe200010e0603 */
[----:B------:R-:W-:Y:S01]  /*8970*/  PRMT R161, RZ, 0x7610, R161 ;  /* 0x00007610ffa17816 */ /* 0x000fe200000000a1 */
[----:B------:R-:W4:Y:S01]  /*8980*/  LDL.64 R30, [R1+0x788] ;  /* 0x00078800011e7983 */ /* 0x000f220000100a00 */
[----:B------:R-:W-:-:S03]  /*8990*/  IMAD.X R17, R29, 0x1, R3, P1 ;  /* 0x000000011d117824 */ /* 0x000fc600008e0603 */
[----:B------:R-:W3:Y:S04]  /*89a0*/  LDL.64 R28, [R1+0x668] ;  /* 0x00066800011c7983 */ /* 0x000ee80000100a00 */
[----:B------:R0:W4:Y:S01]  /*89b0*/  @P0 LDG.E.U16 R238, desc[UR14][R12.64] ;  /* 0x0000000e0cee0981 */ /* 0x000122000c1e1500 */
[----:B--2---:R-:W-:-:S05]  /*89c0*/  IADD3 R14, P0, R20, R2, RZ ;  /* 0x00000002140e7210 */ /* 0x004fca0007f1e0ff */
[----:B------:R-:W-:Y:S02]  /*89d0*/  IMAD.X R15, R21, 0x1, R3, P0 ;  /* 0x00000001150f7824 */ /* 0x000fe400000e0603 */
[----:B------:R-:W2:Y:S01]  /*89e0*/  LDL.64 R20, [R1+0x670] ;  /* 0x0006700001147983 */ /* 0x000ea20000100a00 */
[----:B------:R-:W-:Y:S02]  /*89f0*/  ISETP.GT.AND P1, PT, R6, 0x8, PT ;  /* 0x000000080600780c */ /* 0x000fe40003f24270 */
[----:B0-----:R-:W-:-:S05]  /*8a00*/  IADD3 R12, P0, R26, R2, RZ ;  /* 0x000000021a0c7210 */ /* 0x001fca0007f1e0ff */
[----:B------:R-:W-:Y:S02]  /*8a10*/  IMAD.X R13, R27, 0x1, R3, P0 ;  /* 0x000000011b0d7824 */ /* 0x000fe400000e0603 */
[----:B------:R-:W4:Y:S04]  /*8a20*/  LDL.64 R26, [R1+0x678] ;  /* 0x00067800011a7983 */ /* 0x000f280000100a00 */
[----:B------:R0:W4:Y:S02]  /*8a30*/  @P1 LDG.E.U16 R159, desc[UR14][R12.64] ;  /* 0x0000000e0c9f1981 */ /* 0x000124000c1e1500 */
[----:B0-----:R-:W-:-:S05]  /*8a40*/  IADD3 R12, P0, R24, R2, RZ ;  /* 0x00000002180c7210 */ /* 0x001fca0007f1e0ff */
[----:B------:R-:W-:Y:S02]  /*8a50*/  IMAD.X R13, R25, 0x1, R3, P0 ;  /* 0x00000001190d7824 */ /* 0x000fe400000e0603 */
[----:B------:R-:W4:Y:S04]  /*8a60*/  LDL.64 R24, [R1+0x680] ;  /* 0x0006800001187983 */ /* 0x000f280000100a00 */
[----:B------:R0:W4:Y:S01]  /*8a70*/  @P1 LDG.E.U16 R158, desc[UR14][R12.64] ;  /* 0x0000000e0c9e1981 */ /* 0x000122000c1e1500 */
        /* <DEDUP_REMOVED lines=10> */
[----:B------:R-:W-:Y:S02]  /*8b20*/  PRMT R168, RZ, 0x7610, R168 ;  /* 0x00007610ffa87816 */ /* 0x000fe400000000a8 */
[----:B------:R-:W-:-:S02]  /*8b30*/  PRMT R169, RZ, 0x7610, R169 ;  /* 0x00007610ffa97816 */ /* 0x000fc400000000a9 */
[----:B------:R-:W-:Y:S02]  /*8b40*/  PRMT R172, RZ, 0x7610, R172 ;  /* 0x00007610ffac7816 */ /* 0x000fe400000000ac */
[----:B------:R-:W-:Y:S02]  /*8b50*/  PRMT R173, RZ, 0x7610, R173 ;  /* 0x00007610ffad7816 */ /* 0x000fe400000000ad */
[----:B------:R-:W-:Y:S02]  /*8b60*/  PRMT R220, RZ, 0x7610, R220 ;  /* 0x00007610ffdc7816 */ /* 0x000fe400000000dc */
[----:B---3--:R-:W-:-:S05]  /*8b70*/  IADD3 R12, P0, R28, R2, RZ ;  /* 0x000000021c0c7210 */ /* 0x008fca0007f1e0ff */
[----:B------:R-:W-:Y:S02]  /*8b80*/  IMAD.X R13, R29, 0x1, R3, P0 ;  /* 0x000000011d0d7824 */ /* 0x000fe400000e0603 */
[----:B------:R-:W3:Y:S04]  /*8b90*/  LDL.64 R28, [R1+0x698] ;  /* 0x00069800011c7983 */ /* 0x000ee80000100a00 */
[----:B------:R2:W3:Y:S02]  /*8ba0*/  @P1 LDG.E.U16 R168, desc[UR14][R12.64] ;  /* 0x0000000e0ca81981 */ /* 0x0004e4000c1e1500 */
[----:B--2---:R-:W-:-:S05]  /*8bb0*/  IADD3 R12, P0, R20, R2, RZ ;  /* 0x00000002140c7210 */ /* 0x004fca0007f1e0ff */
[----:B------:R-:W-:Y:S02]  /*8bc0*/  IMAD.X R13, R21, 0x1, R3, P0 ;  /* 0x00000001150d7824 */ /* 0x000fe400000e0603 */
[----:B------:R-:W2:Y:S04]  /*8bd0*/  LDL.64 R20, [R1+0x6a0] ;  /* 0x0006a00001147983 */ /* 0x000ea80000100a00 */
[----:B------:R4:W2:Y:S01]  /*8be0*/  @P1 LDG.E.U16 R169, desc[UR14][R12.64] ;  /* 0x0000000e0ca91981 */ /* 0x0008a2000c1e1500 */
[----:B------:R-:W-:Y:S02]  /*8bf0*/  ISETP.GT.AND P1, PT, R6, 0xb, PT ;  /* 0x0000000b0600780c */ /* 0x000fe40003f24270 */
[----:B----4-:R-:W-:-:S05]  /*8c00*/  IADD3 R12, P0, R26, R2, RZ ;  /* 0x000000021a0c7210 */ /* 0x010fca0007f1e0ff */
        /* <DEDUP_REMOVED lines=14> */
[----:B------:R-:W4:Y:S01]  /*8cf0*/  LDL.64 R18, [R1+0x6c0] ;  /* 0x0006c00001127983 */ /* 0x000f220000100a00 */
[----:B------:R-:W-:-:S06]  /*8d00*/  PRMT R221, RZ, 0x7610, R221 ;  /* 0x00007610ffdd7816 */ /* 0x000fcc00000000dd */
[----:B------:R3:W4:Y:S01]  /*8d10*/  @P1 LDG.E.U16 R221, desc[UR14][R12.64] ;  /* 0x0000000e0cdd1981 */ /* 0x000722000c1e1500 */
[----:B------:R-:W-:Y:S02]  /*8d20*/  ISETP.GT.AND P1, PT, R6, 0xd, PT ;  /* 0x0000000d0600780c */ /* 0x000fe40003f24270 */
[----:B------:R-:W-:Y:S02]  /*8d30*/  PRMT R225, RZ, 0x7610, R225 ;  /* 0x00007610ffe17816 */ /* 0x000fe400000000e1 */
[----:B------:R-:W-:Y:S02]  /*8d40*/  PRMT R226, RZ, 0x7610, R226 ;  /* 0x00007610ffe27816 */ /* 0x000fe400000000e2 */
[----:B------:R-:W-:Y:S02]  /*8d50*/  PRMT R232, RZ, 0x7610, R232 ;  /* 0x00007610ffe87816 */ /* 0x000fe400000000e8 */
[----:B------:R-:W-:Y:S02]  /*8d60*/  PRMT R233, RZ, 0x7610, R233 ;  /* 0x00007610ffe97816 */ /* 0x000fe400000000e9 */
[----:B------:R-:W-:-:S02]  /*8d70*/  PRMT R237, RZ, 0x7610, R237 ;  /* 0x00007610ffed7816 */ /* 0x000fc400000000ed */
        /* <DEDUP_REMOVED lines=92> */
[----:B------:R-:W4:Y:S01]  /*9340*/  @P1 LDG.E.U16 R219, desc[UR14][R12.64] ;  /* 0x0000000e0cdb1981 */ /* 0x000f22000c1e1500 */
[C---:B------:R-:W-:Y:S02]  /*9350*/  ISETP.GT.AND P1, PT, R6.reuse, 0x16, PT ;  /* 0x000000160600780c */ /* 0x040fe40003f24270 */
[----:B------:R-:W-:Y:S02]  /*9360*/  PRMT R223, RZ, 0x7610, R223 ;  /* 0x00007610ffdf7816 */ /* 0x000fe400000000df */
[----:B------:R-:W-:Y:S02]  /*9370*/  PRMT R224, RZ, 0x7610, R224 ;  /* 0x00007610ffe07816 */ /* 0x000fe400000000e0 */
[----:B------:R-:W-:Y:S02]  /*9380*/  PRMT R228, RZ, 0x7610, R228 ;  /* 0x00007610ffe47816 */ /* 0x000fe400000000e4 */
[----:B------:R-:W-:Y:S02]  /*9390*/  PRMT R227, RZ, 0x7610, R227 ;  /* 0x00007610ffe37816 */ /* 0x000fe400000000e3 */
[----:B------:R-:W-:-:S02]  /*93a0*/  ISETP.GT.AND P3, PT, R6, 0x7, PT ;  /* 0x000000070600780c */ /* 0x000fc40003f64270 */
[----:B------:R-:W-:-:S11]  /*93b0*/  PRMT R240, RZ, 0x7610, R240 ;  /* 0x00007610fff07816 */ /* 0x000fd600000000f0 */
[----:B------:R0:W4:Y:S02]  /*93c0*/  @P3 LDG.E.U16 R240, desc[UR14][R14.64] ;  /* 0x0000000e0ef03981 */ /* 0x000124000c1e1500 */
[----:B0-----:R-:W-:Y:S02]  /*93d0*/  PRMT R14, RZ, 0x7610, R14 ;  /* 0x00007610ff0e7816 */ /* 0x001fe4000000000e */
        /* <DEDUP_REMOVED lines=25> */
[----:B------:R-:W-:Y:S02]  /*9570*/  PRMT R11, RZ, 0x7610, R11 ;  /* 0x00007610ff0b7816 */ /* 0x000fe4000000000b */
[----:B------:R-:W-:-:S04]  /*9580*/  PRMT R241, RZ, 0x7610, R241 ;  /* 0x00007610fff17816 */ /* 0x000fc800000000f1 */
[----:B------:R-:W4:Y:S01]  /*9590*/  @P1 LDG.E.U16 R11, desc[UR14][R12.64] ;  /* 0x0000000e0c0b1981 */ /* 0x000f22000c1e1500 */
[----:B------:R-:W-:-:S03]  /*95a0*/  ISETP.GT.AND P1, PT, R6, 0x19, PT ;  /* 0x000000190600780c */ /* 0x000fc60003f24270 */
[----:B------:R0:W4:Y:S02]  /*95b0*/  @P3 LDG.E.U16 R241, desc[UR14][R16.64] ;  /* 0x0000000e10f13981 */ /* 0x000124000c1e1500 */
[----:B0-----:R-:W-:Y:S02]  /*95c0*/  PRMT R16, RZ, 0x7610, R16 ;  /* 0x00007610ff107816 */ /* 0x001fe40000000010 */
        /* <DEDUP_REMOVED lines=11> */
[----:B------:R4:W3:Y:S01]  /*9680*/  @P1 LDG.E.U16 R15, desc[UR14][R12.64] ;  /* 0x0000000e0c0f1981 */ /* 0x0008e2000c1e1500 */
        /* <DEDUP_REMOVED lines=21> */
[----:B0-----:R-:W-:-:S05]  /*97e0*/  IADD3 R12, P0, R30, R2, RZ ;  /* 0x000000021e0c7210 */ /* 0x001fca0007f1e0ff */
[----:B------:R-:W-:-:S05]  /*97f0*/  IMAD.X R13, R31, 0x1, R3, P0 ;  /* 0x000000011f0d7824 */ /* 0x000fca00000e0603 */
[----:B------:R2:W4:Y:S01]  /*9800*/  @P1 LDG.E.U16 R163, desc[UR14][R12.64] ;  /* 0x0000000e0ca31981 */ /* 0x000522000c1e1500 */
[----:B------:R-:W-:Y:S02]  /*9810*/  PRMT R192, RZ, 0x7610, R192 ;  /* 0x00007610ffc07816 */ /* 0x000fe400000000c0 */
[----:B------:R-:W-:Y:S02]  /*9820*/  PRMT R201, RZ, 0x7610, R201 ;  /* 0x00007610ffc97816 */ /* 0x000fe400000000c9 */
[----:B------:R-:W-:Y:S02]  /*9830*/  PRMT R202, RZ, 0x7610, R202 ;  /* 0x00007610ffca7816 */ /* 0x000fe400000000ca */
[----:B------:R-:W-:Y:S02]  /*9840*/  PRMT R213, RZ, 0x7610, R213 ;  /* 0x00007610ffd57816 */ /* 0x000fe400000000d5 */
[----:B------:R-:W-:Y:S02]  /*9850*/  PRMT R215, RZ, 0x7610, R215 ;  /* 0x00007610ffd77816 */ /* 0x000fe400000000d7 */
[----:B--2---:R-:W-:-:S05]  /*9860*/  IADD3 R12, P0, R20, R2, RZ ;  /* 0x00000002140c7210 */ /* 0x004fca0007f1e0ff */
[----:B------:R-:W-:Y:S02]  /*9870*/  IMAD.X R13, R21, 0x1, R3, P0 ;  /* 0x00000001150d7824 */ /* 0x000fe400000e0603 */
[----:B------:R-:W2:Y:S04]  /*9880*/  LDL.64 R20, [R1+0x7c0] ;  /* 0x0007c00001147983 */ /* 0x000ea80000100a00 */
[----:B------:R3:W2:Y:S01]  /*9890*/  @P1 LDG.E.U16 R192, desc[UR14][R12.64] ;  /* 0x0000000e0cc01981 */ /* 0x0006a2000c1e1500 */
[----:B------:R-:W-:Y:S02]  /*98a0*/  ISETP.GT.AND P1, PT, R6, 0x1d, PT ;  /* 0x0000001d0600780c */ /* 0x000fe40003f24270 */
[----:B---3--:R-:W-:-:S05]  /*98b0*/  IADD3 R12, P0, R28, R2, RZ ;  /* 0x000000021c0c7210 */ /* 0x008fca0007f1e0ff */
[----:B------:R-:W-:-:S06]  /*98c0*/  IMAD.X R13, R29, 0x1, R3, P0 ;  /* 0x000000011d0d7824 */ /* 0x000fcc00000e0603 */
[----:B------:R4:W3:Y:S02]  /*98d0*/  @P1 LDG.E.U16 R201, desc[UR14][R12.64] ;  /* 0x0000000e0cc91981 */ /* 0x0008e4000c1e1500 */
[----:B----4-:R-:W-:-:S05]  /*98e0*/  IADD3 R12, P0, R26, R2, RZ ;  /* 0x000000021a0c7210 */ /* 0x010fca0007f1e0ff */
[----:B------:R-:W-:-:S05]  /*98f0*/  IMAD.X R13, R27, 0x1, R3, P0 ;  /* 0x000000011b0d7824 */ /* 0x000fca00000e0603 */
[----:B------:R0:W4:Y:S01]  /*9900*/  @P1 LDG.E.U16 R202, desc[UR14][R12.64] ;  /* 0x0000000e0cca1981 */ /* 0x000122000c1e1500 */
[----:B------:R-:W-:Y:S02]  /*9910*/  ISETP.GT.AND P1, PT, R6, 0x1e, PT ;  /* 0x0000001e0600780c */ /* 0x000fe40003f24270 */
[----:B0-----:R-:W-:-:S05]  /*9920*/  IADD3 R12, P0, R24, R2, RZ ;  /* 0x00000002180c7210 */ /* 0x001fca0007f1e0ff */
[----:B------:R-:W-:-:S06]  /*9930*/  IMAD.X R13, R25, 0x1, R3, P0 ;  /* 0x00000001190d7824 */ /* 0x000fcc00000e0603 */
[----:B------:R0:W4:Y:S02]  /*9940*/  @P1 LDG.E.U16 R213, desc[UR14][R12.64] ;  /* 0x0000000e0cd51981 */ /* 0x000124000c1e1500 */
[----:B0-----:R-:W-:-:S05]  /*9950*/  IADD3 R12, P0, R8, R2, RZ ;  /* 0x00000002080c7210 */ /* 0x001fca0007f1e0ff */
[----:B------:R-:W-:Y:S02]  /*9960*/  IMAD.X R13, R9, 0x1, R3, P0 ;  /* 0x00000001090d7824 */ /* 0x000fe400000e0603 */
[----:B------:R-:W3:Y:S04]  /*9970*/  LDL.LU R9, [R1+0x8d0] ;  /* 0x0008d00001097983 */ /* 0x000ee80000300800 */
[----:B------:R-:W4:Y:S04]  /*9980*/  LDL.LU R8, [R1+0x974] ;  /* 0x0009740001087983 */ /* 0x000f280000300800 */
[----:B------:R-:W3:Y:S04]  /*9990*/  LDL.LU R25, [R1+0x978] ;  /* 0x0009780001197983 */ /* 0x000ee80000300800 */
[----:B------:R-:W4:Y:S04]  /*99a0*/  LDL.LU R24, [R1+0x8d4] ;  /* 0x0008d40001187983 */ /* 0x000f280000300800 */
[----:B------:R0:W4:Y:S02]  /*99b0*/  @P1 LDG.E.U16 R215, desc[UR14][R12.64] ;  /* 0x0000000e0cd71981 */ /* 0x000124000c1e1500 */
[----:B0-----:R-:W-:-:S05]  /*99c0*/  IADD3 R12, P0, R18, R2, RZ ;  /* 0x00000002120c7210 */ /* 0x001fca0007f1e0ff */
[----:B------:R-:W-:Y:S02]  /*99d0*/  IMAD.X R13, R19, 0x1, R3, P0 ;  /* 0x00000001130d7824 */ /* 0x000fe400000e0603 */
[----:B------:R-:W4:Y:S04]  /*99e0*/  LDL.LU R19, [R1+0x81c] ;  /* 0x00081c0001137983 */ /* 0x000f280000300800 */
[----:B------:R-:W4:Y:S01]  /*99f0*/  LDL.LU R10, [R1+0x8c8] ;  /* 0x0008c800010a7983 */ /* 0x000f220000300800 */
[----:B------:R-:W-:Y:S01]  /*9a00*/  ISETP.GT.AND P1, PT, R6, 0x1f, PT ;  /* 0x0000001f0600780c */ /* 0x000fe20003f24270 */
[----:B------:R-:W0:Y:S01]  /*9a10*/  S2R R18, SR_TID.X ;  /* 0x0000000000127919 */ /* 0x000e220000002100 */
[----:B------:R-:W-:Y:S01]  /*9a20*/  PRMT R217, RZ, 0x7610, R217 ;  /* 0x00007610ffd97816 */ /* 0x000fe200000000d9 */
[----:B------:R1:W-:Y:S01]  /*9a30*/  STL [R1+0xa34], R2 ;  /* 0x000a340201007387 */ /* 0x0003e20000100800 */
[----:B------:R-:W-:-:S09]  /*9a40*/  PRMT R216, RZ, 0x7610, R216 ;  /* 0x00007610ffd87816 */ /* 0x000fd200000000d8 */
[----:B------:R2:W4:Y:S04]  /*9a50*/  @P1 LDG.E.U16 R217, desc[UR14][R12.64] ;  /* 0x0000000e0cd91981 */ /* 0x000528000c1e1500 */
[----:B------:R1:W-:Y:S04]  /*9a60*/  STL [R1+0xa30], R3 ;  /* 0x000a300301007387 */ /* 0x0003e80000100800 */
[----:B------:R-:W4:Y:S04]  /*9a70*/  LDL.LU R244, [R1+0x8c4] ;  /* 0x0008c40001f47983 */ /* 0x000f280000300800 */
[----:B------:R-:W4:Y:S01]  /*9a80*/  LDL.LU R245, [R1+0x96c] ;  /* 0x00096c0001f57983 */ /* 0x000f220000300800 */
[----:B0-----:R-:W-:-:S02]  /*9a90*/  LOP3.LUT R18, R18, 0x1f, RZ, 0xc0, !PT ;  /* 0x0000001f12127812 */ /* 0x001fc400078ec0ff */
[----:B------:R-:W-:Y:S02]  /*9aa0*/  PRMT R214, RZ, 0x7610, R214 ;  /* 0x00007610ffd67816 */ /* 0x000fe400000000d6 */
[----:B------:R-:W-:Y:S02]  /*9ab0*/  PRMT R212, RZ, 0x7610, R212 ;  /* 0x00007610ffd47816 */ /* 0x000fe400000000d4 */
[----:B--2---:R-:W-:Y:S02]  /*9ac0*/  IADD3 R12, P0, R20, R2, RZ ;  /* 0x00000002140c7210 */ /* 0x004fe40007f1e0ff */
[----:B-1----:R-:W2:Y:S03]  /*9ad0*/  LDL R2, [R1+0x95c] ;  /* 0x00095c0001027983 */ /* 0x002ea60000100800 */
[----:B------:R-:W-:Y:S02]  /*9ae0*/  IMAD.X R13, R21, 0x1, R3, P0 ;  /* 0x00000001150d7824 */ /* 0x000fe400000e0603 */
[----:B------:R-:W2:Y:S04]  /*9af0*/  LDL R3, [R1+0x94c] ;  /* 0x00094c0001037983 */ /* 0x000ea80000100800 */
[----:B------:R3:W2:Y:S04]  /*9b00*/  @P1 LDG.E.U16 R216, desc[UR14][R12.64] ;  /* 0x0000000e0cd81981 */ /* 0x0006a8000c1e1500 */
[----:B------:R-:W-:Y:S01]  /*9b10*/  STL [R1+0xa38], R6 ;  /* 0x000a380601007387 */ /* 0x000fe20000100800 */
[----:B------:R-:W-:Y:S06]  /*9b20*/  BAR.SYNC.DEFER_BLOCKING 0x0 ;  /* 0x0000000000007b1d */ /* 0x000fec0000010000 */
[----:B------:R-:W2:Y:S04]  /*9b30*/  LDL.LU R248, [R1+0x814] ;  /* 0x0008140001f87983 */ /* 0x000ea80000300800 */
[----:B------:R-:W2:Y:S04]  /*9b40*/  LDL.LU R249, [R1+0x8b8] ;  /* 0x0008b80001f97983 */ /* 0x000ea80000300800 */
[----:B------:R-:W2:Y:S04]  /*9b50*/  LDL.LU R246, [R1+0x968] ;  /* 0x0009680001f67983 */ /* 0x000ea80000300800 */
[----:B------:R-:W2:Y:S01]  /*9b60*/  LDL.LU R247, [R1+0x9c0] ;  /* 0x0009c00001f77983 */ /* 0x000ea20000300800 */
[----:B------:R-:W-:-:S02]  /*9b70*/  ISETP.GE.AND P0, PT, R18, R6, PT ;  /* 0x000000061200720c */ /* 0x000fc40003f06270 */
[----:B---3--:R-:W-:-:S05]  /*9b80*/  IADD3 R12, P1, R25, R4, RZ ;  /* 0x00000004190c7210 */ /* 0x008fca0007f3e0ff */
[----:B----4-:R-:W-:-:S06]  /*9b90*/  IMAD.X R13, R24, 0x1, R0, P1 ;  /* 0x00000001180d7824 */ /* 0x010fcc00008e0600 */
[----:B------:R0:W3:Y:S04]  /*9ba0*/  @!P0 LDG.E.U16 R214, desc[UR14][R12.64] ;  /* 0x0000000e0cd68981 */ /* 0x0000e8000c1e1500 */
[----:B------:R-:W-:Y:S01]  /*9bb0*/  STL [R1+0xa3c], R8 ;  /* 0x000a3c0801007387 */ /* 0x000fe20000100800 */
[----:B0-----:R-:W-:-:S03]  /*9bc0*/  IADD3 R12, P1, R8, R4, RZ ;  /* 0x00000004080c7210 */ /* 0x001fc60007f3e0ff */
[----:B------:R0:W-:Y:S02]  /*9bd0*/  STL [R1+0xa40], R9 ;  /* 0x000a400901007387 */ /* 0x0001e40000100800 */
[----:B------:R-:W-:-:S05]  /*9be0*/  IMAD.X R13, R9, 0x1, R0, P1 ;  /* 0x00000001090d7824 */ /* 0x000fca00008e0600 */
[----:B------:R1:W4:Y:S04]  /*9bf0*/  @!P0 LDG.E.U16 R212, desc[UR14][R12.64] ;  /* 0x0000000e0cd48981 */ /* 0x000328000c1e1500 */
[----:B0-----:R-:W3:Y:S04]  /*9c00*/  LDL.LU R9, [R1+0x8b4] ;  /* 0x0008b40001097983 */ /* 0x001ee80000300800 */
[----:B------:R0:W-:Y:S01]  /*9c10*/  STL [R1+0xa44], R10 ;  /* 0x000a440a01007387 */ /* 0x0001e20000100800 */
[----:B-1----:R-:W-:-:S03]  /*9c20*/  IADD3 R12, P1, R10, R4, RZ ;  /* 0x000000040a0c7210 */ /* 0x002fc60007f3e0ff */
[----:B0-----:R-:W4:Y:S02]  /*9c30*/  LDL.LU R10, [R1+0x9b8] ;  /* 0x0009b800010a7983 */ /* 0x001f240000300800 */
[----:B------:R-:W-:Y:S02]  /*9c40*/  IMAD.X R13, R19, 0x1, R0, P1 ;  /* 0x00000001130d7824 */ /* 0x000fe400008e0600 */
[----:B------:R0:W-:Y:S04]  /*9c50*/  STL [R1+0xa48], R19 ;  /* 0x000a481301007387 */ /* 0x0001e80000100800 */
[----:B0-----:R-:W4:Y:S01]  /*9c60*/  LDL.LU R19, [R1+0x958] ;  /* 0x0009580001137983 */ /* 0x001f220000300800 */
[----:B------:R-:W-:-:S06]  /*9c70*/  PRMT R211, RZ, 0x7610, R211 ;  /* 0x00007610ffd37816 */ /* 0x000fcc00000000d3 */
[----:B------:R0:W4:Y:S01]  /*9c80*/  @!P0 LDG.E.U16 R211, desc[UR14][R12.64] ;  /* 0x0000000e0cd38981 */ /* 0x000122000c1e1500 */
[----:B------:R-:W-:Y:S02]  /*9c90*/  PRMT R210, RZ, 0x7610, R210 ;  /* 0x00007610ffd27816 */ /* 0x000fe400000000d2 */
[----:B0-----:R-:W-:-:S05]  /*9ca0*/  IADD3 R12, P1, R245, R4, RZ ;  /* 0x00000004f50c7210 */ /* 0x001fca0007f3e0ff */
[----:B------:R-:W-:-:S05]  /*9cb0*/  IMAD.X R13, R244, 0x1, R0, P1 ;  /* 0x00000001f40d7824 */ /* 0x000fca00008e0600 */
[----:B------:R2:W4:Y:S01]  /*9cc0*/  @!P0 LDG.E.U16 R210, desc[UR14][R12.64] ;  /* 0x0000000e0cd28981 */ /* 0x000522000c1e1500 */
[----:B------:R-:W-:Y:S02]  /*9cd0*/  PRMT R209, RZ, 0x7610, R209 ;  /* 0x00007610ffd17816 */ /* 0x000fe400000000d1 */
[----:B------:R-:W-:Y:S01]  /*9ce0*/  PRMT R208, RZ, 0x7610, R208 ;  /* 0x00007610ffd07816 */ /* 0x000fe200000000d0 */
[----:B------:R0:W-:Y:S01]  /*9cf0*/  STL [R1+0xa4c], R245 ;  /* 0x000a4cf501007387 */ /* 0x0001e20000100800 */
[----:B------:R-:W-:-:S03]  /*9d00*/  PRMT R207, RZ, 0x7610, R207 ;  /* 0x00007610ffcf7816 */ /* 0x000fc600000000cf */
[----:B0-----:R-:W4:Y:S04]  /*9d10*/  LDL.LU R245, [R1+0x8a8] ;  /* 0x0008a80001f57983 */ /* 0x001f280000300800 */
[----:B------:R0:W-:Y:S04]  /*9d20*/  STL [R1+0xa50], R244 ;  /* 0x000a50f401007387 */ /* 0x0001e80000100800 */
[----:B0-----:R-:W4:Y:S01]  /*9d30*/  LDL.LU R244, [R1+0x80c] ;  /* 0x00080c0001f47983 */ /* 0x001f220000300800 */
[----:B--2---:R-:W-:-:S05]  /*9d40*/  IADD3 R12, P1, R247, R4, RZ ;  /* 0x00000004f70c7210 */ /* 0x004fca0007f3e0ff */
[----:B------:R-:W-:-:S05]  /*9d50*/  IMAD.X R13, R246, 0x1, R0, P1 ;  /* 0x00000001f60d7824 */ /* 0x000fca00008e0600 */
[----:B------:R0:W2:Y:S02]  /*9d60*/  @!P0 LDG.E.U16 R209, desc[UR14][R12.64] ;  /* 0x0000000e0cd18981 */ /* 0x0000a4000c1e1500 */
[----:B0-----:R-:W-:-:S05]  /*9d70*/  IADD3 R12, P1, R249, R4, RZ ;  /* 0x00000004f90c7210 */ /* 0x001fca0007f3e0ff */
[----:B------:R-:W-:-:S05]  /*9d80*/  IMAD.X R13, R248, 0x1, R0, P1 ;  /* 0x00000001f80d7824 */ /* 0x000fca00008e0600 */
[----:B------:R0:W2:Y:S02]  /*9d90*/  @!P0 LDG.E.U16 R208, desc[UR14][R12.64] ;  /* 0x0000000e0cd08981 */ /* 0x0000a4000c1e1500 */
[----:B0-----:R-:W-:Y:S02]  /*9da0*/  IADD3 R12, P1, R2, R4, RZ ;  /* 0x00000004020c7210 */ /* 0x001fe40007f3e0ff */
[----:B------:R-:W-:Y:S04]  /*9db0*/  STL [R1+0xa54], R247 ;  /* 0x000a54f701007387 */ /* 0x000fe80000100800 */
[----:B------:R-:W-:Y:S04]  /*9dc0*/  STL [R1+0xa58], R246 ;  /* 0x000a58f601007387 */ /* 0x000fe80000100800 */
[----:B------:R-:W-:Y:S04]  /*9dd0*/  STL [R1+0xa5c], R249 ;  /* 0x000a5cf901007387 */ /* 0x000fe80000100800 */
[----:B------:R-:W-:Y:S04]  /*9de0*/  STL [R1+0xa60], R248 ;  /* 0x000a60f801007387 */ /* 0x000fe80000100800 */
[----:B------:R-:W2:Y:S04]  /*9df0*/  LDL R2, [R1+0x898] ;  /* 0x0008980001027983 */ /* 0x000ea80000100800 */
[----:B------:R-:W2:Y:S04]  /*9e00*/  LDL R27, [R1+0x93c] ;  /* 0x00093c00011b7983 */ /* 0x000ea80000100800 */
[----:B------:R-:W2:Y:S01]  /*9e10*/  LDL R26, [R1+0x894] ;  /* 0x00089400011a7983 */ /* 0x000ea20000100800 */
[----:B---3--:R-:W-:-:S03]  /*9e20*/  IMAD.X R13, R9, 0x1, R0, P1 ;  /* 0x00000001090d7824 */ /* 0x008fc600008e0600 */
[----:B------:R-:W-:Y:S04]  /*9e30*/  STL [R1+0xa64], R9 ;  /* 0x000a640901007387 */ /* 0x000fe80000100800 */
[----:B------:R4:W3:Y:S02]  /*9e40*/  @!P0 LDG.E.U16 R207, desc[UR14][R12.64] ;  /* 0x0000000e0ccf8981 */ /* 0x0008e4000c1e1500 */
[----:B----4-:R-:W-:Y:S02]  /*9e50*/  IADD3 R12, P1, R10, R4, RZ ;  /* 0x000000040a0c7210 */ /* 0x010fe40007f3e0ff */
[----:B------:R-:W-:Y:S03]  /*9e60*/  STL [R1+0xa68], R10 ;  /* 0x000a680a01007387 */ /* 0x000fe60000100800 */
[----:B------:R-:W-:Y:S01]  /*9e70*/  IMAD.X R13, R19, 0x1, R0, P1 ;  /* 0x00000001130d7824 */ /* 0x000fe200008e0600 */
[----:B------:R0:W-:Y:S04]  /*9e80*/  STL [R1+0xa6c], R19 ;  /* 0x000a6c1301007387 */ /* 0x0001e80000100800 */
[----:B0-----:R-:W4:Y:S01]  /*9e90*/  LDL.LU R19, [R1+0x8a4] ;  /* 0x0008a40001137983 */ /* 0x001f220000300800 */
[----:B------:R-:W-:-:S06]  /*9ea0*/  PRMT R204, RZ, 0x7610, R204 ;  /* 0x00007610ffcc7816 */ /* 0x000fcc00000000cc */
[----:B------:R0:W3:Y:S01]  /*9eb0*/  @!P0 LDG.E.U16 R204, desc[UR14][R12.64] ;  /* 0x0000000e0ccc8981 */ /* 0x0000e2000c1e1500 */
[----:B------:R-:W-:Y:S02]  /*9ec0*/  PRMT R203, RZ, 0x7610, R203 ;  /* 0x00007610ffcb7816 */ /* 0x000fe400000000cb */
[----:B0-----:R-:W-:Y:S01]  /*9ed0*/  IADD3 R12, P1, R245, R4, RZ ;  /* 0x00000004f50c7210 */ /* 0x001fe20007f3e0ff */
[----:B------:R0:W-:Y:S04]  /*9ee0*/  STL [R1+0xa70], R245 ;  /* 0x000a70f501007387 */ /* 0x0001e80000100800 */
[----:B0-----:R-:W2:Y:S01]  /*9ef0*/  LDL.LU R245, [R1+0x9b0] ;  /* 0x0009b00001f57983 */ /* 0x001ea20000300800 */
[----:B------:R-:W-:-:S03]  /*9f00*/  IMAD.X R13, R244, 0x1, R0, P1 ;  /* 0x00000001f40d7824 */ /* 0x000fc600008e0600 */
[----:B------:R0:W-:Y:S04]  /*9f10*/  STL [R1+0xa74], R244 ;  /* 0x000a74f401007387 */ /* 0x0001e80000100800 */
[----:B------:R1:W3:Y:S04]  /*9f20*/  @!P0 LDG.E.U16 R203, desc[UR14][R12.64] ;  /* 0x0000000e0ccb8981 */ /* 0x0002e8000c1e1500 */
[----:B0-----:R-:W3:Y:S01]  /*9f30*/  LDL.LU R244, [R1+0x948] ;  /* 0x0009480001f47983 */ /* 0x001ee20000300800 */
[----:B-1----:R-:W-:-:S03]  /*9f40*/  IADD3 R12, P1, R3, R4, RZ ;  /* 0x00000004030c7210 */ /* 0x002fc60007f3e0ff */
[----:B------:R-:W3:Y:S04]  /*9f50*/  LDL R21, [R1+0x9a8] ;  /* 0x0009a80001157983 */ /* 0x000ee80000100800 */
[----:B------:R-:W3:Y:S04]  /*9f60*/  LDL R8, [R1+0x938] ;  /* 0x0009380001087983 */ /* 0x000ee80000100800 */
[----:B------:R-:W3:Y:S04]  /*9f70*/  LDL R6, [R1+0x888] ;  /* 0x0008880001067983 */ /* 0x000ee80000100800 */
[----:B------:R-:W3:Y:S04]  /*9f80*/  LDL R3, [R1+0x7fc] ;  /* 0x0007fc0001037983 */ /* 0x000ee80000100800 */
[----:B------:R-:W3:Y:S01]  /*9f90*/  LDL R9, [R1+0x9e4] ;  /* 0x0009e40001097983 */ /* 0x000ee20000100800 */
[----:B----4-:R-:W-:-:S03]  /*9fa0*/  IMAD.X R13, R19, 0x1, R0, P1 ;  /* 0x00000001130d7824 */ /* 0x010fc600008e0600 */
[----:B------:R0:W-:Y:S04]  /*9fb0*/  STL [R1+0xa78], R19 ;  /* 0x000a781301007387 */ /* 0x0001e80000100800 */
[----:B0-----:R-:W4:Y:S01]  /*9fc0*/  LDL.LU R19, [R1+0x804] ;  /* 0x0008040001137983 */ /* 0x001f220000300800 */
[----:B------:R-:W-:-:S06]  /*9fd0*/  PRMT R200, RZ, 0x7610, R200 ;  /* 0x00007610ffc87816 */ /* 0x000fcc00000000c8 */
[----:B------:R2:W4:Y:S01]  /*9fe0*/  @!P0 LDG.E.U16 R200, desc[UR14][R12.64] ;  /* 0x0000000e0cc88981 */ /* 0x000522000c1e1500 */
[----:B------:R-:W-:Y:S02]  /*9ff0*/  PRMT R199, RZ, 0x7610, R199 ;  /* 0x00007610ffc77816 */ /* 0x000fe400000000c7 */
[----:B------:R-:W-:Y:S02]  /*a000*/  PRMT R198, RZ, 0x7610, R198 ;  /* 0x00007610ffc67816 */ /* 0x000fe400000000c6 */
[-C--:B--2---:R-:W-:Y:S01]  /*a010*/  IADD3 R12, P1, R245, R4.reuse, RZ ;  /* 0x00000004f50c7210 */ /* 0x084fe20007f3e0ff */
[----:B------:R-:W-:Y:S04]  /*a020*/  STL [R1+0xa7c], R245 ;  /* 0x000a7cf501007387 */ /* 0x000fe80000100800 */
[----:B---3--:R-:W-:Y:S01]  /*a030*/  IMAD.X R13, R244, 0x1, R0, P1 ;  /* 0x00000001f40d7824 */ /* 0x008fe200008e0600 */
[----:B------:R-:W-:Y:S04]  /*a040*/  STL [R1+0xa80], R244 ;  /* 0x000a80f401007387 */ /* 0x000fe80000100800 */
[----:B------:R-:W2:Y:S04]  /*a050*/  LDL R20, [R1+0x92c] ;  /* 0x00092c0001147983 */ /* 0x000ea80000100800 */
[----:B------:R0:W3:Y:S04]  /*a060*/  @!P0 LDG.E.U16 R199, desc[UR14][R12.64] ;  /* 0x0000000e0cc78981 */ /* 0x0000e8000c1e1500 */
[----:B------:R-:W3:Y:S04]  /*a070*/  LDL R18, [R1+0x884] ;  /* 0x0008840001127983 */ /* 0x000ee80000100800 */
[----:B------:R-:W3:Y:S01]  /*a080*/  LDL R10, [R1+0x9a0] ;  /* 0x0009a000010a7983 */ /* 0x000ee20000100800 */
[----:B0-----:R-:W-:-:S03]  /*a090*/  IADD3 R12, P1, R2, R4, RZ ;  /* 0x00000004020c7210 */ /* 0x001fc60007f3e0ff */
[----:B------:R-:W3:Y:S01]  /*a0a0*/  LDL R2, [R1+0x928] ;  /* 0x0009280001027983 */ /* 0x000ee20000100800 */
[----:B------:R-:W-:Y:S02]  /*a0b0*/  PRMT R197, RZ, 0x7610, R197 ;  /* 0x00007610ffc57816 */ /* 0x000fe400000000c5 */
[----:B------:R-:W-:Y:S01]  /*a0c0*/  PRMT R196, RZ, 0x7610, R196 ;  /* 0x00007610ffc47816 */ /* 0x000fe200000000c4 */
[----:B----4-:R-:W-:-:S05]  /*a0d0*/  IMAD.X R13, R19, 0x1, R0, P1 ;  /* 0x00000001130d7824 */ /* 0x010fca00008e0600 */
[----:B------:R0:W4:Y:S04]  /*a0e0*/  @!P0 LDG.E.U16 R198, desc[UR14][R12.64] ;  /* 0x0000000e0cc68981 */ /* 0x000128000c1e1500 */
[----:B------:R1:W-:Y:S01]  /*a0f0*/  STL [R1+0xa84], R19 ;  /* 0x000a841301007387 */ /* 0x0003e20000100800 */
[----:B0-----:R-:W-:-:S03]  /*a100*/  IADD3 R12, P1, R27, R4, RZ ;  /* 0x000000041b0c7210 */ /* 0x001fc60007f3e0ff */
[----:B------:R-:W4:Y:S02]  /*a110*/  LDL R27, [R1+0x878] ;  /* 0x00087800011b7983 */ /* 0x000f240000100800 */
[----:B------:R-:W-:Y:S02]  /*a120*/  IMAD.X R13, R26, 0x1, R0, P1 ;  /* 0x000000011a0d7824 */ /* 0x000fe400008e0600 */
[----:B------:R-:W4:Y:S04]  /*a130*/  LDL R26, [R1+0x7f4] ;  /* 0x0007f400011a7983 */ /* 0x000f280000100800 */
[----:B------:R0:W4:Y:S02]  /*a140*/  @!P0 LDG.E.U16 R197, desc[UR14][R12.64] ;  /* 0x0000000e0cc58981 */ /* 0x000124000c1e1500 */
[----:B0-----:R-:W-:-:S02]  /*a150*/  IADD3 R12, P1, R21, R4, RZ ;  /* 0x00000004150c7210 */ /* 0x001fc40007f3e0ff */
[----:B------:R-:W4:Y:S03]  /*a160*/  LDL R21, [R1+0x874] ;  /* 0x0008740001157983 */ /* 0x000f260000100800 */
[----:B------:R-:W-:Y:S02]  /*a170*/  IMAD.X R13, R8, 0x1, R0, P1 ;  /* 0x00000001080d7824 */ /* 0x000fe400008e0600 */
[----:B------:R-:W4:Y:S04]  /*a180*/  LDL R8, [R1+0x91c] ;  /* 0x00091c0001087983 */ /* 0x000f280000100800 */
[----:B------:R0:W4:Y:S04]  /*a190*/  @!P0 LDG.E.U16 R196, desc[UR14][R12.64] ;  /* 0x0000000e0cc48981 */ /* 0x000128000c1e1500 */
[----:B------:R-:W-:Y:S01]  /*a1a0*/  STL [R1+0xa88], R7 ;  /* 0x000a880701007387 */ /* 0x000fe20000100800 */
[----:B------:R-:W-:-:S02]  /*a1b0*/  PRMT R195, RZ, 0x7610, R195 ;  /* 0x00007610ffc37816 */ /* 0x000fc400000000c3 */
[----:B------:R-:W-:Y:S01]  /*a1c0*/  PRMT R194, RZ, 0x7610, R194 ;  /* 0x00007610ffc27816 */ /* 0x000fe200000000c2 */
[----:B-1----:R-:W4:Y:S01]  /*a1d0*/  LDL R19, [R1+0x7ec] ;  /* 0x0007ec0001137983 */ /* 0x002f220000100800 */
[----:B0-----:R-:W-:-:S03]  /*a1e0*/  IADD3 R12, P1, R6, R4, RZ ;  /* 0x00000004060c7210 */ /* 0x001fc60007f3e0ff */
[----:B------:R-:W4:Y:S02]  /*a1f0*/  LDL R6, [R1+0x998] ;  /* 0x0009980001067983 */ /* 0x000f240000100800 */
[----:B------:R-:W-:Y:S01]  /*a200*/  IMAD.X R13, R3, 0x1, R0, P1 ;  /* 0x00000001030d7824 */ /* 0x000fe200008e0600 */
[----:B------:R-:W-:Y:S01]  /*a210*/  PRMT R193, RZ, 0x7610, R193 ;  /* 0x00007610ffc17816 */ /* 0x000fe200000000c1 */
[----:B------:R-:W4:Y:S04]  /*a220*/  LDL R3, [R1+0x918] ;  /* 0x0009180001037983 */ /* 0x000f280000100800 */
[----:B------:R2:W4:Y:S01]  /*a230*/  @!P0 LDG.E.U16 R195, desc[UR14][R12.64] ;  /* 0x0000000e0cc38981 */ /* 0x000522000c1e1500 */
[----:B------:R-:W-:-:S03]  /*a240*/  PRMT R191, RZ, 0x7610, R191 ;  /* 0x00007610ffbf7816 */ /* 0x000fc600000000bf */
[----:B------:R-:W-:Y:S04]  /*a250*/  STS.U16 [R7+UR12], R164 ;  /* 0x000000a407007988 */ /* 0x000fe8000800040c */
[----:B------:R-:W-:Y:S01]  /*a260*/  STS.U16 [R7+UR12+0x2000], R167 ;  /* 0x002000a707007988 */ /* 0x000fe2000800040c */
[----:B--2---:R-:W-:-:S03]  /*a270*/  IADD3 R12, P1, R20, R4, RZ ;  /* 0x00000004140c7210 */ /* 0x004fc60007f3e0ff */
[----:B------:R-:W2:Y:S02]  /*a280*/  LDL R20, [R1+0x868] ;  /* 0x0008680001147983 */ /* 0x000ea40000100800 */
[----:B---3--:R-:W-:Y:S02]  /*a290*/  IMAD.X R13, R18, 0x1, R0, P1 ;  /* 0x00000001120d7824 */ /* 0x008fe400008e0600 */
[----:B------:R-:W-:Y:S04]  /*a2a0*/  STS.U16 [R7+UR12+0x400], R159 ;  /* 0x0004009f07007988 */ /* 0x000fe8000800040c */
[----:B------:R0:W3:Y:S04]  /*a2b0*/  @!P0 LDG.E.U16 R194, desc[UR14][R12.64] ;  /* 0x0000000e0cc28981 */ /* 0x0000e8000c1e1500 */
[----:B------:R-:W3:Y:S04]  /*a2c0*/  LDL R18, [R1+0x860] ;  /* 0x0008600001127983 */ /* 0x000ee80000100800 */
[----:B------:R-:W-:Y:S01]  /*a2d0*/  STS.U16 [R7+UR12+0x2400], R158 ;  /* 0x0024009e07007988 */ /* 0x000fe2000800040c */
[----:B0-----:R-:W-:-:S03]  /*a2e0*/  IADD3 R12, P1, R10, R4, RZ ;  /* 0x000000040a0c7210 */ /* 0x001fc60007f3e0ff */
[----:B------:R-:W3:Y:S02]  /*a2f0*/  LDL R10, [R1+0x7e8] ;  /* 0x0007e800010a7983 */ /* 0x000ee40000100800 */
[----:B------:R-:W-:Y:S02]  /*a300*/  IMAD.X R13, R2, 0x1, R0, P1 ;  /* 0x00000001020d7824 */ /* 0x000fe400008e0600 */
[----:B------:R-:W-:Y:S04]  /*a310*/  STS.U16 [R7+UR12+0x800], R152 ;  /* 0x0008009807007988 */ /* 0x000fe8000800040c */
[----:B------:R4:W3:Y:S04]  /*a320*/  @!P0 LDG.E.U16 R193, desc[UR14][R12.64] ;  /* 0x0000000e0cc18981 */ /* 0x0008e8000c1e1500 */
[----:B------:R-:W-:Y:S04]  /*a330*/  STS.U16 [R7+UR12+0x2800], R23 ;  /* 0x0028001707007988 */ /* 0x000fe8000800040c */
[----:B------:R-:W-:Y:S04]  /*a340*/  STS.U16 [R7+UR12+0xc00], R14 ;  /* 0x000c000e07007988 */ /* 0x000fe8000800040c */
[----:B------:R0:W-:Y:S01]  /*a350*/  STS.U16 [R7+UR12+0x2c00], R11 ;  /* 0x002c000b07007988 */ /* 0x0001e2000800040c */
[----:B------:R-:W-:-:S02]  /*a360*/  PRMT R190, RZ, 0x7610, R190 ;  /* 0x00007610ffbe7816 */ /* 0x000fc400000000be */
[----:B------:R-:W-:Y:S01]  /*a370*/  PRMT R189, RZ, 0x7610, R189 ;  /* 0x00007610ffbd7816 */ /* 0x000fe200000000bd */
[----:B------:R-:W3:Y:S01]  /*a380*/  LDL R2, [R1+0x9e0] ;  /* 0x0009e00001027983 */ /* 0x000ee20000100800 */
[----:B------:R-:W-:Y:S02]  /*a390*/  PRMT R188, RZ, 0x7610, R188 ;  /* 0x00007610ffbc7816 */ /* 0x000fe400000000bc */
[----:B------:R-:W-:Y:S01]  /*a3a0*/  PRMT R187, RZ, 0x7610, R187 ;  /* 0x00007610ffbb7816 */ /* 0x000fe200000000bb */
[----:B------:R-:W3:Y:S04]  /*a3b0*/  LDL R28, [R1+0x8e0] ;  /* 0x0008e000011c7983 */ /* 0x000ee80000100800 */
[----:B0-----:R-:W3:Y:S01]  /*a3c0*/  LDL R7, [R1+0x90c] ;  /* 0x00090c0001077983 */ /* 0x001ee20000100800 */
[----:B----4-:R-:W-:-:S03]  /*a3d0*/  IADD3 R12, P1, R27, R4, RZ ;  /* 0x000000041b0c7210 */ /* 0x010fc60007f3e0ff */
        /* <DEDUP_REMOVED lines=14> */
[----:B--2---:R-:W-:-:S02]  /*a4c0*/  IADD3 R12, P1, R20, R4, RZ ;  /* 0x00000004140c7210 */ /* 0x004fc40007f3e0ff */
[----:B------:R-:W2:Y:S03]  /*a4d0*/  LDL R20, [R1+0x8fc] ;  /* 0x0008fc0001147983 */ /* 0x000ea60000100800 */
[----:B------:R-:W-:Y:S02]  /*a4e0*/  IMAD.X R13, R19, 0x1, R0, P1 ;  /* 0x00000001130d7824 */ /* 0x000fe400008e0600 */
[----:B------:R-:W2:Y:S04]  /*a4f0*/  LDL R19, [R1+0x844] ;  /* 0x0008440001137983 */ /* 0x000ea80000100800 */
[----:B------:R3:W2:Y:S04]  /*a500*/  @!P0 LDG.E.U16 R188, desc[UR14][R12.64] ;  /* 0x0000000e0cbc8981 */ /* 0x0006a8000c1e1500 */
[----:B------:R-:W-:Y:S01]  /*a510*/  STS.U16 [R9+UR12+0x80], R170 ;  /* 0x000080aa09007988 */ /* 0x000fe2000800040c */
[----:B---3--:R-:W-:-:S03]  /*a520*/  IADD3 R12, P1, R18, R4, RZ ;  /* 0x00000004120c7210 */ /* 0x008fc60007f3e0ff */
[----:B------:R-:W3:Y:S02]  /*a530*/  LDL R18, [R1+0x7d8] ;  /* 0x0007d80001127983 */ /* 0x000ee40000100800 */
[----:B------:R-:W-:Y:S02]  /*a540*/  IMAD.X R13, R10, 0x1, R0, P1 ;  /* 0x000000010a0d7824 */ /* 0x000fe400008e0600 */
[----:B------:R-:W-:Y:S04]  /*a550*/  STS.U16 [R9+UR12+0x2080], R171 ;  /* 0x002080ab09007988 */ /* 0x000fe8000800040c */
[----:B------:R-:W-:Y:S04]  /*a560*/  STS.U16 [R9+UR12+0x480], R162 ;  /* 0x000480a209007988 */ /* 0x000fe8000800040c */
[----:B------:R-:W-:Y:S04]  /*a570*/  STS.U16 [R9+UR12+0x2480], R161 ;  /* 0x002480a109007988 */ /* 0x000fe8000800040c */
[----:B------:R-:W3:Y:S04]  /*a580*/  LDL R10, [R1+0x8f0] ;  /* 0x0008f000010a7983 */ /* 0x000ee80000100800 */
[----:B------:R-:W-:Y:S04]  /*a590*/  STS.U16 [R9+UR12+0x880], R154 ;  /* 0x0008809a09007988 */ /* 0x000fe8000800040c */
[----:B------:R-:W-:Y:S04]  /*a5a0*/  STS.U16 [R9+UR12+0x2880], R153 ;  /* 0x0028809909007988 */ /* 0x000fe8000800040c */
[----:B------:R-:W-:Y:S04]  /*a5b0*/  STS.U16 [R9+UR12+0xc80], R16 ;  /* 0x000c801009007988 */ /* 0x000fe8000800040c */
[----:B------:R4:W3:Y:S04]  /*a5c0*/  @!P0 LDG.E.U16 R187, desc[UR14][R12.64] ;  /* 0x0000000e0cbb8981 */ /* 0x0008e8000c1e1500 */
[----:B------:R0:W-:Y:S01]  /*a5d0*/  STS.U16 [R9+UR12+0x2c80], R15 ;  /* 0x002c800f09007988 */ /* 0x0001e2000800040c */
[----:B------:R-:W-:-:S03]  /*a5e0*/  PRMT R186, RZ, 0x7610, R186 ;  /* 0x00007610ffba7816 */ /* 0x000fc600000000ba */
[----:B0-----:R-:W3:Y:S01]  /*a5f0*/  LDL R9, [R1+0x840] ;  /* 0x0008400001097983 */ /* 0x001ee20000100800 */
[----:B------:R-:W-:Y:S02]  /*a600*/  PRMT R185, RZ, 0x7610, R185 ;  /* 0x00007610ffb97816 */ /* 0x000fe400000000b9 */
[-C--:B----4-:R-:W-:Y:S02]  /*a610*/  IADD3 R12, P1, R8, R4.reuse, RZ ;  /* 0x00000004080c7210 */ /* 0x090fe40007f3e0ff */
[----:B------:R-:W4:Y:S03]  /*a620*/  LDL R8, [R1+0x984] ;  /* 0x0009840001087983 */ /* 0x000f260000100800 */
[----:B------:R-:W-:Y:S02]  /*a630*/  IMAD.X R13, R7, 0x1, R0, P1 ;  /* 0x00000001070d7824 */ /* 0x000fe400008e0600 */
[----:B------:R-:W4:Y:S04]  /*a640*/  LDL R7, [R1+0x8ec] ;  /* 0x0008ec0001077983 */ /* 0x000f280000100800 */
[----:B------:R0:W4:Y:S02]  /*a650*/  @!P0 LDG.E.U16 R186, desc[UR14][R12.64] ;  /* 0x0000000e0cba8981 */ /* 0x000124000c1e1500 */
[----:B0-----:R-:W-:-:S05]  /*a660*/  IADD3 R12, P1, R27, R4, RZ ;  /* 0x000000041b0c7210 */ /* 0x001fca0007f3e0ff */
[----:B------:R-:W-:Y:S02]  /*a670*/  IMAD.X R13, R6, 0x1, R0, P1 ;  /* 0x00000001060d7824 */ /* 0x000fe400008e0600 */
[----:B------:R-:W4:Y:S04]  /*a680*/  LDL R6, [R1+0x834] ;  /* 0x0008340001067983 */ /* 0x000f280000100800 */
[----:B------:R0:W4:Y:S02]  /*a690*/  @!P0 LDG.E.U16 R185, desc[UR14][R12.64] ;  /* 0x0000000e0cb98981 */ /* 0x000124000c1e1500 */
[----:B0-----:R-:W-:Y:S02]  /*a6a0*/  IADD3 R12, P1, R3, R4, RZ ;  /* 0x00000004030c7210 */ /* 0x001fe40007f3e0ff */
[----:B------:R-:W4:Y:S01]  /*a6b0*/  LDL R3, [R1+0x7d0] ;  /* 0x0007d00001037983 */ /* 0x000f220000100800 */
[----:B------:R-:W-:-:S02]  /*a6c0*/  PRMT R184, RZ, 0x7610, R184 ;  /* 0x00007610ffb87816 */ /* 0x000fc400000000b8 */
[----:B------:R-:W-:-:S05]  /*a6d0*/  IMAD.X R13, R26, 0x1, R0, P1 ;  /* 0x000000011a0d7824 */ /* 0x000fca00008e0600 */
[----:B------:R0:W4:Y:S01]  /*a6e0*/  @!P0 LDG.E.U16 R184, desc[UR14][R12.64] ;  /* 0x0000000e0cb88981 */ /* 0x000122000c1e1500 */
[----:B------:R-:W-:Y:S02]  /*a6f0*/  PRMT R183, RZ, 0x7610, R183 ;  /* 0x00007610ffb77816 */ /* 0x000fe400000000b7 */
[----:B0-----:R-:W-:-:S05]  /*a700*/  IADD3 R12, P1, R21, R4, RZ ;  /* 0x00000004150c7210 */ /* 0x001fca0007f3e0ff */
[----:B--2---:R-:W-:-:S05]  /*a710*/  IMAD.X R13, R20, 0x1, R0, P1 ;  /* 0x00000001140d7824 */ /* 0x004fca00008e0600 */
[----:B------:R0:W2:Y:S01]  /*a720*/  @!P0 LDG.E.U16 R183, desc[UR14][R12.64] ;  /* 0x0000000e0cb78981 */ /* 0x0000a2000c1e1500 */
[----:B------:R-:W-:Y:S02]  /*a730*/  PRMT R182, RZ, 0x7610, R182 ;  /* 0x00007610ffb67816 */ /* 0x000fe400000000b6 */
[----:B0-----:R-:W-:Y:S02]  /*a740*/  IADD3 R12, P1, R19, R4, RZ ;  /* 0x00000004130c7210 */ /* 0x001fe40007f3e0ff */
[----:B------:R-:W-:Y:S01]  /*a750*/  PRMT R181, RZ, 0x7610, R181 ;  /* 0x00007610ffb57816 */ /* 0x000fe200000000b5 */
[----:B------:R-:W2:Y:S02]  /*a760*/  LDL R19, [R1+0x830] ;  /* 0x0008300001137983 */ /* 0x000ea40000100800 */
[----:B---3--:R-:W-:-:S05]  /*a770*/  IMAD.X R13, R18, 0x1, R0, P1 ;  /* 0x00000001120d7824 */ /* 0x008fca00008e0600 */
[----:B------:R0:W3:Y:S02]  /*a780*/  @!P0 LDG.E.U16 R182, desc[UR14][R12.64] ;  /* 0x0000000e0cb68981 */ /* 0x0000e4000c1e1500 */
[-C--:B0-----:R-:W-:Y:S02]  /*a790*/  IADD3 R12, P1, R10, R4.reuse, RZ ;  /* 0x000000040a0c7210 */ /* 0x081fe40007f3e0ff */
[----:B------:R-:W3:Y:S03]  /*a7a0*/  LDL R10, [R1+0x97c] ;  /* 0x00097c00010a7983 */ /* 0x000ee60000100800 */
[----:B------:R-:W-:Y:S01]  /*a7b0*/  IMAD.X R13, R9, 0x1, R0, P1 ;  /* 0x00000001090d7824 */ /* 0x000fe200008e0600 */
[----:B------:R-:W-:Y:S01]  /*a7c0*/  PRMT R180, RZ, 0x7610, R180 ;  /* 0x00007610ffb47816 */ /* 0x000fe200000000b4 */
[----:B------:R-:W3:Y:S04]  /*a7d0*/  LDL R9, [R1+0x8dc] ;  /* 0x0008dc0001097983 */ /* 0x000ee80000100800 */
[----:B------:R4:W3:Y:S04]  /*a7e0*/  @!P0 LDG.E.U16 R181, desc[UR14][R12.64] ;  /* 0x0000000e0cb58981 */ /* 0x0008e8000c1e1500 */
[----:B------:R-:W-:Y:S04]  /*a7f0*/  STS.U16 [R2+UR12+0x100], R174 ;  /* 0x000100ae02007988 */ /* 0x000fe8000800040c */
[----:B------:R-:W-:Y:S04]  /*a800*/  STS.U16 [R2+UR12+0x2100], R175 ;  /* 0x002100af02007988 */ /* 0x000fe8000800040c */
[----:B------:R-:W-:Y:S04]  /*a810*/  STS.U16 [R2+UR12+0x500], R168 ;  /* 0x000500a802007988 */ /* 0x000fe8000800040c */
[----:B------:R-:W-:Y:S04]  /*a820*/  STS.U16 [R2+UR12+0x2500], R169 ;  /* 0x002500a902007988 */ /* 0x000fe8000800040c */
[----:B------:R-:W-:Y:S04]  /*a830*/  STS.U16 [R2+UR12+0x900], R157 ;  /* 0x0009009d02007988 */ /* 0x000fe8000800040c */
[----:B------:R-:W-:Y:S04]  /*a840*/  STS.U16 [R2+UR12+0x2900], R160 ;  /* 0x002900a002007988 */ /* 0x000fe8000800040c */
[----:B------:R-:W-:Y:S04]  /*a850*/  STS.U16 [R2+UR12+0xd00], R22 ;  /* 0x000d001602007988 */ /* 0x000fe8000800040c */
[----:B------:R0:W-:Y:S01]  /*a860*/  STS.U16 [R2+UR12+0x2d00], R17 ;  /* 0x002d001102007988 */ /* 0x0001e2000800040c */
[----:B----4-:R-:W-:-:S05]  /*a870*/  IADD3 R12, P1, R8, R4, RZ ;  /* 0x00000004080c7210 */ /* 0x010fca0007f3e0ff */
[----:B------:R-:W-:Y:S02]  /*a880*/  IMAD.X R13, R7, 0x1, R0, P1 ;  /* 0x00000001070d7824 */ /* 0x000fe400008e0600 */
[----:B------:R-:W4:Y:S04]  /*a890*/  LDL R7, [R1+0x9dc] ;  /* 0x0009dc0001077983 */ /* 0x000f280000100800 */
[----:B------:R-:W4:Y:S04]  /*a8a0*/  LDL.LU R27, [R1+0x824] ;  /* 0x00082400011b7983 */ /* 0x000f280000300800 */
[----:B------:R-:W4:Y:S04]  /*a8b0*/  LDL.LU R26, [R1+0x7c8] ;  /* 0x0007c800011a7983 */ /* 0x000f280000300800 */
[----:B------:R1:W4:Y:S04]  /*a8c0*/  @!P0 LDG.E.U16 R180, desc[UR14][R12.64] ;  /* 0x0000000e0cb48981 */ /* 0x000328000c1e1500 */
[----:B------:R-:W4:Y:S04]  /*a8d0*/  LDL.LU R248, [R1+0x950] ;  /* 0x0009500001f87983 */ /* 0x000f280000300800 */
[----:B------:R-:W4:Y:S01]  /*a8e0*/  LDL.LU R249, [R1+0x9b4] ;  /* 0x0009b40001f97983 */ /* 0x000f220000300800 */
[----:B-1----:R-:W-:-:S03]  /*a8f0*/  IADD3 R12, P1, R6, R4, RZ ;  /* 0x00000004060c7210 */ /* 0x002fc60007f3e0ff */
[----:B------:R-:W4:Y:S04]  /*a900*/  LDL.LU R246, [R1+0x8ac] ;  /* 0x0008ac0001f67983 */ /* 0x000f280000300800 */
[----:B------:R-:W4:Y:S04]  /*a910*/  LDL.LU R247, [R1+0x954] ;  /* 0x0009540001f77983 */ /* 0x000f280000300800 */
[----:B------:R-:W4:Y:S01]  /*a920*/  LDL.LU R8, [R1+0x810] ;  /* 0x0008100001087983 */ /* 0x000f220000300800 */
[----:B------:R-:W-:-:S03]  /*a930*/  IMAD.X R13, R3, 0x1, R0, P1 ;  /* 0x00000001030d7824 */ /* 0x000fc600008e0600 */
[----:B------:R-:W4:Y:S04]  /*a940*/  LDL.LU R6, [R1+0x8b0] ;  /* 0x0008b00001067983 */ /* 0x000f280000300800 */
[----:B0-----:R-:W4:Y:S04]  /*a950*/  LDL.LU R2, [R1+0x960] ;  /* 0x0009600001027983 */ /* 0x001f280000300800 */
[----:B------:R-:W4:Y:S04]  /*a960*/  LDL.LU R3, [R1+0x9bc] ;  /* 0x0009bc0001037983 */ /* 0x000f280000300800 */
[----:B------:R-:W4:Y:S04]  /*a970*/  LDL.LU R250, [R1+0x8bc] ;  /* 0x0008bc0001fa7983 */ /* 0x000f280000300800 */
[----:B------:R-:W4:Y:S04]  /*a980*/  LDL.LU R251, [R1+0x964] ;  /* 0x0009640001fb7983 */ /* 0x000f280000300800 */
[----:B------:R-:W4:Y:S04]  /*a990*/  LDL.LU R242, [R1+0x818] ;  /* 0x0008180001f27983 */ /* 0x000f280000300800 */
[----:B------:R-:W4:Y:S04]  /*a9a0*/  LDL.LU R243, [R1+0x8c0] ;  /* 0x0008c00001f37983 */ /* 0x000f280000300800 */
[----:B------:R-:W4:Y:S04]  /*a9b0*/  LDL.LU R20, [R1+0x970] ;  /* 0x0009700001147983 */ /* 0x000f280000300800 */
[----:B------:R-:W4:Y:S04]  /*a9c0*/  LDL.LU R21, [R1+0x9c4] ;  /* 0x0009c40001157983 */ /* 0x000f280000300800 */
[----:B------:R-:W4:Y:S04]  /*a9d0*/  LDL.LU R18, [R1+0x820] ;  /* 0x0008200001127983 */ /* 0x000f280000300800 */
[----:B------:R-:W4:Y:S01]  /*a9e0*/  LDL.LU R252, [R1+0x8cc] ;  /* 0x0008cc0001fc7983 */ /* 0x000f220000300800 */
[----:B------:R-:W-:-:S02]  /*a9f0*/  PRMT R179, RZ, 0x7610, R179 ;  /* 0x00007610ffb37816 */ /* 0x000fc400000000b3 */
[----:B------:R-:W-:Y:S01]  /*aa00*/  PRMT R178, RZ, 0x7610, R178 ;  /* 0x00007610ffb27816 */ /* 0x000fe200000000b2 */
[----:B------:R-:W4:Y:S04]  /*aa10*/  LDL R29, [R1+0x9d8] ;  /* 0x0009d800011d7983 */ /* 0x000f280000100800 */
[----:B------:R0:W4:Y:S02]  /*aa20*/  @!P0 LDG.E.U16 R179, desc[UR14][R12.64] ;  /* 0x0000000e0cb38981 */ /* 0x000124000c1e1500 */
[----:B0-----:R-:W-:-:S05]  /*aa30*/  IADD3 R12, P1, R28, R4, RZ ;  /* 0x000000041c0c7210 */ /* 0x001fca0007f3e0ff */
[----:B--2---:R-:W-:-:S05]  /*aa40*/  IMAD.X R13, R19, 0x1, R0, P1 ;  /* 0x00000001130d7824 */ /* 0x004fca00008e0600 */
[----:B------:R3:W2:Y:S01]  /*aa50*/  @!P0 LDG.E.U16 R178, desc[UR14][R12.64] ;  /* 0x0000000e0cb28981 */ /* 0x0006a2000c1e1500 */
[----:B------:R-:W-:Y:S02]  /*aa60*/  PRMT R177, RZ, 0x7610, R177 ;  /* 0x00007610ffb17816 */ /* 0x000fe400000000b1 */
[----:B---3--:R-:W-:-:S05]  /*aa70*/  IADD3 R12, P1, R10, R4, RZ ;  /* 0x000000040a0c7210 */ /* 0x008fca0007f3e0ff */
[----:B------:R-:W-:-:S05]  /*aa80*/  IMAD.X R13, R9, 0x1, R0, P1 ;  /* 0x00000001090d7824 */ /* 0x000fca00008e0600 */
[----:B------:R0:W3:Y:S01]  /*aa90*/  @!P0 LDG.E.U16 R177, desc[UR14][R12.64] ;  /* 0x0000000e0cb18981 */ /* 0x0000e2000c1e1500 */
[----:B------:R-:W-:Y:S02]  /*aaa0*/  PRMT R175, RZ, 0x7610, R175 ;  /* 0x00007610ffaf7816 */ /* 0x000fe400000000af */
[----:B------:R-:W-:Y:S01]  /*aab0*/  PRMT R174, RZ, 0x7610, R174 ;  /* 0x00007610ffae7816 */ /* 0x000fe200000000ae */
[----:B----4-:R1:W-:Y:S01]  /*aac0*/  STS.U16 [R7+UR12+0x180], R176 ;  /* 0x000180b007007988 */ /* 0x0103e2000800040c */
[----:B0-----:R-:W-:-:S05]  /*aad0*/  IADD3 R12, P1, R27, R4, RZ ;  /* 0x000000041b0c7210 */ /* 0x001fca0007f3e0ff */
[----:B------:R-:W-:Y:S01]  /*aae0*/  IMAD.X R13, R26, 0x1, R0, P1 ;  /* 0x000000011a0d7824 */ /* 0x000fe200008e0600 */
[----:B-1----:R-:W-:-:S06]  /*aaf0*/  PRMT R176, RZ, 0x7610, R176 ;  /* 0x00007610ffb07816 */ /* 0x002fcc00000000b0 */
[----:B------:R0:W4:Y:S04]  /*ab00*/  @!P0 LDG.E.U16 R176, desc[UR14][R12.64] ;  /* 0x0000000e0cb08981 */ /* 0x000128000c1e1500 */
[----:B------:R-:W-:Y:S04]  /*ab10*/  STS.U16 [R7+UR12+0x2180], R222 ;  /* 0x002180de07007988 */ /* 0x000fe8000800040c */
[----:B------:R-:W-:Y:S04]  /*ab20*/  STS.U16 [R7+UR12+0x580], R172 ;  /* 0x000580ac07007988 */ /* 0x000fe8000800040c */
[----:B------:R1:W-:Y:S02]  /*ab30*/  STS.U16 [R7+UR12+0x2580], R173 ;  /* 0x002580ad07007988 */ /* 0x0003e4000800040c */
[----:B-1----:R-:W-:-:S02]  /*ab40*/  PRMT R173, RZ, 0x7610, R173 ;  /* 0x00007610ffad7816 */ /* 0x002fc400000000ad */
[----:B0-----:R-:W-:-:S05]  /*ab50*/  IADD3 R12, P1, R252, R4, RZ ;  /* 0x00000004fc0c7210 */ /* 0x001fca0007f3e0ff */
[----:B------:R-:W-:-:S05]  /*ab60*/  IMAD.X R13, R18, 0x1, R0, P1 ;  /* 0x00000001120d7824 */ /* 0x000fca00008e0600 */
[----:B------:R0:W4:Y:S02]  /*ab70*/  @!P0 LDG.E.U16 R175, desc[UR14][R12.64] ;  /* 0x0000000e0caf8981 */ /* 0x000124000c1e1500 */
[----:B0-----:R-:W-:-:S05]  /*ab80*/  IADD3 R12, P1, R21, R4, RZ ;  /* 0x00000004150c7210 */ /* 0x001fca0007f3e0ff */
[----:B------:R-:W-:-:S05]  /*ab90*/  IMAD.X R13, R20, 0x1, R0, P1 ;  /* 0x00000001140d7824 */ /* 0x000fca00008e0600 */
[----:B------:R0:W4:Y:S02]  /*aba0*/  @!P0 LDG.E.U16 R174, desc[UR14][R12.64] ;  /* 0x0000000e0cae8981 */ /* 0x000124000c1e1500 */
[----:B0-----:R-:W-:-:S05]  /*abb0*/  IADD3 R12, P1, R243, R4, RZ ;  /* 0x00000004f30c7210 */ /* 0x001fca0007f3e0ff */
[----:B------:R-:W-:-:S05]  /*abc0*/  IMAD.X R13, R242, 0x1, R0, P1 ;  /* 0x00000001f20d7824 */ /* 0x000fca00008e0600 */
[----:B------:R0:W4:Y:S01]  /*abd0*/  @!P0 LDG.E.U16 R173, desc[UR14][R12.64] ;  /* 0x0000000e0cad8981 */ /* 0x000122000c1e1500 */
[----:B------:R-:W-:-:S03]  /*abe0*/  PRMT R172, RZ, 0x7610, R172 ;  /* 0x00007610ffac7816 */ /* 0x000fc600000000ac */
[----:B------:R-:W-:Y:S01]  /*abf0*/  STL [R1+0xa8c], R252 ;  /* 0x000a8cfc01007387 */ /* 0x000fe20000100800 */
[----:B0-----:R-:W-:-:S03]  /*ac00*/  IADD3 R12, P1, R251, R4, RZ ;  /* 0x00000004fb0c7210 */ /* 0x001fc60007f3e0ff */
[----:B------:R-:W-:Y:S02]  /*ac10*/  STL [R1+0xa90], R18 ;  /* 0x000a901201007387 */ /* 0x000fe40000100800 */
[----:B------:R-:W-:Y:S02]  /*ac20*/  IMAD.X R13, R250, 0x1, R0, P1 ;  /* 0x00000001fa0d7824 */ /* 0x000fe400008e0600 */
[----:B------:R-:W-:Y:S04]  /*ac30*/  STL [R1+0xa94], R21 ;  /* 0x000a941501007387 */ /* 0x000fe80000100800 */
[----:B------:R-:W-:Y:S04]  /*ac40*/  STL [R1+0xa98], R20 ;  /* 0x000a981401007387 */ /* 0x000fe80000100800 */
[----:B------:R-:W-:Y:S04]  /*ac50*/  STL [R1+0xa9c], R243 ;  /* 0x000a9cf301007387 */ /* 0x000fe80000100800 */
[----:B------:R0:W4:Y:S04]  /*ac60*/  @!P0 LDG.E.U16 R172, desc[UR14][R12.64] ;  /* 0x0000000e0cac8981 */ /* 0x000128000c1e1500 */
[----:B------:R-:W-:Y:S04]  /*ac70*/  STL [R1+0xaa0], R242 ;  /* 0x000aa0f201007387 */ /* 0x000fe80000100800 */
[----:B------:R-:W-:Y:S01]  /*ac80*/  STL [R1+0xaa4], R251 ;  /* 0x000aa4fb01007387 */ /* 0x000fe20000100800 */
[----:B0-----:R-:W-:-:S03]  /*ac90*/  IADD3 R12, P1, R3, R4, RZ ;  /* 0x00000004030c7210 */ /* 0x001fc60007f3e0ff */
[----:B------:R-:W-:Y:S04]  /*aca0*/  STL [R1+0xaa8], R250 ;  /* 0x000aa8fa01007387 */ /* 0x000fe80000100800 */
[----:B------:R-:W-:Y:S01]  /*acb0*/  STL [R1+0xaac], R3 ;  /* 0x000aac0301007387 */ /* 0x000fe20000100800 */
[----:B------:R-:W-:-:S03]  /*acc0*/  IMAD.X R13, R2, 0x1, R0, P1 ;  /* 0x00000001020d7824 */ /* 0x000fc600008e0600 */
[----:B------:R0:W-:Y:S04]  /*acd0*/  STL [R1+0xab0], R2 ;  /* 0x000ab00201007387 */ /* 0x0001e80000100800 */
[----:B------:R-:W2:Y:S04]  /*ace0*/  LDL R28, [R1+0x9d4] ;  /* 0x0009d400011c7983 */ /* 0x000ea80000100800 */
[----:B0-----:R-:W3:Y:S04]  /*acf0*/  LDL.LU R2, [R1+0x87c] ;  /* 0x00087c0001027983 */ /* 0x001ee80000300800 */
[----:B------:R-:W4:Y:S04]  /*ad00*/  LDL.LU R3, [R1+0x924] ;  /* 0x0009240001037983 */ /* 0x000f280000300800 */
[----:B------:R-:W2:Y:S04]  /*ad10*/  LDL.LU R250, [R1+0x7f8] ;  /* 0x0007f80001fa7983 */ /* 0x000ea80000300800 */
[----:B------:R-:W3:Y:S04]  /*ad20*/  LDL.LU R251, [R1+0x880] ;  /* 0x0008800001fb7983 */ /* 0x000ee80000300800 */
[----:B------:R-:W4:Y:S04]  /*ad30*/  LDL.LU R242, [R1+0x930] ;  /* 0x0009300001f27983 */ /* 0x000f280000300800 */
[----:B------:R-:W2:Y:S04]  /*ad40*/  LDL.LU R243, [R1+0x9a4] ;  /* 0x0009a40001f37983 */ /* 0x000ea80000300800 */
[----:B------:R-:W-:Y:S04]  /*ad50*/  STS.U16 [R7+UR12+0x980], R165 ;  /* 0x000980a507007988 */ /* 0x000fe8000800040c */
[----:B------:R-:W3:Y:S04]  /*ad60*/  LDL.LU R20, [R1+0x88c] ;  /* 0x00088c0001147983 */ /* 0x000ee80000300800 */
[----:B------:R-:W-:Y:S04]  /*ad70*/  STS.U16 [R7+UR12+0x2980], R166 ;  /* 0x002980a607007988 */ /* 0x000fe8000800040c */
[----:B------:R-:W4:Y:S04]  /*ad80*/  LDL.LU R21, [R1+0x934] ;  /* 0x0009340001157983 */ /* 0x000f280000300800 */
[----:B------:R-:W-:Y:S04]  /*ad90*/  STS.U16 [R7+UR12+0xd80], R155 ;  /* 0x000d809b07007988 */ /* 0x000fe8000800040c */
[----:B------:R-:W2:Y:S04]  /*ada0*/  LDL.LU R18, [R1+0x800] ;  /* 0x0008000001127983 */ /* 0x000ea80000300800 */
[----:B------:R0:W-:Y:S04]  /*adb0*/  STS.U16 [R7+UR12+0x2d80], R156 ;  /* 0x002d809c07007988 */ /* 0x0001e8000800040c */
[----:B------:R-:W3:Y:S04]  /*adc0*/  LDL.LU R252, [R1+0x890] ;  /* 0x0008900001fc7983 */ /* 0x000ee80000300800 */
[----:B0-----:R-:W4:Y:S04]  /*add0*/  LDL.LU R7, [R1+0x940] ;  /* 0x0009400001077983 */ /* 0x001f280000300800 */
[----:B------:R-:W2:Y:S04]  /*ade0*/  LDL.LU R19, [R1+0x9ac] ;  /* 0x0009ac0001137983 */ /* 0x000ea80000300800 */
[----:B------:R-:W3:Y:S04]  /*adf0*/  LDL.LU R244, [R1+0x944] ;  /* 0x0009440001f47983 */ /* 0x000ee80000300800 */
[----:B------:R-:W4:Y:S04]  /*ae00*/  LDL.LU R245, [R1+0x89c] ;  /* 0x00089c0001f57983 */ /* 0x000f280000300800 */
[----:B------:R-:W2:Y:S04]  /*ae10*/  LDL.LU R10, [R1+0x808] ;  /* 0x00080800010a7983 */ /* 0x000ea80000300800 */
[----:B------:R-:W3:Y:S01]  /*ae20*/  LDL.LU R9, [R1+0x8a0] ;  /* 0x0008a00001097983 */ /* 0x000ee20000300800 */
[----:B------:R-:W-:-:S06]  /*ae30*/  PRMT R171, RZ, 0x7610, R171 ;  /* 0x00007610ffab7816 */ /* 0x000fcc00000000ab */
[----:B------:R0:W4:Y:S01]  /*ae40*/  @!P0 LDG.E.U16 R171, desc[UR14][R12.64] ;  /* 0x0000000e0cab8981 */ /* 0x000122000c1e1500 */
[----:B------:R-:W-:Y:S02]  /*ae50*/  PRMT R170, RZ, 0x7610, R170 ;  /* 0x00007610ffaa7816 */ /* 0x000fe400000000aa */
[----:B0-----:R-:W-:-:S05]  /*ae60*/  IADD3 R12, P1, R6, R4, RZ ;  /* 0x00000004060c7210 */ /* 0x001fca0007f3e0ff */
[----:B------:R-:W-:-:S05]  /*ae70*/  IMAD.X R13, R8, 0x1, R0, P1 ;  /* 0x00000001080d7824 */ /* 0x000fca00008e0600 */
        /* <DEDUP_REMOVED lines=10> */
[----:B------:R-:W-:Y:S02]  /*af20*/  PRMT R166, RZ, 0x7610, R166 ;  /* 0x00007610ffa67816 */ /* 0x000fe400000000a6 */
[----:B------:R-:W-:Y:S01]  /*af30*/  PRMT R165, RZ, 0x7610, R165 ;  /* 0x00007610ffa57816 */ /* 0x000fe200000000a5 */
[----:B------:R-:W-:Y:S01]  /*af40*/  STL [R1+0xab4], R6 ;  /* 0x000ab40601007387 */ /* 0x000fe20000100800 */
[----:B------:R-:W-:-:S03]  /*af50*/  PRMT R164, RZ, 0x7610, R164 ;  /* 0x00007610ffa47816 */ /* 0x000fc600000000a4 */
[----:B------:R-:W-:Y:S04]  /*af60*/  STL [R1+0xab8], R8 ;  /* 0x000ab80801007387 */ /* 0x000fe80000100800 */
[----:B------:R-:W-:Y:S04]  /*af70*/  STL [R1+0xabc], R247 ;  /* 0x000abcf701007387 */ /* 0x000fe80000100800 */
[----:B------:R-:W-:Y:S04]  /*af80*/  STL [R1+0xac0], R246 ;  /* 0x000ac0f601007387 */ /* 0x000fe80000100800 */
[----:B------:R-:W-:Y:S04]  /*af90*/  STL [R1+0xac4], R249 ;  /* 0x000ac4f901007387 */ /* 0x000fe80000100800 */
[----:B------:R-:W-:Y:S01]  /*afa0*/  STL [R1+0xac8], R248 ;  /* 0x000ac8f801007387 */ /* 0x000fe20000100800 */
[----:B---3--:R-:W-:-:S05]  /*afb0*/  IADD3 R12, P1, R9, R4, RZ ;  /* 0x00000004090c7210 */ /* 0x008fca0007f3e0ff */
[----:B--2---:R-:W-:-:S05]  /*afc0*/  IMAD.X R13, R10, 0x1, R0, P1 ;  /* 0x000000010a0d7824 */ /* 0x004fca00008e0600 */
[----:B------:R0:W2:Y:S02]  /*afd0*/  @!P0 LDG.E.U16 R167, desc[UR14][R12.64] ;  /* 0x0000000e0ca78981 */ /* 0x0000a4000c1e1500 */
[----:B0-----:R-:W-:-:S05]  /*afe0*/  IADD3 R12, P1, R244, R4, RZ ;  /* 0x00000004f40c7210 */ /* 0x001fca0007f3e0ff */
[----:B----4-:R-:W-:-:S05]  /*aff0*/  IMAD.X R13, R245, 0x1, R0, P1 ;  /* 0x00000001f50d7824 */ /* 0x010fca00008e0600 */
[----:B------:R0:W3:Y:S02]  /*b000*/  @!P0 LDG.E.U16 R166, desc[UR14][R12.64] ;  /* 0x0000000e0ca68981 */ /* 0x0000e4000c1e1500 */
[----:B0-----:R-:W-:-:S05]  /*b010*/  IADD3 R12, P1, R19, R4, RZ ;  /* 0x00000004130c7210 */ /* 0x001fca0007f3e0ff */
[----:B------:R-:W-:-:S05]  /*b020*/  IMAD.X R13, R7, 0x1, R0, P1 ;  /* 0x00000001070d7824 */ /* 0x000fca00008e0600 */
[----:B------:R0:W4:Y:S04]  /*b030*/  @!P0 LDG.E.U16 R165, desc[UR14][R12.64] ;  /* 0x0000000e0ca58981 */ /* 0x000128000c1e1500 */
        /* <DEDUP_REMOVED lines=32> */
[----:B------:R-:W-:Y:S04]  /*b240*/  STS.U16 [R29+UR12+0x200], R229 ;  /* 0x000200e51d007988 */ /* 0x000fe8000800040c */
[----:B------:R-:W-:Y:S04]  /*b250*/  STS.U16 [R29+UR12+0x2200], R230 ;  /* 0x002200e61d007988 */ /* 0x000fe8000800040c */
[----:B------:R-:W-:Y:S04]  /*b260*/  STS.U16 [R29+UR12+0x600], R220 ;  /* 0x000600dc1d007988 */ /* 0x000fe8000800040c */
[----:B------:R-:W-:Y:S04]  /*b270*/  STS.U16 [R29+UR12+0x2600], R221 ;  /* 0x002600dd1d007988 */ /* 0x000fe8000800040c */
[----:B------:R-:W-:Y:S04]  /*b280*/  STS.U16 [R29+UR12+0xa00], R205 ;  /* 0x000a00cd1d007988 */ /* 0x000fe8000800040c */
[----:B------:R-:W-:Y:S04]  /*b290*/  STS.U16 [R29+UR12+0x2a00], R206 ;  /* 0x002a00ce1d007988 */ /* 0x000fe8000800040c */
[----:B------:R0:W-:Y:S02]  /*b2a0*/  STS.U16 [R29+UR12+0xe00], R163 ;  /* 0x000e00a31d007988 */ /* 0x0001e4000800040c */
[----:B0-----:R-:W-:-:S06]  /*b2b0*/  PRMT R163, RZ, 0x7610, R163 ;  /* 0x00007610ffa37816 */ /* 0x001fcc00000000a3 */
        /* <DEDUP_REMOVED lines=13> */
[----:B------:R-:W-:-:S03]  /*b390*/  PRMT R159, RZ, 0x7610, R159 ;  /* 0x00007610ff9f7816 */ /* 0x000fc6000000009f */
[----:B------:R-:W-:Y:S01]  /*b3a0*/  STL [R1+0xaf4], R243 ;  /* 0x000af4f301007387 */ /* 0x000fe20000100800 */
[----:B------:R-:W-:-:S03]  /*b3b0*/  PRMT R158, RZ, 0x7610, R158 ;  /* 0x00007610ff9e7816 */ /* 0x000fc6000000009e */
[----:B------:R-:W-:Y:S04]  /*b3c0*/  STL [R1+0xaf8], R242 ;  /* 0x000af8f201007387 */ /* 0x000fe80000100800 */
[----:B------:R-:W-:Y:S04]  /*b3d0*/  STL [R1+0xafc], R251 ;  /* 0x000afcfb01007387 */ /* 0x000fe80000100800 */
[----:B------:R-:W-:Y:S04]  /*b3e0*/  STL [R1+0xb00], R250 ;  /* 0x000b00fa01007387 */ /* 0x000fe80000100800 */
[----:B------:R-:W-:Y:S04]  /*b3f0*/  STL [R1+0xb04], R3 ;  /* 0x000b040301007387 */ /* 0x000fe80000100800 */
[----:B------:R0:W-:Y:S04]  /*b400*/  STS.U16 [R29+UR12+0x2e00], R192 ;  /* 0x002e00c01d007988 */ /* 0x0001e8000800040c */
[----:B------:R-:W-:Y:S04]  /*b410*/  STL [R1+0xb08], R2 ;  /* 0x000b080201007387 */ /* 0x000fe80000100800 */
        /* <DEDUP_REMOVED lines=8> */
[----:B---3--:R-:W-:-:S05]  /*b4a0*/  IADD3 R12, P1, R6, R4, RZ ;  /* 0x00000004060c7210 */ /* 0x008fca0007f3e0ff */
[----:B--2---:R-:W-:-:S05]  /*b4b0*/  IMAD.X R13, R8, 0x1, R0, P1 ;  /* 0x00000001080d7824 */ /* 0x004fca00008e0600 */
[----:B------:R4:W2:Y:S02]  /*b4c0*/  @!P0 LDG.E.U16 R159, desc[UR14][R12.64] ;  /* 0x0000000e0c9f8981 */ /* 0x0008a4000c1e1500 */
[-C--:B----4-:R-:W-:Y:S02]  /*b4d0*/  IADD3 R12, P1, R247, R4.reuse, RZ ;  /* 0x00000004f70c7210 */ /* 0x090fe40007f3e0ff */
[----:B------:R-:W-:Y:S03]  /*b4e0*/  STL [R1+0xb0c], R6 ;  /* 0x000b0c0601007387 */ /* 0x000fe60000100800 */
[----:B------:R-:W-:Y:S01]  /*b4f0*/  IMAD.X R13, R246, 0x1, R0, P1 ;  /* 0x00000001f60d7824 */ /* 0x000fe200008e0600 */
[----:B------:R-:W-:Y:S04]  /*b500*/  STL [R1+0xb10], R8 ;  /* 0x000b100801007387 */ /* 0x000fe80000100800 */
[----:B------:R-:W-:Y:S04]  /*b510*/  STL [R1+0xb14], R247 ;  /* 0x000b14f701007387 */ /* 0x000fe80000100800 */
[----:B------:R3:W4:Y:S04]  /*b520*/  @!P0 LDG.E.U16 R158, desc[UR14][R12.64] ;  /* 0x0000000e0c9e8981 */ /* 0x000728000c1e1500 */
[----:B------:R-:W-:Y:S04]  /*b530*/  STL [R1+0xb18], R246 ;  /* 0x000b18f601007387 */ /* 0x000fe80000100800 */
[----:B------:R-:W-:Y:S01]  /*b540*/  STL [R1+0xb1c], R249 ;  /* 0x000b1cf901007387 */ /* 0x000fe20000100800 */
[----:B---3--:R-:W-:-:S03]  /*b550*/  IADD3 R12, P1, R249, R4, RZ ;  /* 0x00000004f90c7210 */ /* 0x008fc60007f3e0ff */
[----:B------:R3:W-:Y:S04]  /*b560*/  STL [R1+0xb20], R248 ;  /* 0x000b20f801007387 */ /* 0x0007e80000100800 */
[----:B------:R-:W2:Y:S01]  /*b570*/  LDL R30, [R1+0x9cc] ;  /* 0x0009cc00011e7983 */ /* 0x000ea20000100800 */
[----:B------:R-:W-:-:S03]  /*b580*/  IMAD.X R13, R248, 0x1, R0, P1 ;  /* 0x00000001f80d7824 */ /* 0x000fc600008e0600 */
[----:B0-----:R-:W4:Y:S04]  /*b590*/  LDL.LU R29, [R1+0x8d8] ;  /* 0x0008d800011d7983 */ /* 0x001f280000300800 */
[----:B-1----:R-:W4:Y:S04]  /*b5a0*/  LDL.LU R28, [R1+0x828] ;  /* 0x00082800011c7983 */ /* 0x002f280000300800 */
[----:B---3--:R-:W3:Y:S04]  /*b5b0*/  LDL.LU R248, [R1+0x7cc] ;  /* 0x0007cc0001f87983 */ /* 0x008ee80000300800 */
[----:B------:R-:W2:Y:S04]  /*b5c0*/  LDL.LU R249, [R1+0x82c] ;  /* 0x00082c0001f97983 */ /* 0x000ea80000300800 */
[----:B------:R-:W4:Y:S04]  /*b5d0*/  LDL.LU R246, [R1+0x8e4] ;  /* 0x0008e40001f67983 */ /* 0x000f280000300800 */
[----:B------:R-:W3:Y:S04]  /*b5e0*/  LDL.LU R247, [R1+0x980] ;  /* 0x0009800001f77983 */ /* 0x000ee80000300800 */
[----:B------:R-:W2:Y:S04]  /*b5f0*/  LDL.LU R8, [R1+0x838] ;  /* 0x0008380001087983 */ /* 0x000ea80000300800 */
[----:B------:R-:W4:Y:S04]  /*b600*/  LDL.LU R6, [R1+0x8e8] ;  /* 0x0008e80001067983 */ /* 0x000f280000300800 */
[----:B------:R-:W3:Y:S04]  /*b610*/  LDL.LU R2, [R1+0x7d4] ;  /* 0x0007d40001027983 */ /* 0x000ee80000300800 */
[----:B------:R-:W2:Y:S04]  /*b620*/  LDL.LU R3, [R1+0x83c] ;  /* 0x00083c0001037983 */ /* 0x000ea80000300800 */
[----:B------:R-:W4:Y:S04]  /*b630*/  LDL.LU R250, [R1+0x8f4] ;  /* 0x0008f40001fa7983 */ /* 0x000f280000300800 */
[----:B------:R-:W3:Y:S04]  /*b640*/  LDL.LU R251, [R1+0x988] ;  /* 0x0009880001fb7983 */ /* 0x000ee80000300800 */
[----:B------:R-:W2:Y:S04]  /*b650*/  LDL.LU R242, [R1+0x848] ;  /* 0x0008480001f27983 */ /* 0x000ea80000300800 */
[----:B------:R-:W4:Y:S01]  /*b660*/  LDL.LU R243, [R1+0x8f8] ;  /* 0x0008f80001f37983 */ /* 0x000f220000300800 */
[----:B------:R-:W-:-:S06]  /*b670*/  PRMT R157, RZ, 0x7610, R157 ;  /* 0x00007610ff9d7816 */ /* 0x000fcc000000009d */
[----:B------:R0:W3:Y:S01]  /*b680*/  @!P0 LDG.E.U16 R157, desc[UR14][R12.64] ;  /* 0x0000000e0c9d8981 */ /* 0x0000e2000c1e1500 */
[----:B------:R-:W-:Y:S02]  /*b690*/  PRMT R156, RZ, 0x7610, R156 ;  /* 0x00007610ff9c7816 */ /* 0x000fe4000000009c */
[----:B0-----:R-:W-:-:S05]  /*b6a0*/  IADD3 R12, P1, R9, R4, RZ ;  /* 0x00000004090c7210 */ /* 0x001fca0007f3e0ff */
[----:B------:R-:W-:-:S05]  /*b6b0*/  IMAD.X R13, R10, 0x1, R0, P1 ;  /* 0x000000010a0d7824 */ /* 0x000fca00008e0600 */
        /* <DEDUP_REMOVED lines=18> */
[----:B------:R-:W-:Y:S02]  /*b7e0*/  PRMT R22, RZ, 0x7610, R22 ;  /* 0x00007610ff167816 */ /* 0x000fe40000000016 */
[----:B------:R-:W-:Y:S02]  /*b7f0*/  PRMT R17, RZ, 0x7610, R17 ;  /* 0x00007610ff117816 */ /* 0x000fe40000000011 */
[----:B------:R-:W-:Y:S02]  /*b800*/  PRMT R16, RZ, 0x7610, R16 ;  /* 0x00007610ff107816 */ /* 0x000fe40000000010 */
[----:B------:R-:W-:Y:S01]  /*b810*/  PRMT R15, RZ, 0x7610, R15 ;  /* 0x00007610ff0f7816 */ /* 0x000fe2000000000f */
[----:B------:R-:W-:Y:S01]  /*b820*/  STS.U16 [R31+UR12+0x300], R239 ;  /* 0x000300ef1f007988 */ /* 0x000fe2000800040c */
[----:B------:R-:W-:-:S03]  /*b830*/  PRMT R14, RZ, 0x7610, R14 ;  /* 0x00007610ff0e7816 */ /* 0x000fc6000000000e */
[----:B------:R-:W-:Y:S04]  /*b840*/  STS.U16 [R31+UR12+0x2300], R238 ;  /* 0x002300ee1f007988 */ /* 0x000fe8000800040c */
[----:B------:R-:W-:Y:S04]  /*b850*/  STS.U16 [R31+UR12+0x700], R232 ;  /* 0x000700e81f007988 */ /* 0x000fe8000800040c */
[----:B------:R-:W-:Y:S04]  /*b860*/  STS.U16 [R31+UR12+0x2700], R233 ;  /* 0x002700e91f007988 */ /* 0x000fe8000800040c */
[----:B------:R-:W-:Y:S04]  /*b870*/  STS.U16 [R31+UR12+0xb00], R223 ;  /* 0x000b00df1f007988 */ /* 0x000fe8000800040c */
[----:B------:R-:W-:Y:S04]  /*b880*/  STS.U16 [R31+UR12+0x2b00], R224 ;  /* 0x002b00e01f007988 */ /* 0x000fe8000800040c */
[----:B------:R-:W-:Y:S04]  /*b890*/  STS.U16 [R31+UR12+0xf00], R213 ;  /* 0x000f00d51f007988 */ /* 0x000fe8000800040c */
[----:B------:R-:W-:Y:S01]  /*b8a0*/  STS.U16 [R31+UR12+0x2f00], R215 ;  /* 0x002f00d71f007988 */ /* 0x000fe2000800040c */
[----:B------:R-:W-:-:S02]  /*b8b0*/  PRMT R11, RZ, 0x7610, R11 ;  /* 0x00007610ff0b7816 */ /* 0x000fc4000000000b */
[----:B----4-:R-:W-:-:S05]  /*b8c0*/  IADD3 R12, P1, R243, R4, RZ ;  /* 0x00000004f30c7210 */ /* 0x010fca0007f3e0ff */
[----:B--2---:R-:W-:-:S05]  /*b8d0*/  IMAD.X R13, R242, 0x1, R0, P1 ;  /* 0x00000001f20d7824 */ /* 0x004fca00008e0600 */
[----:B------:R3:W2:Y:S02]  /*b8e0*/  @!P0 LDG.E.U16 R23, desc[UR14][R12.64] ;  /* 0x0000000e0c178981 */ /* 0x0006a4000c1e1500 */
[----:B---3--:R-:W-:-:S05]  /*b8f0*/  IADD3 R12, P1, R251, R4, RZ ;  /* 0x00000004fb0c7210 */ /* 0x008fca0007f3e0ff */
[----:B------:R-:W-:-:S05]  /*b900*/  IMAD.X R13, R250, 0x1, R0, P1 ;  /* 0x00000001fa0d7824 */ /* 0x000fca00008e0600 */
[----:B------:R0:W3:Y:S02]  /*b910*/  @!P0 LDG.E.U16 R22, desc[UR14][R12.64] ;  /* 0x0000000e0c168981 */ /* 0x0000e4000c1e1500 */
        /* <DEDUP_REMOVED lines=8> */
[----:B------:R0:W4:Y:S02]  /*b9a0*/  @!P0 LDG.E.U16 R15, desc[UR14][R12.64] ;  /* 0x0000000e0c0f8981 */ /* 0x000124000c1e1500 */
[----:B0-----:R-:W-:-:S05]  /*b9b0*/  IADD3 R12, P1, R249, R4, RZ ;  /* 0x00000004f90c7210 */ /* 0x001fca0007f3e0ff */
[----:B------:R-:W-:Y:S01]  /*b9c0*/  IMAD.X R13, R248, 0x1, R0, P1 ;  /* 0x00000001f80d7824 */ /* 0x000fe200008e0600 */
[----:B------:R-:W-:Y:S04]  /*b9d0*/  STS.U16 [R30+UR12+0x380], R241 ;  /* 0x000380f11e007988 */ /* 0x000fe8000800040c */
[----:B------:R0:W4:Y:S04]  /*b9e0*/  @!P0 LDG.E.U16 R14, desc[UR14][R12.64] ;  /* 0x0000000e0c0e8981 */ /* 0x000128000c1e1500 */
[----:B------:R-:W-:Y:S04]  /*b9f0*/  STS.U16 [R30+UR12+0x2380], R240 ;  /* 0x002380f01e007988 */ /* 0x000fe8000800040c */
[----:B------:R-:W-:Y:S01]  /*ba00*/  STL.64 [R1+0xf38], R28 ;  /* 0x000f381c01007387 */ /* 0x000fe20000100a00 */
[----:B0-----:R-:W-:-:S03]  /*ba10*/  IADD3 R12, P1, R29, R4, RZ ;  /* 0x000000041d0c7210 */ /* 0x001fc60007f3e0ff */
[----:B------:R-:W-:Y:S04]  /*ba20*/  STS.U16 [R30+UR12+0x780], R237 ;  /* 0x000780ed1e007988 */ /* 0x000fe8000800040c */
[----:B------:R-:W-:Y:S01]  /*ba30*/  STL.64 [R1+0xf30], R26 ;  /* 0x000f301a01007387 */ /* 0x000fe20000100a00 */
[----:B------:R-:W-:-:S03]  /*ba40*/  IMAD.X R13, R28, 0x1, R0, P1 ;  /* 0x000000011c0d7824 */ /* 0x000fc600008e0600 */
[----:B------:R-:W-:Y:S04]  /*ba50*/  STS.U16 [R30+UR12+0x2780], R236 ;  /* 0x002780ec1e007988 */ /* 0x000fe8000800040c */
[----:B------:R0:W-:Y:S04]  /*ba60*/  STL.64 [R1+0xf28], R24 ;  /* 0x000f281801007387 */ /* 0x0001e80000100a00 */
[----:B------:R-:W-:Y:S04]  /*ba70*/  STS.U16 [R30+UR12+0xb80], R228 ;  /* 0x000b80e41e007988 */ /* 0x000fe8000800040c */
[----:B------:R-:W-:Y:S04]  /*ba80*/  STS.U16 [R30+UR12+0x2b80], R227 ;  /* 0x002b80e31e007988 */ /* 0x000fe8000800040c */
[----:B0-----:R-:W4:Y:S04]  /*ba90*/  LDL.LU.64 R24, [R1+0x400] ;  /* 0x0004000001187983 */ /* 0x001f280000300a00 */
[----:B------:R-:W-:Y:S04]  /*baa0*/  STS.U16 [R30+UR12+0xf80], R217 ;  /* 0x000f80d91e007988 */ /* 0x000fe8000800040c */
[----:B------:R-:W4:Y:S04]  /*bab0*/  LDL.LU.64 R26, [R1+0x408] ;  /* 0x00040800011a7983 */ /* 0x000f280000300a00 */
[----:B------:R0:W-:Y:S04]  /*bac0*/  STS.U16 [R30+UR12+0x2f80], R216 ;  /* 0x002f80d81e007988 */ /* 0x0001e8000800040c */
[----:B------:R-:W4:Y:S04]  /*bad0*/  LDL.LU.64 R28, [R1+0x410] ;  /* 0x00041000011c7983 */ /* 0x000f280000300a00 */
[----:B------:R1:W4:Y:S04]  /*bae0*/  @!P0 LDG.E.U16 R11, desc[UR14][R12.64] ;  /* 0x0000000e0c0b8981 */ /* 0x000328000c1e1500 */
[----:B0-----:R-:W4:Y:S04]  /*baf0*/  LDL.LU.64 R30, [R1+0x418] ;  /* 0x00041800011e7983 */ /* 0x001f280000300a00 */
[----:B------:R-:W4:Y:S04]  /*bb00*/  LDL.LU.64 R32, [R1+0x420] ;  /* 0x0004200001207983 */ /* 0x000f280000300a00 */
        /* <DEDUP_REMOVED lines=58> */
[----:B------:R-:W4:Y:S01]  /*beb0*/  LDL.LU.64 R150, [R1+0x5f8] ;  /* 0x0005f80001967983 */ /* 0x000f220000300a00 */
[----:B-1----:R-:W-:-:S03]  /*bec0*/  LOP3.LUT R12, R5, 0x20, RZ, 0x3c, !PT ;  /* 0x00000020050c7812 */ /* 0x002fc600078e3cff */
[----:B------:R-:W-:Y:S04]  /*bed0*/  STS.U16 [R5+UR12+0x4000], R212 ;  /* 0x004000d405007988 */ /* 0x000fe8000800040c */
        /* <DEDUP_REMOVED lines=56> */
[----:B--2---:R-:W-:Y:S04]  /*c260*/  STS.U16 [R12+UR12+0x7100], R23 ;  /* 0x007100170c007988 */ /* 0x004fe8000800040c */
[----:B---3--:R-:W-:Y:S04]  /*c270*/  STS.U16 [R12+UR12+0x7300], R22 ;  /* 0x007300160c007988 */ /* 0x008fe8000800040c */
[----:B----4-:R-:W-:Y:S04]  /*c280*/  STS.U16 [R12+UR12+0x7500], R17 ;  /* 0x007500110c007988 */ /* 0x010fe8000800040c */
[----:B------:R-:W-:Y:S04]  /*c290*/  STS.U16 [R12+UR12+0x7700], R16 ;  /* 0x007700100c007988 */ /* 0x000fe8000800040c */
[----:B------:R-:W-:Y:S04]  /*c2a0*/  STS.U16 [R12+UR12+0x7900], R15 ;  /* 0x0079000f0c007988 */ /* 0x000fe8000800040c */
[----:B------:R-:W-:Y:S04]  /*c2b0*/  STS.U16 [R12+UR12+0x7b00], R14 ;  /* 0x007b000e0c007988 */ /* 0x000fe8000800040c */
[----:B------:R0:W-:Y:S01]  /*c2c0*/  STS.U16 [R12+UR12+0x7d00], R11 ;  /* 0x007d000b0c007988 */ /* 0x0001e2000800040c */
[----:B------:R1:W-:Y:S06]  /*c2d0*/  MEMBAR.ALL.CTA ;  /* 0x0000000000007992 */ /* 0x0003ec0000008000 */
[----:B-1----:R-:W1:Y:S02]  /*c2e0*/  FENCE.VIEW.ASYNC.S ;  /* 0x00000000000073c6 */ /* 0x002e640000000000 */
[----:B-1----:R-:W-:Y:S06]  /*c2f0*/  BAR.SYNC.DEFER_BLOCKING 0x0 ;  /* 0x0000000000007b1d */ /* 0x002fec0000010000 */
[----:B------:R-:W-:Y:S01]  /*c300*/  UMOV UR4, UR13 ;  /* 0x0000000d00047c82 */ /* 0x000fe20008000000 */
[----:B------:R-:W-:Y:S01]  /*c310*/  UMOV UR5, 0x40000040 ;  /* 0x4000004000057882 */ /* 0x000fe20000000000 */
[----:B------:R-:W-:-:S06]  /*c320*/  WARPGROUP.ARRIVE ;  /* 0x00000000000079c5 */ /* 0x000fcc0000000000 */
[----:B------:R-:W-:Y:S03]  /*c330*/  HGMMA.64x256x16.F32.BF16 R24, gdesc[UR4].tnspA, R24, gsb0 ;  /* 0x23e00000041879f0 */ /* 0x000fe60008001818 */
[----:B------:R-:W-:Y:S02]  /*c340*/  WARPGROUP.DEPBAR.LE gsb0, 0x0 ;  /* 0x00008000000079c5 */ /* 0x000fe40000010000 */
[----:B------:R-:W-:-:S15]  /*c350*/  WARPGROUP.ARRIVE ;  /* 0x00000000000079c5 */ /* 0x000fde0000000000 */
[----:B------:R-:W-:-:S08]  /*c360*/  NOP ;  /* 0x0000000000007918 */ /* 0x000fd00000000000 */
[----:B------:R-:W-:Y:S03]  /*c370*/  HGMMA.64x256x16.F32.BF16 R24, gdesc[UR8].tnspA, R24, gsb0 ;  /* 0x23e00000081879f0 */ /* 0x000fe60008001818 */
[----:B------:R-:W-:Y:S02]  /*c380*/  WARPGROUP.DEPBAR.LE gsb0, 0x0 ;  /* 0x00008000000079c5 */ /* 0x000fe40000010000 */
[----:B------:R-:W-:Y:S04]  /*c390*/  STL.64 [R1+0x400], R24 ;  /* 0x0004001801007387 */ /* 0x000fe80000100a00 */
[----:B------:R-:W-:Y:S04]  /*c3a0*/  STL.64 [R1+0x408], R26 ;  /* 0x0004081a01007387 */ /* 0x000fe80000100a00 */
[----:B------:R1:W-:Y:S04]  /*c3b0*/  STL.64 [R1+0x410], R28 ;  /* 0x0004101c01007387 */ /* 0x0003e80000100a00 */
        /* <DEDUP_REMOVED lines=57> */
[----:B------:R4:W-:Y:S01]  /*c750*/  STL.64 [R1+0x5e0], R144 ;  /* 0x0005e09001007387 */ /* 0x0009e20000100a00 */
[----:B------:R-:W-:-:S03]  /*c760*/  IMAD.MOV.U32 R241, RZ, RZ, R26 ;  /* 0x000000fffff17224 */ /* 0x000fc600078e001a */
[----:B------:R4:W-:Y:S01]  /*c770*/  STL.64 [R1+0x5e8], R146 ;  /* 0x0005e89201007387 */ /* 0x0009e20000100a00 */
[----:B0-----:R-:W-:-:S03]  /*c780*/  IMAD.MOV.U32 R11, RZ, RZ, R24 ;  /* 0x000000ffff0b7224 */ /* 0x001fc600078e0018 */
[----:B------:R0:W-:Y:S04]  /*c790*/  STL.64 [R1+0x5f0], R148 ;  /* 0x0005f09401007387 */ /* 0x0001e80000100a00 */
[----:B------:R0:W-:Y:S04]  /*c7a0*/  STL.64 [R1+0x5f8], R150 ;  /* 0x0005f89601007387 */ /* 0x0001e80000100a00 */
[----:B-1----:R-:W2:Y:S04]  /*c7b0*/  LDL.LU.64 R28, [R1+0xf38] ;  /* 0x000f3800011c7983 */ /* 0x002ea80000300a00 */
[----:B------:R-:W3:Y:S04]  /*c7c0*/  LDL.LU.64 R26, [R1+0xf30] ;  /* 0x000f3000011a7983 */ /* 0x000ee80000300a00 */
[----:B------:R-:W4:Y:S01]  /*c7d0*/  LDL.LU.64 R24, [R1+0xf28] ;  /* 0x000f280001187983 */ /* 0x000f220000300a00 */
[----:B------:R-:W-:-:S02]  /*c7e0*/  IMAD.MOV.U32 R156, RZ, RZ, R97 ;  /* 0x000000ffff9c7224 */ /* 0x000fc400078e0061 */
[----:B------:R-:W-:Y:S02]  /*c7f0*/  IMAD.MOV.U32 R152, RZ, RZ, R96 ;  /* 0x000000ffff987224 */ /* 0x000fe400078e0060 */
[----:B------:R-:W-:Y:S02]  /*c800*/  IMAD.MOV.U32 R157, RZ, RZ, R99 ;  /* 0x000000ffff9d7224 */ /* 0x000fe400078e0063 */
[----:B------:R-:W-:Y:S02]  /*c810*/  IMAD.MOV.U32 R153, RZ, RZ, R98 ;  /* 0x000000ffff997224 */ /* 0x000fe400078e0062 */
[----:B------:R-:W-:Y:S02]  /*c820*/  IMAD.MOV.U32 R164, RZ, RZ, R101 ;  /* 0x000000ffffa47224 */ /* 0x000fe400078e0065 */
[----:B------:R-:W-:Y:S02]  /*c830*/  IMAD.MOV.U32 R160, RZ, RZ, R100 ;  /* 0x000000ffffa07224 */ /* 0x000fe400078e0064 */
        /* <DEDUP_REMOVED lines=38> */
[----:B--2---:R-:W-:Y:S02]  /*caa0*/  IMAD.MOV.U32 R15, RZ, RZ, R29 ;  /* 0x000000ffff0f7224 */ /* 0x004fe400078e001d */
[----:B------:R-:W-:Y:S02]  /*cab0*/  IMAD.MOV.U32 R14, RZ, RZ, R28 ;  /* 0x000000ffff0e7224 */ /* 0x000fe400078e001c */
[----:B---3--:R-:W-:Y:S02]  /*cac0*/  IMAD.MOV.U32 R17, RZ, RZ, R27 ;  /* 0x000000ffff117224 */ /* 0x008fe400078e001b */
[----:B------:R-:W-:Y:S02]  /*cad0*/  IMAD.MOV.U32 R16, RZ, RZ, R26 ;  /* 0x000000ffff107224 */ /* 0x000fe400078e001a */
[----:B----4-:R-:W-:-:S02]  /*cae0*/  IMAD.MOV.U32 R13, RZ, RZ, R25 ;  /* 0x000000ffff0d7224 */ /* 0x010fc400078e0019 */
[----:B------:R-:W-:Y:S02]  /*caf0*/  IMAD.MOV.U32 R12, RZ, RZ, R24 ;  /* 0x000000ffff0c7224 */ /* 0x000fe400078e0018 */
[----:B------:R-:W2:Y:S04]  /*cb00*/  LDL.LU.64 R24, [R1] ;  /* 0x0000000001187983 */ /* 0x000ea80000300a00 */
[----:B------:R-:W3:Y:S04]  /*cb10*/  LDL.LU.64 R26, [R1+0x8] ;  /* 0x00000800011a7983 */ /* 0x000ee80000300a00 */
[----:B------:R-:W4:Y:S04]  /*cb20*/  LDL.LU.64 R28, [R1+0x10] ;  /* 0x00001000011c7983 */ /* 0x000f280000300a00 */
[----:B------:R-:W2:Y:S04]  /*cb30*/  LDL.LU.64 R30, [R1+0x18] ;  /* 0x00001800011e7983 */ /* 0x000ea80000300a00 */
        /* <DEDUP_REMOVED lines=58> */
[----:B0-----:R-:W4:Y:S04]  /*cee0*/  LDL.LU.64 R148, [R1+0x1f0] ;  /* 0x0001f00001947983 */ /* 0x001f280000300a00 */
[----:B------:R-:W2:Y:S04]  /*cef0*/  LDL.LU.64 R150, [R1+0x1f8] ;  /* 0x0001f80001967983 */ /* 0x000ea80000300a00 */
[----:B--2---:R-:W-:Y:S04]  /*cf00*/  STL.64 [R1+0xf20], R150 ;  /* 0x000f209601007387 */ /* 0x004fe80000100a00 */
[----:B----4-:R-:W-:Y:S04]  /*cf10*/  STL.64 [R1+0xf18], R148 ;  /* 0x000f189401007387 */ /* 0x010fe80000100a00 */
[----:B---3--:R-:W-:Y:S04]  /*cf20*/  STL.64 [R1+0xf10], R146 ;  /* 0x000f109201007387 */ /* 0x008fe80000100a00 */
        /* <DEDUP_REMOVED lines=61> */
[----:B0-----:R-:W2:Y:S04]  /*d300*/  LDL.LU.64 R24, [R1+0x200] ;  /* 0x0002000001187983 */ /* 0x001ea80000300a00 */
[----:B------:R-:W2:Y:S04]  /*d310*/  LDL.LU.64 R26, [R1+0x208] ;  /* 0x00020800011a7983 */ /* 0x000ea80000300a00 */
        /* <DEDUP_REMOVED lines=61> */
[----:B------:R-:W2:Y:S01]  /*d6f0*/  LDL.LU.64 R150, [R1+0x3f8] ;  /* 0x0003f80001967983 */ /* 0x000ea20000300a00 */
[----:B------:R-:W-:Y:S01]  /*d700*/  UMOV UR18, UR6 ;  /* 0x0000000600127c82 */ /* 0x000fe20008000000 */
[----:B------:R-:W-:Y:S01]  /*d710*/  UMOV UR19, UR7 ;  /* 0x0000000700137c82 */ /* 0x000fe20008000000 */
[----:B------:R-:W-:Y:S01]  /*d720*/  UMOV UR22, UR10 ;  /* 0x0000000a00167c82 */ /* 0x000fe20008000000 */
[----:B------:R-:W-:Y:S01]  /*d730*/  UMOV UR23, UR11 ;  /* 0x0000000b00177c82 */ /* 0x000fe20008000000 */
[----:B--2---:R-:W-:-:S06]  /*d740*/  WARPGROUP.ARRIVE ;  /* 0x00000000000079c5 */ /* 0x004fcc0000000000 */
        /* <DEDUP_REMOVED lines=69> */
[----:B------:R0:W-:Y:S01]  /*dba0*/  STL.64 [R1+0x3f8], R150 ;  /* 0x0003f89601007387 */ /* 0x0001e20000100a00 */
[----:B------:R-:W-:-:S02]  /*dbb0*/  IMAD.MOV.U32 R239, RZ, RZ, R139 ;  /* 0x000000ffffef7224 */ /* 0x000fc400078e008b */
[----:B------:R-:W-:Y:S02]  /*dbc0*/  IMAD.MOV.U32 R235, RZ, RZ, R138 ;  /* 0x000000ffffeb7224 */ /* 0x000fe400078e008a */
[----:B------:R-:W-:Y:S01]  /*dbd0*/  IMAD.MOV.U32 R238, RZ, RZ, R137 ;  /* 0x000000ffffee7224 */ /* 0x000fe200078e0089 */
[----:B0-----:R-:W2:Y:S04]  /*dbe0*/  LDL.LU.64 R150, [R1+0xf20] ;  /* 0x000f200001967983 */ /* 0x001ea80000300a00 */
[----:B------:R-:W2:Y:S04]  /*dbf0*/  LDL.LU.64 R148, [R1+0xf18] ;  /* 0x000f180001947983 */ /* 0x000ea80000300a00 */
[----:B------:R-:W2:Y:S01]  /*dc00*/  LDL.LU.64 R146, [R1+0xf10] ;  /* 0x000f100001927983 */ /* 0x000ea20000300a00 */
[----:B------:R-:W-:-:S03]  /*dc10*/  IMAD.MOV.U32 R234, RZ, RZ, R136 ;  /* 0x000000ffffea7224 */ /* 0x000fc600078e0088 */
        /* <DEDUP_REMOVED lines=11> */
[----:B------:R-:W-:Y:S02]  /*dcd0*/  IMAD.MOV.U32 R222, RZ, RZ, R129 ;  /* 0x000000ffffde7224 */ /* 0x000fe400078e0081 */
[----:B------:R-:W-:Y:S01]  /*dce0*/  IMAD.MOV.U32 R218, RZ, RZ, R128 ;  /* 0x000000ffffda7224 */ /* 0x000fe200078e0080 */
[----:B------:R-:W2:Y:S01]  /*dcf0*/  LDL.LU.64 R132, [R1+0xed8] ;  /* 0x000ed80001847983 */ /* 0x000ea20000300a00 */
[----:B------:R-:W-:Y:S02]  /*dd00*/  IMAD.MOV.U32 R215, RZ, RZ, R127 ;  /* 0x000000ffffd77224 */ /* 0x000fe400078e007f */
[----:B------:R-:W-:Y:S01]  /*dd10*/  IMAD.MOV.U32 R211, RZ, RZ, R126 ;  /* 0x000000ffffd37224 */ /* 0x000fe200078e007e */
[----:B------:R-:W2:Y:S01]  /*dd20*/  LDL.LU.64 R130, [R1+0xed0] ;  /* 0x000ed00001827983 */ /* 0x000ea20000300a00 */
[----:B------:R-:W-:Y:S02]  /*dd30*/  IMAD.MOV.U32 R214, RZ, RZ, R125 ;  /* 0x000000ffffd67224 */ /* 0x000fe400078e007d */
[----:B------:R-:W-:Y:S01]  /*dd40*/  IMAD.MOV.U32 R210, RZ, RZ, R124 ;  /* 0x000000ffffd27224 */ /* 0x000fe200078e007c */
[----:B------:R-:W2:Y:S01]  /*dd50*/  LDL.LU.64 R128, [R1+0xec8] ;  /* 0x000ec80001807983 */ /* 0x000ea20000300a00 */
[----:B------:R-:W-:-:S02]  /*dd60*/  IMAD.MOV.U32 R207, RZ, RZ, R123 ;  /* 0x000000ffffcf7224 */ /* 0x000fc400078e007b */
        /* <DEDUP_REMOVED lines=49> */
[----:B------:R-:W-:-:S03]  /*e080*/  IMAD.MOV.U32 R23, RZ, RZ, R75 ;  /* 0x000000ffff177224 */ /* 0x000fc600078e004b */
[----:B------:R-:W2:Y:S01]  /*e090*/  LDL.LU.64 R82, [R1+0xe10] ;  /* 0x000e100001527983 */ /* 0x000ea20000300a00 */
[----:B------:R-:W-:-:S03]  /*e0a0*/  IMAD.MOV.U32 R22, RZ, RZ, R73 ;  /* 0x000000ffff167224 */ /* 0x000fc600078e0049 */
        /* <DEDUP_REMOVED lines=38> */
[----:B------:R-:W-:Y:S01]  /*e310*/  HGMMA.64x256x16.F32.BF16 R24, gdesc[UR28].tnspA, R24, gsb0 ;  /* 0x23e000001c1879f0 */ /* 0x000fe20008001818 */
[----:B------:R-:W-:-:S04]  /*e320*/  LOP3.LUT R13, R13, R12, RZ, 0x3c, !PT ;  /* 0x0000000c0d0d7212 */ /* 0x000fc800078e3cff */
[----:B------:R-:W-:-:S04]  /*e330*/  LOP3.LUT R12, R13, R12, RZ, 0x3c, !PT ;  /* 0x0000000c0d0c7212 */ /* 0x000fc800078e3cff */
[----:B------:R-:W-:-:S03]  /*e340*/  LOP3.LUT R13, R13, R12, RZ, 0x3c, !PT ;  /* 0x0000000c0d0d7212 */ /* 0x000fc600078e3cff */
[----:B------:R-:W-:Y:S01]  /*e350*/  IMAD.WIDE R12, R231, 0x2, R12 ;  /* 0x00000002e70c7825 */ /* 0x000fe200078e020c */
[----:B------:R-:W-:Y:S02]  /*e360*/  WARPGROUP.DEPBAR.LE gsb0, 0x0 ;  /* 0x00008000000079c5 */ /* 0x000fe40000010000 */
[----:B------:R-:W-:Y:S04]  /*e370*/  STL.64 [R1], R24 ;  /* 0x0000001801007387 */ /* 0x000fe80000100a00 */
        /* <DEDUP_REMOVED lines=123> */
[----:B------:R-:W2:Y:S04]  /*eb30*/  LDL.LU.64 R32, [R1+0xb48] ;  /* 0x000b480001207983 */ /* 0x000ea80000300a00 */
[----:B------:R-:W2:Y:S04]  /*eb40*/  LDL.LU.64 R30, [R1+0xb40] ;  /* 0x000b4000011e7983 */ /* 0x000ea80000300a00 */
[----:B------:R-:W2:Y:S04]  /*eb50*/  LDL.LU.64 R28, [R1+0xb38] ;  /* 0x000b3800011c7983 */ /* 0x000ea80000300a00 */
[----:B------:R-:W2:Y:S04]  /*eb60*/  LDL.LU.64 R26, [R1+0xb30] ;  /* 0x000b3000011a7983 */ /* 0x000ea80000300a00 */
[----:B------:R-:W2:Y:S04]  /*eb70*/  LDL.LU.64 R24, [R1+0xb28] ;  /* 0x000b280001187983 */ /* 0x000ea80000300a00 */
[----:B------:R0:W-:Y:S04]  /*eb80*/  STL [R1+0x978], R12 ;  /* 0x0009780c01007387 */ /* 0x0001e80000100800 */
[----:B------:R1:W-:Y:S04]  /*eb90*/  STL [R1+0x8d4], R13 ;  /* 0x0008d40d01007387 */ /* 0x0003e80000100800 */
[----:B0-----:R-:W3:Y:S04]  /*eba0*/  LDL.LU R12, [R1+0x8dc] ;  /* 0x0008dc00010c7983 */ /* 0x001ee80000300800 */
[----:B-1----:R-:W3:Y:S01]  /*ebb0*/  LDL.LU R13, [R1+0x97c] ;  /* 0x00097c00010d7983 */ /* 0x002ee20000300800 */
[----:B------:R-:W-:-:S02]  /*ebc0*/  LOP3.LUT R17, R17, R16, RZ, 0x3c, !PT ;  /* 0x0000001011117212 */ /* 0x000fc400078e3cff */
[----:B------:R-:W-:Y:S02]  /*ebd0*/  LOP3.LUT R15, R15, R14, RZ, 0x3c, !PT ;  /* 0x0000000e0f0f7212 */ /* 0x000fe400078e3cff */
[----:B------:R-:W-:Y:S02]  /*ebe0*/  LOP3.LUT R16, R17, R16, RZ, 0x3c, !PT ;  /* 0x0000001011107212 */ /* 0x000fe400078e3cff */
[----:B------:R-:W-:Y:S02]  /*ebf0*/  LOP3.LUT R14, R15, R14, RZ, 0x3c, !PT ;  /* 0x0000000e0f0e7212 */ /* 0x000fe400078e3cff */
[----:B------:R-:W-:Y:S02]  /*ec00*/  LOP3.LUT R17, R17, R16, RZ, 0x3c, !PT ;  /* 0x0000001011117212 */ /* 0x000fe400078e3cff */
[----:B------:R-:W-:Y:S01]  /*ec10*/  LOP3.LUT R15, R15, R14, RZ, 0x3c, !PT ;  /* 0x0000000e0f0f7212 */ /* 0x000fe200078e3cff */
[----:B------:R-:W-:-:S04]  /*ec20*/  IMAD.WIDE R16, R231, 0x2, R16 ;  /* 0x00000002e7107825 */ /* 0x000fc800078e0210 */
[----:B------:R-:W-:Y:S01]  /*ec30*/  IMAD.WIDE R14, R231, 0x2, R14 ;  /* 0x00000002e70e7825 */ /* 0x000fe200078e020e */
[----:B------:R-:W-:Y:S04]  /*ec40*/  STL [R1+0x824], R16 ;  /* 0x0008241001007387 */ /* 0x000fe80000100800 */
[----:B------:R-:W-:Y:S04]  /*ec50*/  STL [R1+0x7c8], R17 ;  /* 0x0007c81101007387 */ /* 0x000fe80000100800 */
[----:B------:R0:W-:Y:S04]  /*ec60*/  STL [R1+0x8d8], R14 ;  /* 0x0008d80e01007387 */ /* 0x0001e80000100800 */
[----:B------:R1:W-:Y:S04]  /*ec70*/  STL [R1+0x828], R15 ;  /* 0x0008280f01007387 */ /* 0x0003e80000100800 */
[----:B0-----:R-:W4:Y:S04]  /*ec80*/  LDL.LU R14, [R1+0x830] ;  /* 0x00083000010e7983 */ /* 0x001f280000300800 */
[----:B-1----:R-:W4:Y:S01]  /*ec90*/  LDL.LU R15, [R1+0x8e0] ;  /* 0x0008e000010f7983 */ /* 0x002f220000300800 */
[----:B------:R-:W-:-:S02]  /*eca0*/  IMAD.MOV.U32 R16, RZ, RZ, R249 ;  /* 0x000000ffff107224 */ /* 0x000fc400078e00f9 */
[----:B------:R-:W-:Y:S02]  /*ecb0*/  IMAD.MOV.U32 R17, RZ, RZ, R248 ;  /* 0x000000ffff117224 */ /* 0x000fe400078e00f8 */
[----:B------:R-:W-:Y:S01]  /*ecc0*/  IMAD.WIDE R16, R231, 0x2, R16 ;  /* 0x00000002e7107825 */ /* 0x000fe200078e0210 */
[----:B---3--:R-:W-:-:S04]  /*ecd0*/  LOP3.LUT R13, R13, R12, RZ, 0x3c, !PT ;  /* 0x0000000c0d0d7212 */ /* 0x008fc800078e3cff */
[----:B------:R-:W-:-:S04]  /*ece0*/  LOP3.LUT R12, R13, R12, RZ, 0x3c, !PT ;  /* 0x0000000c0d0c7212 */ /* 0x000fc800078e3cff */
[----:B------:R-:W-:-:S03]  /*ecf0*/  LOP3.LUT R13, R13, R12, RZ, 0x3c, !PT ;  /* 0x0000000c0d0d7212 */ /* 0x000fc600078e3cff */
[----:B------:R-:W-:-:S05]  /*ed00*/  IMAD.WIDE R12, R231, 0x2, R12 ;  /* 0x00000002e70c7825 */ /* 0x000fca00078e020c */
[----:B------:R0:W-:Y:S04]  /*ed10*/  STL [R1+0x97c], R12 ;  /* 0x00097c0c01007387 */ /* 0x0001e80000100800 */
[----:B------:R1:W-:Y:S04]  /*ed20*/  STL [R1+0x8dc], R13 ;  /* 0x0008dc0d01007387 */ /* 0x0003e80000100800 */
[----:B------:R-:W3:Y:S04]  /*ed30*/  LDL.LU R248, [R1+0xb20] ;  /* 0x000b200001f87983 */ /* 0x000ee80000300800 */
[----:B------:R-:W2:Y:S01]  /*ed40*/  LDL.LU R249, [R1+0xb1c] ;  /* 0x000b1c0001f97983 */ /* 0x000ea20000300800 */
[----:B0-----:R-:W-:-:S02]  /*ed50*/  IMAD.MOV.U32 R12, RZ, RZ, R247 ;  /* 0x000000ffff0c7224 */ /* 0x001fc400078e00f7 */
[----:B-1----:R-:W-:Y:S02]  /*ed60*/  IMAD.MOV.U32 R13, RZ, RZ, R246 ;  /* 0x000000ffff0d7224 */ /* 0x002fe400078e00f6 */
[----:B------:R-:W2:Y:S04]  /*ed70*/  LDL.LU R246, [R1+0xb18] ;  /* 0x000b180001f67983 */ /* 0x000ea80000300800 */
[----:B------:R-:W2:Y:S04]  /*ed80*/  LDL.LU R247, [R1+0xb14] ;  /* 0x000b140001f77983 */ /* 0x000ea80000300800 */
[----:B------:R0:W-:Y:S04]  /*ed90*/  STL [R1+0x82c], R16 ;  /* 0x00082c1001007387 */ /* 0x0001e80000100800 */
[----:B------:R1:W-:Y:S04]  /*eda0*/  STL [R1+0x7cc], R17 ;  /* 0x0007cc1101007387 */ /* 0x0003e80000100800 */
[----:B0-----:R-:W3:Y:S04]  /*edb0*/  LDL.LU R16, [R1+0x7d0] ;  /* 0x0007d00001107983 */ /* 0x001ee80000300800 */
[----:B-1----:R-:W3:Y:S01]  /*edc0*/  LDL.LU R17, [R1+0x834] ;  /* 0x0008340001117983 */ /* 0x002ee20000300800 */
[----:B----4-:R-:W-:-:S04]  /*edd0*/  LOP3.LUT R15, R15, R14, RZ, 0x3c, !PT ;  /* 0x0000000e0f0f7212 */ /* 0x010fc800078e3cff */
[----:B------:R-:W-:-:S04]  /*ede0*/  LOP3.LUT R14, R15, R14, RZ, 0x3c, !PT ;  /* 0x0000000e0f0e7212 */ /* 0x000fc800078e3cff */
[----:B------:R-:W-:Y:S01]  /*edf0*/  LOP3.LUT R15, R15, R14, RZ, 0x3c, !PT ;  /* 0x0000000e0f0f7212 */ /* 0x000fe200078e3cff */
[----:B------:R-:W-:-:S04]  /*ee00*/  IMAD.WIDE R12, R231, 0x2, R12 ;  /* 0x00000002e70c7825 */ /* 0x000fc800078e020c */
[----:B------:R-:W-:-:S05]  /*ee10*/  IMAD.WIDE R14, R231, 0x2, R14 ;  /* 0x00000002e70e7825 */ /* 0x000fca00078e020e */
[----:B------:R0:W-:Y:S04]  /*ee20*/  STL [R1+0x8e0], R14 ;  /* 0x0008e00e01007387 */ /* 0x0001e80000100800 */
[----:B------:R1:W-:Y:S01]  /*ee30*/  STL [R1+0x830], R15 ;  /* 0x0008300f01007387 */ /* 0x0003e20000100800 */
[----:B0-----:R-:W-:-:S03]  /*ee40*/  IMAD.MOV.U32 R14, RZ, RZ, R8 ;  /* 0x000000ffff0e7224 */ /* 0x001fc600078e0008 */
[----:B------:R-:W4:Y:S01]  /*ee50*/  LDL.LU R8, [R1+0xb10] ;  /* 0x000b100001087983 */ /* 0x000f220000300800 */
[----:B-1----:R-:W-:-:S03]  /*ee60*/  IMAD.MOV.U32 R15, RZ, RZ, R6 ;  /* 0x000000ffff0f7224 */ /* 0x002fc600078e0006 */
[----:B------:R-:W4:Y:S04]  /*ee70*/  LDL.LU R6, [R1+0xb0c] ;  /* 0x000b0c0001067983 */ /* 0x000f280000300800 */
[----:B------:R0:W-:Y:S01]  /*ee80*/  STL [R1+0x980], R12 ;  /* 0x0009800c01007387 */ /* 0x0001e20000100800 */
[----:B------:R-:W-:-:S03]  /*ee90*/  LOP3.LUT R15, R15, R14, RZ, 0x3c, !PT ;  /* 0x0000000e0f0f7212 */ /* 0x000fc600078e3cff */
[----:B------:R1:W-:Y:S01]  /*eea0*/  STL [R1+0x8e4], R13 ;  /* 0x0008e40d01007387 */ /* 0x0003e20000100800 */
[----:B------:R-:W-:-:S03]  /*eeb0*/  LOP3.LUT R14, R15, R14, RZ, 0x3c, !PT ;  /* 0x0000000e0f0e7212 */ /* 0x000fc600078e3cff */
[----:B0-----:R-:W2:Y:S04]  /*eec0*/  LDL.LU R12, [R1+0x8ec] ;  /* 0x0008ec00010c7983 */ /* 0x001ea80000300800 */
[----:B-1----:R-:W2:Y:S01]  /*eed0*/  LDL.LU R13, [R1+0x984] ;  /* 0x00098400010d7983 */ /* 0x002ea20000300800 */
[----:B------:R-:W-:-:S03]  /*eee0*/  LOP3.LUT R15, R15, R14, RZ, 0x3c, !PT ;  /* 0x0000000e0f0f7212 */ /* 0x000fc600078e3cff */
[----:B------:R-:W-:Y:S01]  /*eef0*/  IMAD.WIDE R14, R231, 0x2, R14 ;  /* 0x00000002e70e7825 */ /* 0x000fe200078e020e */
[----:B---3--:R-:W-:-:S04]  /*ef00*/  LOP3.LUT R17, R17, R16, RZ, 0x3c, !PT ;  /* 0x0000001011117212 */ /* 0x008fc800078e3cff */
[----:B------:R-:W-:-:S04]  /*ef10*/  LOP3.LUT R16, R17, R16, RZ, 0x3c, !PT ;  /* 0x0000001011107212 */ /* 0x000fc800078e3cff */
[----:B------:R-:W-:-:S03]  /*ef20*/  LOP3.LUT R17, R17, R16, RZ, 0x3c, !PT ;  /* 0x0000001011117212 */ /* 0x000fc600078e3cff */
[----:B------:R-:W-:-:S05]  /*ef30*/  IMAD.WIDE R16, R231, 0x2, R16 ;  /* 0x00000002e7107825 */ /* 0x000fca00078e0210 */
[----:B------:R-:W-:Y:S04]  /*ef40*/  STL [R1+0x834], R16 ;  /* 0x0008341001007387 */ /* 0x000fe80000100800 */
[----:B------:R-:W-:Y:S04]  /*ef50*/  STL [R1+0x7d0], R17 ;  /* 0x0007d01101007387 */ /* 0x000fe80000100800 */
[----:B------:R0:W-:Y:S04]  /*ef60*/  STL [R1+0x8e8], R14 ;  /* 0x0008e80e01007387 */ /* 0x0001e80000100800 */
[----:B------:R1:W-:Y:S04]  /*ef70*/  STL [R1+0x838], R15 ;  /* 0x0008380f01007387 */ /* 0x0003e80000100800 */
[----:B0-----:R-:W3:Y:S04]  /*ef80*/  LDL.LU R14, [R1+0x840] ;  /* 0x00084000010e7983 */ /* 0x001ee80000300800 */
[----:B-1----:R-:W3:Y:S01]  /*ef90*/  LDL.LU R15, [R1+0x8f0] ;  /* 0x0008f000010f7983 */ /* 0x002ee20000300800 */
[----:B--2---:R-:W-:-:S04]  /*efa0*/  LOP3.LUT R13, R13, R12, RZ, 0x3c, !PT ;  /* 0x0000000c0d0d7212 */ /* 0x004fc800078e3cff */
[----:B------:R-:W-:-:S04]  /*efb0*/  LOP3.LUT R12, R13, R12, RZ, 0x3c, !PT ;  /* 0x0000000c0d0c7212 */ /* 0x000fc800078e3cff */
[----:B------:R-:W-:Y:S01]  /*efc0*/  LOP3.LUT R13, R13, R12, RZ, 0x3c, !PT ;  /* 0x0000000c0d0d7212 */ /* 0x000fe200078e3cff */
[----:B------:R-:W-:Y:S02]  /*efd0*/  IMAD.MOV.U32 R16, RZ, RZ, R3 ;  /* 0x000000ffff107224 */ /* 0x000fe400078e0003 */
[----:B------:R-:W-:Y:S02]  /*efe0*/  IMAD.MOV.U32 R17, RZ, RZ, R2 ;  /* 0x000000ffff117224 */ /* 0x000fe400078e0002 */
[----:B------:R-:W-:-:S04]  /*eff0*/  IMAD.WIDE R12, R231, 0x2, R12 ;  /* 0x00000002e70c7825 */ /* 0x000fc800078e020c */
[----:B------:R-:W-:Y:S01]  /*f000*/  IMAD.WIDE R16, R231, 0x2, R16 ;  /* 0x00000002e7107825 */ /* 0x000fe200078e0210 */
[----:B------:R0:W-:Y:S04]  /*f010*/  STL [R1+0x984], R12 ;  /* 0x0009840c01007387 */ /* 0x0001e80000100800 */
[----:B------:R1:W-:Y:S04]  /*f020*/  STL [R1+0x8ec], R13 ;  /* 0x0008ec0d01007387 */ /* 0x0003e80000100800 */
[----:B------:R-:W2:Y:S04]  /*f030*/  LDL.LU R2, [R1+0xb08] ;  /* 0x000b080001027983 */ /* 0x000ea80000300800 */
[----:B------:R-:W2:Y:S01]  /*f040*/  LDL.LU R3, [R1+0xb04] ;  /* 0x000b040001037983 */ /* 0x000ea20000300800 */
[----:B0-----:R-:W-:-:S02]  /*f050*/  IMAD.MOV.U32 R12, RZ, RZ, R251 ;  /* 0x000000ffff0c7224 */ /* 0x001fc400078e00fb */
[----:B-1----:R-:W-:Y:S02]  /*f060*/  IMAD.MOV.U32 R13, RZ, RZ, R250 ;  /* 0x000000ffff0d7224 */ /* 0x002fe400078e00fa */
[----:B------:R-:W2:Y:S04]  /*f070*/  LDL.LU R250, [R1+0xb00] ;  /* 0x000b000001fa7983 */ /* 0x000ea80000300800 */
[----:B------:R-:W2:Y:S04]  /*f080*/  LDL.LU R251, [R1+0xafc] ;  /* 0x000afc0001fb7983 */ /* 0x000ea80000300800 */
[----:B------:R0:W-:Y:S04]  /*f090*/  STL [R1+0x83c], R16 ;  /* 0x00083c1001007387 */ /* 0x0001e80000100800 */
[----:B------:R1:W-:Y:S04]  /*f0a0*/  STL [R1+0x7d4], R17 ;  /* 0x0007d41101007387 */ /* 0x0003e80000100800 */
[----:B0-----:R-:W4:Y:S04]  /*f0b0*/  LDL.LU R16, [R1+0x7d8] ;  /* 0x0007d80001107983 */ /* 0x001f280000300800 */
[----:B-1----:R-:W4:Y:S01]  /*f0c0*/  LDL.LU R17, [R1+0x844] ;  /* 0x0008440001117983 */ /* 0x002f220000300800 */
[----:B------:R-:W-:Y:S01]  /*f0d0*/  IMAD.WIDE R12, R231, 0x2, R12 ;  /* 0x00000002e70c7825 */ /* 0x000fe200078e020c */
[----:B---3--:R-:W-:-:S04]  /*f0e0*/  LOP3.LUT R15, R15, R14, RZ, 0x3c, !PT ;  /* 0x0000000e0f0f7212 */ /* 0x008fc800078e3cff */
[----:B------:R-:W-:-:S04]  /*f0f0*/  LOP3.LUT R14, R15, R14, RZ, 0x3c, !PT ;  /* 0x0000000e0f0e7212 */ /* 0x000fc800078e3cff */
[----:B------:R-:W-:-:S03]  /*f100*/  LOP3.LUT R15, R15, R14, RZ, 0x3c, !PT ;  /* 0x0000000e0f0f7212 */ /* 0x000fc600078e3cff */
[----:B------:R-:W-:-:S05]  /*f110*/  IMAD.WIDE R14, R231, 0x2, R14 ;  /* 0x00000002e70e7825 */ /* 0x000fca00078e020e */
[----:B------:R0:W-:Y:S04]  /*f120*/  STL [R1+0x8f0], R14 ;  /* 0x0008f00e01007387 */ /* 0x0001e80000100800 */
[----:B------:R1:W-:Y:S01]  /*f130*/  STL [R1+0x840], R15 ;  /* 0x0008400f01007387 */ /* 0x0003e20000100800 */
[----:B0-----:R-:W-:-:S03]  /*f140*/  IMAD.MOV.U32 R14, RZ, RZ, R242 ;  /* 0x000000ffff0e7224 */ /* 0x001fc600078e00f2 */
[----:B------:R-:W3:Y:S01]  /*f150*/  LDL.LU R242, [R1+0xaf8] ;  /* 0x000af80001f27983 */ /* 0x000ee20000300800 */
[----:B-1----:R-:W-:-:S03]  /*f160*/  IMAD.MOV.U32 R15, RZ, RZ, R243 ;  /* 0x000000ffff0f7224 */ /* 0x002fc600078e00f3 */
[----:B------:R-:W3:Y:S04]  /*f170*/  LDL.LU R243, [R1+0xaf4] ;  /* 0x000af40001f37983 */ /* 0x000ee80000300800 */
[----:B------:R0:W-:Y:S04]  /*f180*/  STL [R1+0x988], R12 ;  /* 0x0009880c01007387 */ /* 0x0001e80000100800 */
[----:B------:R1:W-:Y:S04]  /*f190*/  STL [R1+0x8f4], R13 ;  /* 0x0008f40d01007387 */ /* 0x0003e80000100800 */
[----:B0-----:R-:W2:Y:S04]  /*f1a0*/  LDL.LU R12, [R1+0x8fc] ;  /* 0x0008fc00010c7983 */ /* 0x001ea80000300800 */
[----:B-1----:R-:W2:Y:S01]  /*f1b0*/  LDL.LU R13, [R1+0x98c] ;  /* 0x00098c00010d7983 */ /* 0x002ea20000300800 */
[----:B------:R-:W-:-:S04]  /*f1c0*/  LOP3.LUT R15, R15, R14, RZ, 0x3c, !PT ;  /* 0x0000000e0f0f7212 */ /* 0x000fc800078e3cff */
[----:B------:R-:W-:Y:S02]  /*f1d0*/  LOP3.LUT R14, R15, R14, RZ, 0x3c, !PT ;  /* 0x0000000e0f0e7212 */ /* 0x000fe400078e3cff */
[----:B----4-:R-:W-:-:S04]  /*f1e0*/  LOP3.LUT R17, R17, R16, RZ, 0x3c, !PT ;  /* 0x0000001011117212 */ /* 0x010fc800078e3cff */
[----:B------:R-:W-:Y:S02]  /*f1f0*/  LOP3.LUT R16, R17, R16, RZ, 0x3c, !PT ;  /* 0x0000001011107212 */ /* 0x000fe400078e3cff */
[----:B------:R-:W-:Y:S02]  /*f200*/  LOP3.LUT R15, R15, R14, RZ, 0x3c, !PT ;  /* 0x0000000e0f0f7212 */ /* 0x000fe400078e3cff */
[----:B------:R-:W-:Y:S01]  /*f210*/  LOP3.LUT R17, R17, R16, RZ, 0x3c, !PT ;  /* 0x0000001011117212 */ /* 0x000fe200078e3cff */
[----:B------:R-:W-:-:S04]  /*f220*/  IMAD.WIDE R14, R231, 0x2, R14 ;  /* 0x00000002e70e7825 */ /* 0x000fc800078e020e */
[----:B------:R-:W-:-:S05]  /*f230*/  IMAD.WIDE R16, R231, 0x2, R16 ;  /* 0x00000002e7107825 */ /* 0x000fca00078e0210 */
        /* <DEDUP_REMOVED lines=9> */
[----:B--2---:R-:W-:-:S04]  /*f2d0*/  LOP3.LUT R13, R13, R12, RZ, 0x3c, !PT ;  /* 0x0000000c0d0d7212 */ /* 0x004fc800078e3cff */
[----:B------:R-:W-:-:S04]  /*f2e0*/  LOP3.LUT R12, R13, R12, RZ, 0x3c, !PT ;  /* 0x0000000c0d0c7212 */ /* 0x000fc800078e3cff */
[----:B------:R-:W-:-:S03]  /*f2f0*/  LOP3.LUT R13, R13, R12, RZ, 0x3c, !PT ;  /* 0x0000000c0d0d7212 */ /* 0x000fc600078e3cff */
[----:B------:R-:W-:-:S05]  /*f300*/  IMAD.WIDE R12, R231, 0x2, R12 ;  /* 0x00000002e70c7825 */ /* 0x000fca00078e020c */
        /* <DEDUP_REMOVED lines=41> */
[----:B------:R-:W-:Y:S01]  /*f5a0*/  IMAD.MOV.U32 R16, RZ, RZ, R244 ;  /* 0x000000ffff107224 */ /* 0x000fe200078e00f4 */
[----:B--2---:R-:W-:-:S04]  /*f5b0*/  LOP3.LUT R13, R13, R12, RZ, 0x3c, !PT ;  /* 0x0000000c0d0d7212 */ /* 0x004fc800078e3cff */
[----:B------:R-:W-:-:S04]  /*f5c0*/  LOP3.LUT R12, R13, R12, RZ, 0x3c, !PT ;  /* 0x0000000c0d0c7212 */ /* 0x000fc800078e3cff */
[----:B------:R-:W-:Y:S01]  /*f5d0*/  LOP3.LUT R13, R13, R12, RZ, 0x3c, !PT ;  /* 0x0000000c0d0d7212 */ /* 0x000fe200078e3cff */
        /* <DEDUP_REMOVED lines=31> */
[----:B------:R-:W-:-:S04]  /*f7d0*/  LOP3.LUT R14, R15, R14, RZ, 0x3c, !PT ;  /* 0x0000000e0f0e7212 */ /* 0x000fc800078e3cff */
[----:B------:R-:W-:Y:S02]  /*f7e0*/  LOP3.LUT R15, R15, R14, RZ, 0x3c, !PT ;  /* 0x0000000e0f0f7212 */ /* 0x000fe400078e3cff */
[----:B----4-:R-:W-:-:S04]  /*f7f0*/  LOP3.LUT R17, R17, R16, RZ, 0x3c, !PT ;  /* 0x0000001011117212 */ /* 0x010fc800078e3cff */
[----:B------:R-:W-:-:S04]  /*f800*/  LOP3.LUT R16, R17, R16, RZ, 0x3c, !PT ;  /* 0x0000001011107212 */ /* 0x000fc800078e3cff */
        /* <DEDUP_REMOVED lines=118> */
[----:B------:R0:W5:Y:S04]  /*ff70*/  LDL.LU R7, [R1+0xa88] ;  /* 0x000a880001077983 */ /* 0x0001680000300800 */
[----:B------:R-:W3:Y:S04]  /*ff80*/  LDL.LU R19, [R1+0xa84] ;  /* 0x000a840001137983 */ /* 0x000ee80000300800 */
[----:B------:R1:W-:Y:S04]  /*ff90*/  STL [R1+0x890], R16 ;  /* 0x0008901001007387 */ /* 0x0003e80000100800 */
[----:B------:R0:W-:Y:S01]  /*ffa0*/  STL [R1+0x800], R17 ;  /* 0x0008001101007387 */ /* 0x0001e20000100800 */
[----:B-1----:R-:W-:-:S03]  /*ffb0*/  IMAD.MOV.U32 R16, RZ, RZ, R244 ;  /* 0x000000ffff107224 */ /* 0x002fc600078e00f4 */
[----:B------:R-:W2:Y:S04]  /*ffc0*/  LDL.LU R244, [R1+0xa80] ;  /* 0x000a800001f47983 */ /* 0x000ea80000300800 */
[----:B0-----:R-:W3:Y:S01]  /*ffd0*/  LDL.LU R17, [R1+0x898] ;  /* 0x0008980001117983 */ /* 0x001ee20000300800 */
[----:B----4-:R-:W-:-:S04]  /*ffe0*/  LOP3.LUT R15, R15, R14, RZ, 0x3c, !PT ;  /* 0x0000000e0f0f7212 */ /* 0x010fc800078e3cff */
[----:B------:R-:W-:-:S04]  /*fff0*/  LOP3.LUT R14, R15, R14, RZ, 0x3c, !PT ;  /* 0x0000000e0f0e7212 */ /* 0x000fc800078e3cff */
[----:B------:R-:W-:-:S03]  /*10000*/  LOP3.LUT R15, R15, R14, RZ, 0x3c, !PT ;  /* 0x0000000e0f0f7212 */ /* 0x000fc600078e3cff */
[----:B------:R-:W-:-:S04]  /*10010*/  IMAD.WIDE R14, R231, 0x2, R14 ;  /* 0x00000002e70e7825 */ /* 0x000fc800078e020e */
[----:B------:R-:W-:Y:S01]  /*10020*/  IMAD.WIDE R12, R231, 0x2, R12 ;  /* 0x00000002e70c7825 */ /* 0x000fe200078e020c */
[----:B------:R0:W-:Y:S04]  /*10030*/  STL [R1+0x93c], R14 ;  /* 0x00093c0e01007387 */ /* 0x0001e80000100800 */
[----:B------:R1:W-:Y:S01]  /*10040*/  STL [R1+0x894], R15 ;  /* 0x0008940f01007387 */ /* 0x0003e20000100800 */
[----:B0-----:R-:W-:-:S03]  /*10050*/  IMAD.MOV.U32 R14, RZ, RZ, R245 ;  /* 0x000000ffff0e7224 */ /* 0x001fc600078e00f5 */
[----:B------:R-:W4:Y:S01]  /*10060*/  LDL.LU R245, [R1+0xa7c] ;  /* 0x000a7c0001f57983 */ /* 0x000f220000300800 */
[----:B-1----:R-:W-:-:S03]  /*10070*/  IMAD.MOV.U32 R15, RZ, RZ, R16 ;  /* 0x000000ffff0f7224 */ /* 0x002fc600078e0010 */
[----:B------:R-:W-:Y:S04]  /*10080*/  STL [R1+0x9ac], R12 ;  /* 0x0009ac0c01007387 */ /* 0x000fe80000100800 */
[----:B------:R2:W-:Y:S01]  /*10090*/  STL [R1+0x940], R13 ;  /* 0x0009400d01007387 */ /* 0x0005e20000100800 */
[----:B---3--:R-:W-:Y:S02]  /*100a0*/  IMAD.MOV.U32 R16, RZ, RZ, R17 ;  /* 0x000000ffff107224 */ /* 0x008fe400078e0011 */
[----:B------:R-:W-:Y:S02]  /*100b0*/  IMAD.MOV.U32 R17, RZ, RZ, R19 ;  /* 0x000000ffff117224 */ /* 0x000fe400078e0013 */
[----:B------:R-:W3:Y:S01]  /*100c0*/  LDL.LU R19, [R1+0xa78] ;  /* 0x000a780001137983 */ /* 0x000ee20000300800 */
[----:B------:R-:W-:-:S04]  /*100d0*/  LOP3.LUT R15, R15, R14, RZ, 0x3c, !PT ;  /* 0x0000000e0f0f7212 */ /* 0x000fc800078e3cff */
[----:B------:R-:W-:Y:S01]  /*100e0*/  LOP3.LUT R14, R15, R14, RZ, 0x3c, !PT ;  /* 0x0000000e0f0e7212 */ /* 0x000fe200078e3cff */
[----:B------:R-:W-:-:S03]  /*100f0*/  IMAD.WIDE R16, R231, 0x2, R16 ;  /* 0x00000002e7107825 */ /* 0x000fc600078e0210 */
[----:B------:R-:W-:Y:S01]  /*10100*/  LOP3.LUT R15, R15, R14, RZ, 0x3c, !PT ;  /* 0x0000000e0f0f7212 */ /* 0x000fe200078e3cff */
[----:B--2---:R-:W-:Y:S02]  /*10110*/  IMAD.MOV.U32 R13, RZ, RZ, R244 ;  /* 0x000000ffff0d7224 */ /* 0x004fe400078e00f4 */
[----:B------:R-:W2:Y:S01]  /*10120*/  LDL.LU R244, [R1+0xa74] ;  /* 0x000a740001f47983 */ /* 0x000ea20000300800 */
[----:B------:R-:W-:-:S04]  /*10130*/  IMAD.WIDE R14, R231, 0x2, R14 ;  /* 0x00000002e70e7825 */ /* 0x000fc800078e020e */
[----:B----4-:R-:W-:Y:S02]  /*10140*/  IMAD.MOV.U32 R12, RZ, RZ, R245 ;  /* 0x000000ffff0c7224 */ /* 0x010fe400078e00f5 */
[----:B------:R-:W4:Y:S04]  /*10150*/  LDL.LU R245, [R1+0xa70] ;  /* 0x000a700001f57983 */ /* 0x000f280000300800 */
[----:B------:R-:W-:Y:S04]  /*10160*/  STL [R1+0x898], R16 ;  /* 0x0008981001007387 */ /* 0x000fe80000100800 */
[----:B------:R0:W-:Y:S04]  /*10170*/  STL [R1+0x804], R17 ;  /* 0x0008041101007387 */ /* 0x0001e80000100800 */
[----:B------:R3:W-:Y:S04]  /*10180*/  STL [R1+0x944], R14 ;  /* 0x0009440e01007387 */ /* 0x0007e80000100800 */
[----:B------:R1:W-:Y:S01]  /*10190*/  STL [R1+0x89c], R15 ;  /* 0x00089c0f01007387 */ /* 0x0003e20000100800 */
[----:B------:R-:W-:-:S04]  /*101a0*/  IMAD.WIDE R12, R231, 0x2, R12 ;  /* 0x00000002e70c7825 */ /* 0x000fc800078e020c */
[----:B0-----:R-:W-:Y:S02]  /*101b0*/  IMAD.MOV.U32 R17, RZ, RZ, R10 ;  /* 0x000000ffff117224 */ /* 0x001fe400078e000a */
[----:B------:R-:W-:Y:S02]  /*101c0*/  IMAD.MOV.U32 R16, RZ, RZ, R9 ;  /* 0x000000ffff107224 */ /* 0x000fe400078e0009 */
[----:B---3--:R-:W-:Y:S02]  /*101d0*/  IMAD.MOV.U32 R14, RZ, RZ, R19 ;  /* 0x000000ffff0e7224 */ /* 0x008fe400078e0013 */
[----:B------:R-:W3:Y:S04]  /*101e0*/  LDL.LU R19, [R1+0xa6c] ;  /* 0x000a6c0001137983 */ /* 0x000ee80000300800 */
[----:B-1----:R-:W3:Y:S04]  /*101f0*/  LDL.LU R15, [R1+0x94c] ;  /* 0x00094c00010f7983 */ /* 0x002ee80000300800 */
[----:B------:R-:W-:Y:S04]  /*10200*/  STL [R1+0x9b0], R12 ;  /* 0x0009b00c01007387 */ /* 0x000fe80000100800 */
[----:B------:R0:W-:Y:S04]  /*10210*/  STL [R1+0x948], R13 ;  /* 0x0009480d01007387 */ /* 0x0001e80000100800 */
[----:B------:R-:W3:Y:S04]  /*10220*/  LDL.LU R10, [R1+0xa68] ;  /* 0x000a6800010a7983 */ /* 0x000ee80000300800 */
[----:B------:R-:W3:Y:S01]  /*10230*/  LDL.LU R9, [R1+0xa64] ;  /* 0x000a640001097983 */ /* 0x000ee20000300800 */
[----:B------:R-:W-:-:S04]  /*10240*/  IMAD.WIDE R16, R231, 0x2, R16 ;  /* 0x00000002e7107825 */ /* 0x000fc800078e0210 */
[----:B0-----:R-:W-:Y:S02]  /*10250*/  IMAD.MOV.U32 R13, RZ, RZ, R248 ;  /* 0x000000ffff0d7224 */ /* 0x001fe400078e00f8 */
[----:B------:R-:W-:Y:S01]  /*10260*/  IMAD.MOV.U32 R12, RZ, RZ, R249 ;  /* 0x000000ffff0c7224 */ /* 0x000fe200078e00f9 */
[----:B------:R-:W3:Y:S04]  /*10270*/  LDL.LU R248, [R1+0xa60] ;  /* 0x000a600001f87983 */ /* 0x000ee80000300800 */
[----:B------:R-:W3:Y:S04]  /*10280*/  LDL.LU R249, [R1+0xa5c] ;  /* 0x000a5c0001f97983 */ /* 0x000ee80000300800 */
[----:B------:R4:W-:Y:S04]  /*10290*/  STL [R1+0x8a0], R16 ;  /* 0x0008a01001007387 */ /* 0x0009e80000100800 */
[----:B------:R2:W-:Y:S01]  /*102a0*/  STL [R1+0x808], R17 ;  /* 0x0008081101007387 */ /* 0x0005e20000100800 */
[----:B------:R-:W-:-:S04]  /*102b0*/  IMAD.WIDE R12, R231, 0x2, R12 ;  /* 0x00000002e70c7825 */ /* 0x000fc800078e020c */
[----:B----4-:R-:W-:Y:S02]  /*102c0*/  IMAD.MOV.U32 R16, RZ, RZ, R245 ;  /* 0x000000ffff107224 */ /* 0x010fe400078e00f5 */
[----:B--2---:R-:W-:Y:S02]  /*102d0*/  IMAD.MOV.U32 R17, RZ, RZ, R244 ;  /* 0x000000ffff117224 */ /* 0x004fe400078e00f4 */
[----:B------:R-:W-:Y:S01]  /*102e0*/  IMAD.WIDE R16, R231, 0x2, R16 ;  /* 0x00000002e7107825 */ /* 0x000fe200078e0210 */
[----:B---3--:R-:W-:-:S04]  /*102f0*/  LOP3.LUT R15, R15, R14, RZ, 0x3c, !PT ;  /* 0x0000000e0f0f7212 */ /* 0x008fc800078e3cff */
[----:B------:R-:W-:-:S04]  /*10300*/  LOP3.LUT R14, R15, R14, RZ, 0x3c, !PT ;  /* 0x0000000e0f0e7212 */ /* 0x000fc800078e3cff */
[----:B------:R-:W-:-:S03]  /*10310*/  LOP3.LUT R15, R15, R14, RZ, 0x3c, !PT ;  /* 0x0000000e0f0f7212 */ /* 0x000fc600078e3cff */
[----:B------:R-:W-:-:S05]  /*10320*/  IMAD.WIDE R14, R231, 0x2, R14 ;  /* 0x00000002e70e7825 */ /* 0x000fca00078e020e */
[----:B------:R0:W-:Y:S04]  /*10330*/  STL [R1+0x94c], R14 ;  /* 0x00094c0e01007387 */ /* 0x0001e80000100800 */
[----:B------:R1:W-:Y:S01]  /*10340*/  STL [R1+0x8a4], R15 ;  /* 0x0008a40f01007387 */ /* 0x0003e20000100800 */
[----:B0-----:R-:W-:Y:S02]  /*10350*/  IMAD.MOV.U32 R14, RZ, RZ, R246 ;  /* 0x000000ffff0e7224 */ /* 0x001fe400078e00f6 */
[----:B-1----:R-:W-:Y:S01]  /*10360*/  IMAD.MOV.U32 R15, RZ, RZ, R247 ;  /* 0x000000ffff0f7224 */ /* 0x002fe200078e00f7 */
[----:B------:R-:W2:Y:S04]  /*10370*/  LDL.LU R246, [R1+0xa58] ;  /* 0x000a580001f67983 */ /* 0x000ea80000300800 */
[-C--:B------:R-:W-:Y:S01]  /*10380*/  LOP3.LUT R15, R15, R14.reuse, RZ, 0x3c, !PT ;  /* 0x0000000e0f0f7212 */ /* 0x080fe200078e3cff */
[----:B------:R-:W3:Y:S03]  /*10390*/  LDL.LU R247, [R1+0xa54] ;  /* 0x000a540001f77983 */ /* 0x000ee60000300800 */
[C---:B------:R-:W-:Y:S01]  /*103a0*/  LOP3.LUT R14, R15.reuse, R14, RZ, 0x3c, !PT ;  /* 0x0000000e0f0e7212 */ /* 0x040fe200078e3cff */
[----:B------:R0:W-:Y:S03]  /*103b0*/  STL [R1+0x9b4], R12 ;  /* 0x0009b40c01007387 */ /* 0x0001e60000100800 */
[----:B------:R-:W-:Y:S01]  /*103c0*/  LOP3.LUT R15, R15, R14, RZ, 0x3c, !PT ;  /* 0x0000000e0f0f7212 */ /* 0x000fe200078e3cff */
[----:B------:R1:W-:Y:S04]  /*103d0*/  STL [R1+0x950], R13 ;  /* 0x0009500d01007387 */ /* 0x0003e80000100800 */
[----:B------:R-:W4:Y:S01]  /*103e0*/  LDL.LU R244, [R1+0xa50] ;  /* 0x000a500001f47983 */ /* 0x000f220000300800 */
[----:B------:R-:W-:-:S03]  /*103f0*/  IMAD.WIDE R14, R231, 0x2, R14 ;  /* 0x00000002e70e7825 */ /* 0x000fc600078e020e */
[----:B------:R-:W4:Y:S01]  /*10400*/  LDL.LU R245, [R1+0xa4c] ;  /* 0x000a4c0001f57983 */ /* 0x000f220000300800 */
[----:B0-----:R-:W-:Y:S02]  /*10410*/  IMAD.MOV.U32 R12, RZ, RZ, R10 ;  /* 0x000000ffff0c7224 */ /* 0x001fe400078e000a */
[----:B-1----:R-:W-:Y:S02]  /*10420*/  IMAD.MOV.U32 R13, RZ, RZ, R19 ;  /* 0x000000ffff0d7224 */ /* 0x002fe400078e0013 */
[----:B------:R-:W4:Y:S04]  /*10430*/  LDL.LU R19, [R1+0xa48] ;  /* 0x000a480001137983 */ /* 0x000f280000300800 */
[----:B------:R-:W4:Y:S04]  /*10440*/  LDL.LU R10, [R1+0xa44] ;  /* 0x000a4400010a7983 */ /* 0x000f280000300800 */
[----:B------:R-:W-:Y:S04]  /*10450*/  STL [R1+0x8a8], R16 ;  /* 0x0008a81001007387 */ /* 0x000fe80000100800 */
[----:B------:R-:W-:Y:S04]  /*10460*/  STL [R1+0x80c], R17 ;  /* 0x00080c1101007387 */ /* 0x000fe80000100800 */
[----:B------:R0:W-:Y:S04]  /*10470*/  STL [R1+0x954], R14 ;  /* 0x0009540e01007387 */ /* 0x0001e80000100800 */
[----:B------:R1:W-:Y:S01]  /*10480*/  STL [R1+0x8ac], R15 ;  /* 0x0008ac0f01007387 */ /* 0x0003e20000100800 */
[----:B0-----:R-:W-:-:S03]  /*10490*/  IMAD.MOV.U32 R14, RZ, RZ, R9 ;  /* 0x000000ffff0e7224 */ /* 0x001fc600078e0009 */
[----:B------:R-:W4:Y:S04]  /*104a0*/  LDL.LU R9, [R1+0xa40] ;  /* 0x000a400001097983 */ /* 0x000f280000300800 */
[----:B-1----:R-:W2:Y:S01]  /*104b0*/  LDL.LU R15, [R1+0x95c] ;  /* 0x00095c00010f7983 */ /* 0x002ea20000300800 */
[----:B------:R-:W-:-:S04]  /*104c0*/  IMAD.WIDE R12, R231, 0x2, R12 ;  /* 0x00000002e70c7825 */ /* 0x000fc800078e020c */
[----:B------:R-:W-:Y:S02]  /*104d0*/  IMAD.MOV.U32 R16, RZ, RZ, R6 ;  /* 0x000000ffff107224 */ /* 0x000fe400078e0006 */
[----:B------:R-:W-:Y:S01]  /*104e0*/  IMAD.MOV.U32 R17, RZ, RZ, R8 ;  /* 0x000000ffff117224 */ /* 0x000fe200078e0008 */
[----:B------:R0:W-:Y:S01]  /*104f0*/  STL [R1+0x9b8], R12 ;  /* 0x0009b80c01007387 */ /* 0x0001e20000100800 */
[----:B------:R-:W-:-:S03]  /*10500*/  IMAD.WIDE R16, R231, 0x2, R16 ;  /* 0x00000002e7107825 */ /* 0x000fc600078e0210 */
[----:B------:R1:W-:Y:S04]  /*10510*/  STL [R1+0x958], R13 ;  /* 0x0009580d01007387 */ /* 0x0003e80000100800 */
[----:B------:R-:W4:Y:S04]  /*10520*/  LDL.LU R8, [R1+0xa3c] ;  /* 0x000a3c0001087983 */ /* 0x000f280000300800 */
[----:B------:R-:W4:Y:S01]  /*10530*/  LDL.LU R6, [R1+0xa38] ;  /* 0x000a380001067983 */ /* 0x000f220000300800 */
[----:B0-----:R-:W-:Y:S02]  /*10540*/  IMAD.MOV.U32 R12, RZ, RZ, R3 ;  /* 0x000000ffff0c7224 */ /* 0x001fe400078e0003 */
[----:B-1----:R-:W-:-:S02]  /*10550*/  IMAD.MOV.U32 R13, RZ, RZ, R2 ;  /* 0x000000ffff0d7224 */ /* 0x002fc400078e0002 */
[----:B------:R-:W4:Y:S04]  /*10560*/  LDL.LU R2, [R1+0xa34] ;  /* 0x000a340001027983 */ /* 0x000f280000300800 */
[----:B------:R-:W4:Y:S04]  /*10570*/  LDL.LU R3, [R1+0xa30] ;  /* 0x000a300001037983 */ /* 0x000f280000300800 */
[----:B------:R0:W-:Y:S04]  /*10580*/  STL [R1+0x8b0], R16 ;  /* 0x0008b01001007387 */ /* 0x0001e80000100800 */
[----:B------:R1:W-:Y:S01]  /*10590*/  STL [R1+0x810], R17 ;  /* 0x0008101101007387 */ /* 0x0003e20000100800 */
[----:B------:R-:W-:Y:S01]  /*105a0*/  IMAD.WIDE R12, R231, 0x2, R12 ;  /* 0x00000002e70c7825 */ /* 0x000fe200078e020c */
[----:B------:R-:W-:Y:S01]  /*105b0*/  WARPGROUP.ARRIVE ;  /* 0x00000000000079c5 */ /* 0x000fe20000000000 */
[----:B------:R-:W-:Y:S01]  /*105c0*/  UMOV UR34, UR6 ;  /* 0x0000000600227c82 */ /* 0x000fe20008000000 */
[----:B------:R-:W-:Y:S01]  /*105d0*/  UMOV UR35, UR7 ;  /* 0x0000000700237c82 */ /* 0x000fe20008000000 */
[----:B0-----:R-:W-:-:S03]  /*105e0*/  IMAD.MOV.U32 R16, RZ, RZ, R249 ;  /* 0x000000ffff107224 */ /* 0x001fc600078e00f9 */
[----:B------:R-:W-:Y:S01]  /*105f0*/  HGMMA.64x256x16.F32.BF16 R24, gdesc[UR32].tnspA, R24, gsb0 ;  /* 0x23e00000201879f0 */ /* 0x000fe20008001818 */
[----:B-1----:R-:W-:Y:S02]  /*10600*/  IMAD.MOV.U32 R17, RZ, RZ, R248 ;  /* 0x000000ffff117224 */ /* 0x002fe400078e00f8 */
[----:B------:R-:W-:Y:S01]  /*10610*/  IMAD.WIDE R16, R231, 0x2, R16 ;  /* 0x00000002e7107825 */ /* 0x000fe200078e0210 */
[----:B------:R-:W-:Y:S01]  /*10620*/  UMOV UR38, UR10 ;  /* 0x0000000a00267c82 */ /* 0x000fe20008000000 */
[----:B------:R-:W-:Y:S01]  /*10630*/  UMOV UR39, UR11 ;  /* 0x0000000b00277c82 */ /* 0x000fe20008000000 */
[----:B--2---:R-:W-:-:S04]  /*10640*/  LOP3.LUT R15, R15, R14, RZ, 0x3c, !PT ;  /* 0x0000000e0f0f7212 */ /* 0x004fc800078e3cff */
[----:B------:R-:W-:-:S04]  /*10650*/  LOP3.LUT R14, R15, R14, RZ, 0x3c, !PT ;  /* 0x0000000e0f0e7212 */ /* 0x000fc800078e3cff */
[----:B------:R-:W-:-:S03]  /*10660*/  LOP3.LUT R15, R15, R14, RZ, 0x3c, !PT ;  /* 0x0000000e0f0f7212 */ /* 0x000fc600078e3cff */
[----:B------:R-:W-:-:S05]  /*10670*/  IMAD.WIDE R14, R231, 0x2, R14 ;  /* 0x00000002e70e7825 */ /* 0x000fca00078e020e */
[----:B------:R0:W-:Y:S04]  /*10680*/  STL [R1+0x95c], R14 ;  /* 0x00095c0e01007387 */ /* 0x0001e80000100800 */
[----:B------:R1:W-:Y:S01]  /*10690*/  STL [R1+0x8b4], R15 ;  /* 0x0008b40f01007387 */ /* 0x0003e20000100800 */
[----:B0-----:R-:W-:Y:S02]  /*106a0*/  IMAD.MOV.U32 R14, RZ, RZ, R250 ;  /* 0x000000ffff0e7224 */ /* 0x001fe400078e00fa */
[----:B-1----:R-:W-:Y:S01]  /*106b0*/  IMAD.MOV.U32 R15, RZ, RZ, R251 ;  /* 0x000000ffff0f7224 */ /* 0x002fe200078e00fb */
[----:B------:R0:W5:Y:S04]  /*106c0*/  LDL.LU R250, [R1+0xa2c] ;  /* 0x000a2c0001fa7983 */ /* 0x0001680000300800 */
[-C--:B------:R-:W-:Y:S01]  /*106d0*/  LOP3.LUT R15, R15, R14.reuse, RZ, 0x3c, !PT ;  /* 0x0000000e0f0f7212 */ /* 0x080fe200078e3cff */
[----:B------:R0:W5:Y:S03]  /*106e0*/  LDL.LU R251, [R1+0xa28] ;  /* 0x000a280001fb7983 */ /* 0x0001660000300800 */
[C---:B------:R-:W-:Y:S01]  /*106f0*/  LOP3.LUT R14, R15.reuse, R14, RZ, 0x3c, !PT ;  /* 0x0000000e0f0e7212 */ /* 0x040fe200078e3cff */
[----:B------:R3:W-:Y:S03]  /*10700*/  STL [R1+0x9bc], R12 ;  /* 0x0009bc0c01007387 */ /* 0x0007e60000100800 */
[----:B------:R-:W-:Y:S01]  /*10710*/  LOP3.LUT R15, R15, R14, RZ, 0x3c, !PT ;  /* 0x0000000e0f0f7212 */ /* 0x000fe200078e3cff */
[----:B------:R1:W-:Y:S04]  /*10720*/  STL [R1+0x960], R13 ;  /* 0x0009600d01007387 */ /* 0x0003e80000100800 */
[----:B------:R0:W5:Y:S01]  /*10730*/  LDL.LU R248, [R1+0xa24] ;  /* 0x000a240001f87983 */ /* 0x0001620000300800 */
[----:B------:R-:W-:-:S03]  /*10740*/  IMAD.WIDE R14, R231, 0x2, R14 ;  /* 0x00000002e70e7825 */ /* 0x000fc600078e020e */
[----:B------:R0:W5:Y:S01]  /*10750*/  LDL.LU R249, [R1+0xa20] ;  /* 0x000a200001f97983 */ /* 0x0001620000300800 */
[----:B---3--:R-:W-:Y:S02]  /*10760*/  IMAD.MOV.U32 R12, RZ, RZ, R247 ;  /* 0x000000ffff0c7224 */ /* 0x008fe400078e00f7 */
[----:B-1----:R-:W-:Y:S02]  /*10770*/  IMAD.MOV.U32 R13, RZ, RZ, R246 ;  /* 0x000000ffff0d7224 */ /* 0x002fe400078e00f6 */
[----:B------:R0:W5:Y:S04]  /*10780*/  LDL.LU R246, [R1+0xa1c] ;  /* 0x000a1c0001f67983 */ /* 0x0001680000300800 */
[----:B------:R0:W5:Y:S04]  /*10790*/  LDL.LU R247, [R1+0xa18] ;  /* 0x000a180001f77983 */ /* 0x0001680000300800 */
[----:B------:R-:W-:Y:S04]  /*107a0*/  STL [R1+0x8b8], R16 ;  /* 0x0008b81001007387 */ /* 0x000fe80000100800 */
[----:B------:R-:W-:Y:S04]  /*107b0*/  STL [R1+0x814], R17 ;  /* 0x0008141101007387 */ /* 0x000fe80000100800 */
[----:B------:R4:W-:Y:S04]  /*107c0*/  STL [R1+0x964], R14 ;  /* 0x0009640e01007387 */ /* 0x0009e80000100800 */
[----:B------:R1:W-:Y:S01]  /*107d0*/  STL [R1+0x8bc], R15 ;  /* 0x0008bc0f01007387 */ /* 0x0003e20000100800 */
[----:B----4-:R-:W-:-:S02]  /*107e0*/  IMAD.MOV.U32 R14, RZ, RZ, R244 ;  /* 0x000000ffff0e7224 */ /* 0x010fc400078e00f4 */
[----:B-1----:R-:W-:Y:S01]  /*107f0*/  IMAD.MOV.U32 R15, RZ, RZ, R245 ;  /* 0x000000ffff0f7224 */ /* 0x002fe200078e00f5 */
[----:B------:R0:W5:Y:S04]  /*10800*/  LDL.LU R244, [R1+0xa14] ;  /* 0x000a140001f47983 */ /* 0x0001680000300800 */
[-C--:B------:R-:W-:Y:S01]  /*10810*/  LOP3.LUT R15, R15, R14.reuse, RZ, 0x3c, !PT ;  /* 0x0000000e0f0f7212 */ /* 0x080fe200078e3cff */
[----:B------:R-:W-:Y:S01]  /*10820*/  IMAD.WIDE R12, R231, 0x2, R12 ;  /* 0x00000002e70c7825 */ /* 0x000fe200078e020c */
[----:B------:R0:W5:Y:S02]  /*10830*/  LDL.LU R245, [R1+0xa10] ;  /* 0x000a100001f57983 */ /* 0x0001640000300800 */
[----:B------:R-:W-:Y:S01]  /*10840*/  LOP3.LUT R14, R15, R14, RZ, 0x3c, !PT ;  /* 0x0000000e0f0e7212 */ /* 0x000fe200078e3cff */
[----:B------:R-:W-:-:S02]  /*10850*/  IMAD.MOV.U32 R16, RZ, RZ, R243 ;  /* 0x000000ffff107224 */ /* 0x000fc400078e00f3 */
[----:B------:R-:W-:Y:S01]  /*10860*/  IMAD.MOV.U32 R17, RZ, RZ, R242 ;  /* 0x000000ffff117224 */ /* 0x000fe200078e00f2 */
[----:B------:R-:W-:Y:S01]  /*10870*/  LOP3.LUT R15, R15, R14, RZ, 0x3c, !PT ;  /* 0x0000000e0f0f7212 */ /* 0x000fe200078e3cff */
[----:B------:R1:W-:Y:S01]  /*10880*/  STL [R1+0x9c0], R12 ;  /* 0x0009c00c01007387 */ /* 0x0003e20000100800 */
[----:B------:R-:W-:-:S03]  /*10890*/  IMAD.WIDE R16, R231, 0x2, R16 ;  /* 0x00000002e7107825 */ /* 0x000fc600078e0210 */
[----:B------:R2:W-:Y:S01]  /*108a0*/  STL [R1+0x968], R13 ;  /* 0x0009680d01007387 */ /* 0x0005e20000100800 */
[----:B------:R-:W-:-:S03]  /*108b0*/  IMAD.WIDE R14, R231, 0x2, R14 ;  /* 0x00000002e70e7825 */ /* 0x000fc600078e020e */
[----:B------:R0:W5:Y:S04]  /*108c0*/  LDL.LU R242, [R1+0xa0c] ;  /* 0x000a0c0001f27983 */ /* 0x0001680000300800 */
[----:B------:R0:W5:Y:S01]  /*108d0*/  LDL.LU R243, [R1+0xa08] ;  /* 0x000a080001f37983 */ /* 0x0001620000300800 */
[----:B-1----:R-:W-:Y:S02]  /*108e0*/  IMAD.MOV.U32 R12, RZ, RZ, R21 ;  /* 0x000000ffff0c7224 */ /* 0x002fe400078e0015 */
[----:B--2---:R-:W-:Y:S02]  /*108f0*/  IMAD.MOV.U32 R13, RZ, RZ, R20 ;  /* 0x000000ffff0d7224 */ /* 0x004fe400078e0014 */
[----:B------:R0:W5:Y:S04]  /*10900*/  LDL.LU R20, [R1+0xa04] ;  /* 0x000a040001147983 */ /* 0x0001680000300800 */
[----:B------:R0:W5:Y:S04]  /*10910*/  LDL.LU R21, [R1+0xa00] ;  /* 0x000a000001157983 */ /* 0x0001680000300800 */
[----:B------:R-:W-:Y:S04]  /*10920*/  STL [R1+0x8c0], R16 ;  /* 0x0008c01001007387 */ /* 0x000fe80000100800 */
[----:B------:R-:W-:Y:S04]  /*10930*/  STL [R1+0x818], R17 ;  /* 0x0008181101007387 */ /* 0x000fe80000100800 */
[----:B------:R1:W-:Y:S04]  /*10940*/  STL [R1+0x96c], R14 ;  /* 0x00096c0e01007387 */ /* 0x0003e80000100800 */
[----:B------:R2:W-:Y:S01]  /*10950*/  STL [R1+0x8c4], R15 ;  /* 0x0008c40f01007387 */ /* 0x0005e20000100800 */
[----:B-1----:R-:W-:-:S03]  /*10960*/  IMAD.MOV.U32 R14, RZ, RZ, R18 ;  /* 0x000000ffff0e7224 */ /* 0x002fc600078e0012 */
[----:B------:R0:W5:Y:S01]  /*10970*/  LDL.LU R18, [R1+0x9fc] ;  /* 0x0009fc0001127983 */ /* 0x0001620000300800 */
[----:B--2---:R-:W-:-:S03]  /*10980*/  IMAD.MOV.U32 R15, RZ, RZ, R252 ;  /* 0x000000ffff0f7224 */ /* 0x004fc600078e00fc */
[----:B------:R-:W2:Y:S01]  /*10990*/  LDL.LU R252, [R1+0x9f8] ;  /* 0x0009f80001fc7983 */ /* 0x000ea20000300800 */
[----:B------:R-:W-:Y:S02]  /*109a0*/  WARPGROUP.DEPBAR.LE gsb0, 0x0 ;  /* 0x00008000000079c5 */ /* 0x000fe40000010000 */
[----:B------:R-:W-:-:S06]  /*109b0*/  WARPGROUP.ARRIVE ;  /* 0x00000000000079c5 */ /* 0x000fcc0000000000 */
[----:B------:R-:W-:Y:S01]  /*109c0*/  HGMMA.64x256x16.F32.BF16 R24, gdesc[UR36].tnspA, R24, gsb0 ;  /* 0x23e00000241879f0 */ /* 0x000fe20008001818 */
[----:B------:R-:W-:Y:S01]  /*109d0*/  IMAD.WIDE R12, R231, 0x2, R12 ;  /* 0x00000002e70c7825 */ /* 0x000fe200078e020c */
[----:B------:R-:W-:-:S03]  /*109e0*/  LOP3.LUT R15, R15, R14, RZ, 0x3c, !PT ;  /* 0x0000000e0f0f7212 */ /* 0x000fc600078e3cff */
[----:B------:R-:W-:Y:S02]  /*109f0*/  IMAD.MOV.U32 R16, RZ, RZ, R10 ;  /* 0x000000ffff107224 */ /* 0x000fe400078e000a */
[----:B------:R-:W-:Y:S01]  /*10a00*/  IMAD.MOV.U32 R17, RZ, RZ, R19 ;  /* 0x000000ffff117224 */ /* 0x000fe200078e0013 */
[----:B------:R-:W-:Y:S01]  /*10a10*/  LOP3.LUT R14, R15, R14, RZ, 0x3c, !PT ;  /* 0x0000000e0f0e7212 */ /* 0x000fe200078e3cff */
[----:B------:R1:W-:Y:S01]  /*10a20*/  STL [R1+0x9c4], R12 ;  /* 0x0009c40c01007387 */ /* 0x0003e20000100800 */
[----:B------:R-:W-:-:S03]  /*10a30*/  IMAD.WIDE R16, R231, 0x2, R16 ;  /* 0x00000002e7107825 */ /* 0x000fc600078e0210 */
[----:B------:R3:W-:Y:S01]  /*10a40*/  STL [R1+0x970], R13 ;  /* 0x0009700d01007387 */ /* 0x0007e20000100800 */
[----:B------:R-:W-:-:S03]  /*10a50*/  LOP3.LUT R15, R15, R14, RZ, 0x3c, !PT ;  /* 0x0000000e0f0f7212 */ /* 0x000fc600078e3cff */
[----:B------:R0:W5:Y:S04]  /*10a60*/  LDL.LU R19, [R1+0x9f4] ;  /* 0x0009f40001137983 */ /* 0x0001680000300800 */
[----:B------:R0:W5:Y:S01]  /*10a70*/  LDL.LU R10, [R1+0x9f0] ;  /* 0x0009f000010a7983 */ /* 0x0001620000300800 */
[----:B-1----:R-:W-:Y:S02]  /*10a80*/  IMAD.MOV.U32 R12, RZ, RZ, R8 ;  /* 0x000000ffff0c7224 */ /* 0x002fe400078e0008 */
[----:B---3--:R-:W-:Y:S02]  /*10a90*/  IMAD.MOV.U32 R13, RZ, RZ, R9 ;  /* 0x000000ffff0d7224 */ /* 0x008fe400078e0009 */
[----:B------:R0:W5:Y:S01]  /*10aa0*/  LDL.LU R9, [R1+0x9ec] ;  /* 0x0009ec0001097983 */ /* 0x0001620000300800 */
[----:B------:R-:W-:-:S03]  /*10ab0*/  IMAD.WIDE R14, R231, 0x2, R14 ;  /* 0x00000002e70e7825 */ /* 0x000fc600078e020e */
[----:B------:R0:W5:Y:S04]  /*10ac0*/  LDL.LU R8, [R1+0x9e8] ;  /* 0x0009e80001087983 */ /* 0x0001680000300800 */
[----:B------:R-:W-:Y:S01]  /*10ad0*/  STL [R1+0x8c8], R16 ;  /* 0x0008c81001007387 */ /* 0x000fe20000100800 */
[----:B------:R-:W-:-:S03]  /*10ae0*/  IMAD.WIDE R12, R231, 0x2, R12 ;  /* 0x00000002e70c7825 */ /* 0x000fc600078e020c */
[----:B------:R1:W-:Y:S04]  /*10af0*/  STL [R1+0x81c], R17 ;  /* 0x00081c1101007387 */ /* 0x0003e80000100800 */
[----:B------:R0:W-:Y:S01]  /*10b00*/  STL [R1+0x8cc], R14 ;  /* 0x0008cc0e01007387 */ /* 0x0001e20000100800 */
[----:B-1----:R-:W1:Y:S03]  /*10b10*/  LDC R17, c[0x0][0x238] ;  /* 0x00008e00ff117b82 */ /* 0x002e660000000800 */
[----:B------:R0:W-:Y:S04]  /*10b20*/  STL [R1+0x820], R15 ;  /* 0x0008200f01007387 */ /* 0x0001e80000100800 */
[----:B------:R0:W-:Y:S04]  /*10b30*/  STL [R1+0x974], R12 ;  /* 0x0009740c01007387 */ /* 0x0001e80000100800 */
[----:B------:R0:W-:Y:S01]  /*10b40*/  STL [R1+0x8d0], R13 ;  /* 0x0008d00d01007387 */ /* 0x0001e20000100800 */
[----:B------:R-:W-:-:S02]  /*10b50*/  VIADD R6, R6, 0xffffffe0 ;  /* 0xffffffe006067836 */ /* 0x000fc40000000000 */
[----:B-1----:R-:W-:-:S04]  /*10b60*/  IMAD.SHL.U32 R17, R17, 0x20, RZ ;  /* 0x0000002011117824 */ /* 0x002fc800078e00ff */
[----:B------:R-:W-:Y:S01]  /*10b70*/  IMAD.WIDE R2, R17, 0x2, R2 ;  /* 0x0000000211027825 */ /* 0x000fe200078e0202 */
[----:B------:R-:W-:-:S03]  /*10b80*/  WARPGROUP.DEPBAR.LE gsb0, 0x0 ;  /* 0x00008000000079c5 */ /* 0x000fc60000010000 */
[----:B--2---:R-:W-:-:S05]  /*10b90*/  VIADD R252, R252, 0xffffffff ;  /* 0xfffffffffcfc7836 */ /* 0x004fca0000000000 */
[----:B------:R-:W-:-:S13]  /*10ba0*/  ISETP.NE.U32.AND P0, PT, R252, RZ, PT ;  /* 0x000000fffc00720c */ /* 0x000fda0003f05070 */
[----:B0-----:R-:W-:Y:S05]  /*10bb0*/  @P0 BRA `(.L_x_1) ;  /* 0xffffff7000e80947 */ /* 0x001fea000383ffff */
[----:B------:R-:W2:Y:S04]  /*10bc0*/  LDL.LU R14, [R1+0x5d8] ;  /* 0x0005d800010e7983 */ /* 0x000ea80000300800 */
[----:B------:R-:W3:Y:S04]  /*10bd0*/  LDL.LU R15, [R1+0x1d8] ;  /* 0x0001d800010f7983 */ /* 0x000ee80000300800 */
[----:B------:R-:W4:Y:S04]  /*10be0*/  LDL.LU R16, [R1+0x3d0] ;  /* 0x0003d00001107983 */ /* 0x000f280000300800 */
[----:B------:R-:W2:Y:S04]  /*10bf0*/  LDL.LU R17, [R1+0x3d8] ;  /* 0x0003d80001117983 */ /* 0x000ea80000300800 */
[----:B-----5:R-:W3:Y:S04]  /*10c00*/  LDL.LU R7, [R1+0x5f4] ;  /* 0x0005f40001077983 */ /* 0x020ee80000300800 */
[----:B------:R-:W4:Y:S04]  /*10c10*/  LDL.LU R5, [R1+0x3f8] ;  /* 0x0003f80001057983 */ /* 0x000f280000300800 */
[----:B------:R-:W2:Y:S04]  /*10c20*/  LDL.LU R6, [R1+0x3f0] ;  /* 0x0003f00001067983 */ /* 0x000ea80000300800 */
[----:B------:R-:W4:Y:S04]  /*10c30*/  LDL.LU R231, [R1+0x1f8] ;  /* 0x0001f80001e77983 */ /* 0x000f280000300800 */
[----:B------:R-:W4:Y:S04]  /*10c40*/  LDL.LU R252, [R1+0x5f8] ;  /* 0x0005f80001fc7983 */ /* 0x000f280000300800 */
[----:B------:R-:W3:Y:S04]  /*10c50*/  LDL.LU R0, [R1+0x1f0] ;  /* 0x0001f00001007983 */ /* 0x000ee80000300800 */
[----:B------:R-:W3:Y:S04]  /*10c60*/  LDL.LU R4, [R1+0x5f0] ;  /* 0x0005f00001047983 */ /* 0x000ee80000300800 */
        /* <DEDUP_REMOVED lines=18> */
[----:B------:R0:W-:Y:S04]  /*10d90*/  STL [R1+0xba0], R172 ;  /* 0x000ba0ac01007387 */ /* 0x0001e80000100800 */
[----:B0-----:R-:W4:Y:S04]  /*10da0*/  LDL.LU R172, [R1+0x1f4] ;  /* 0x0001f40001ac7983 */ /* 0x001f280000300800 */
        /* <DEDUP_REMOVED lines=8> */
[----:B------:R-:W-:Y:S04]  /*10e30*/  STL [R1+0xb8c], R169 ;  /* 0x000b8ca901007387 */ /* 0x000fe80000100800 */
        /* <DEDUP_REMOVED lines=33> */
[----:B------:R-:W-:Y:S01]  /*11050*/  STL [R1+0xb04], R87 ;  /* 0x000b045701007387 */ /* 0x000fe20000100800 */
[----:B--2---:R-:W-:-:S03]  /*11060*/  F2FP.BF16.F32.PACK_AB R6, R148, R6 ;  /* 0x000000069406723e */ /* 0x004fc600000010ff */
[----:B------:R-:W-:Y:S04]  /*11070*/  STL [R1+0xb00], R85 ;  /* 0x000b005501007387 */ /* 0x000fe80000100800 */
[----:B------:R-:W-:Y:S04]  /*11080*/  STL [R1+0xafc], R86 ;  /* 0x000afc5601007387 */ /* 0x000fe80000100800 */
[----:B------:R-:W-:Y:S04]  /*11090*/  STL [R1+0xaf8], R84 ;  /* 0x000af85401007387 */ /* 0x000fe80000100800 */
[----:B------:R-:W-:Y:S01]  /*110a0*/  STL [R1+0xaf4], R83 ;  /* 0x000af45301007387 */ /* 0x000fe20000100800 */
[----:B---3--:R-:W-:-:S03]  /*110b0*/  F2FP.BF16.F32.PACK_AB R0, R0, R4 ;  /* 0x000000040000723e */ /* 0x008fc600000010ff */
[----:B------:R-:W-:Y:S01]  /*110c0*/  STL [R1+0xaf0], R81 ;  /* 0x000af05101007387 */ /* 0x000fe20000100800 */
[----:B----4-:R-:W-:-:S03]  /*110d0*/  F2FP.BF16.F32.PACK_AB R4, R147, R20 ;  /* 0x000000149304723e */ /* 0x010fc600000010ff */
        /* <DEDUP_REMOVED lines=15> */
[----:B------:R-:W-:-:S03]  /*111d0*/  F2FP.BF16.F32.PACK_AB R2, R2, R3 ;  /* 0x000000030202723e */ /* 0x000fc600000010ff */
        /* <DEDUP_REMOVED lines=49> */
[----:B------:R1:W-:Y:S04]  /*114f0*/  STL [R1+0x9ec], R9 ;  /* 0x0009ec0901007387 */ /* 0x0003e80000100800 */
[----:B------:R2:W-:Y:S01]  /*11500*/  STL [R1+0x9e8], R8 ;  /* 0x0009e80801007387 */ /* 0x0005e20000100800 */
[----:B0-----:R-:W-:-:S02]  /*11510*/  F2FP.BF16.F32.PACK_AB R10, R149, R170 ;  /* 0x000000aa950a723e */ /* 0x001fc400000010ff */
[----:B-1----:R-:W-:Y:S02]  /*11520*/  F2FP.BF16.F32.PACK_AB R9, R106, R171 ;  /* 0x000000ab6a09723e */ /* 0x002fe400000010ff */
[----:B--2---:R-:W-:-:S05]  /*11530*/  F2FP.BF16.F32.PACK_AB R8, R151, R104 ;  /* 0x000000689708723e */ /* 0x004fca00000010ff */
[----:B------:R0:W-:Y:S04]  /*11540*/  STL [R1+0x61c], R8 ;  /* 0x00061c0801007387 */ /* 0x0001e80000100800 */
[----:B------:R-:W-:Y:S04]  /*11550*/  STL [R1+0x618], R10 ;  /* 0x0006180a01007387 */ /* 0x000fe80000100800 */
[----:B------:R-:W-:Y:S01]  /*11560*/  STL [R1+0x614], R9 ;  /* 0x0006140901007387 */ /* 0x000fe20000100800 */
[----:B0-----:R-:W-:Y:S01]  /*11570*/  F2FP.BF16.F32.PACK_AB R8, R172, R7 ;  /* 0x00000007ac08723e */ /* 0x001fe200000010ff */
[----:B------:R-:W-:Y:S01]  /*11580*/  IMAD.MOV.U32 R172, RZ, RZ, R15 ;  /* 0x000000ffffac7224 */ /* 0x000fe200078e000f */
[----:B------:R-:W-:-:S02]  /*11590*/  F2FP.BF16.F32.PACK_AB R7, R150, R5 ;  /* 0x000000059607723e */ /* 0x000fc400000010ff */
[----:B------:R-:W-:Y:S01]  /*115a0*/  F2FP.BF16.F32.PACK_AB R5, R231, R252 ;  /* 0x000000fce705723e */ /* 0x000fe200000010ff */
[----:B------:R-:W-:Y:S04]  /*115b0*/  STL [R1+0x610], R8 ;  /* 0x0006100801007387 */ /* 0x000fe80000100800 */
[----:B------:R-:W-:Y:S04]  /*115c0*/  STL [R1+0x60c], R7 ;  /* 0x00060c0701007387 */ /* 0x000fe80000100800 */
[----:B------:R-:W-:Y:S04]  /*115d0*/  STL [R1+0x608], R6 ;  /* 0x0006080601007387 */ /* 0x000fe80000100800 */
[----:B------:R0:W-:Y:S04]  /*115e0*/  STL [R1+0x604], R5 ;  /* 0x0006040501007387 */ /* 0x0001e80000100800 */
[----:B------:R1:W-:Y:S04]  /*115f0*/  STL [R1+0x600], R0 ;  /* 0x0006000001007387 */ /* 0x0003e80000100800 */
[----:B------:R2:W-:Y:S01]  /*11600*/  STL [R1+0x3fc], R4 ;  /* 0x0003fc0401007387 */ /* 0x0005e20000100800 */
[----:B0-----:R-:W-:-:S02]  /*11610*/  F2FP.BF16.F32.PACK_AB R5, R145, R21 ;  /* 0x000000159105723e */ /* 0x001fc400000010ff */
[----:B-1----:R-:W-:-:S03]  /*11620*/  F2FP.BF16.F32.PACK_AB R0, R18, R19 ;  /* 0x000000131200723e */ /* 0x002fc600000010ff */
[----:B------:R0:W-:Y:S01]  /*11630*/  STL [R1+0x3f8], R5 ;  /* 0x0003f80501007387 */ /* 0x0001e20000100800 */
[----:B--2---:R-:W-:-:S03]  /*11640*/  F2FP.BF16.F32.PACK_AB R4, R250, R251 ;  /* 0x000000fbfa04723e */ /* 0x004fc600000010ff */
[----:B------:R1:W-:Y:S01]  /*11650*/  STL [R1+0x3f4], R0 ;  /* 0x0003f40001007387 */ /* 0x0003e20000100800 */
[----:B------:R-:W-:Y:S02]  /*11660*/  IMAD.MOV.U32 R251, RZ, RZ, R17 ;  /* 0x000000fffffb7224 */ /* 0x000fe400078e0011 */
[----:B------:R-:W-:Y:S01]  /*11670*/  IMAD.MOV.U32 R250, RZ, RZ, R16 ;  /* 0x000000fffffa7224 */ /* 0x000fe200078e0010 */
[----:B------:R2:W-:Y:S01]  /*11680*/  STL [R1+0x3f0], R4 ;  /* 0x0003f00401007387 */ /* 0x0005e20000100800 */
[----:B0-----:R-:W-:Y:S02]  /*11690*/  F2FP.BF16.F32.PACK_AB R5, R146, R248 ;  /* 0x000000f89205723e */ /* 0x001fe400000010ff */
[----:B-1----:R-:W-:-:S03]  /*116a0*/  F2FP.BF16.F32.PACK_AB R0, R144, R249 ;  /* 0x000000f99000723e */ /* 0x002fc600000010ff */
[----:B------:R0:W-:Y:S01]  /*116b0*/  STL [R1+0x1fc], R5 ;  /* 0x0001fc0501007387 */ /* 0x0001e20000100800 */
[----:B------:R-:W-:Y:S01]  /*116c0*/  IMAD.MOV.U32 R249, RZ, RZ, R14 ;  /* 0x000000fffff97224 */ /* 0x000fe200078e000e */
[----:B--2---:R-:W-:Y:S02]  /*116d0*/  F2FP.BF16.F32.PACK_AB R4, R246, R247 ;  /* 0x000000f7f604723e */ /* 0x004fe400000010ff */
[----:B------:R1:W-:Y:S04]  /*116e0*/  STL [R1+0x1f8], R0 ;  /* 0x0001f80001007387 */ /* 0x0003e80000100800 */
[----:B------:R2:W-:Y:S01]  /*116f0*/  STL [R1+0x1f4], R4 ;  /* 0x0001f40401007387 */ /* 0x0005e20000100800 */
[----:B0-----:R-:W-:Y:S02]  /*11700*/  F2FP.BF16.F32.PACK_AB R5, R244, R245 ;  /* 0x000000f5f405723e */ /* 0x001fe400000010ff */
[----:B-1----:R-:W-:-:S03]  /*11710*/  F2FP.BF16.F32.PACK_AB R0, R143, R242 ;  /* 0x000000f28f00723e */ /* 0x002fc600000010ff */
[----:B------:R-:W-:Y:S01]  /*11720*/  STL [R1+0x1f0], R5 ;  /* 0x0001f00501007387 */ /* 0x000fe20000100800 */
[----:B--2---:R-:W-:-:S03]  /*11730*/  F2FP.BF16.F32.PACK_AB R4, R141, R243 ;  /* 0x000000f38d04723e */ /* 0x004fc600000010ff */
[----:B------:R0:W-:Y:S04]  /*11740*/  STL [R1+0x1ec], R0 ;  /* 0x0001ec0001007387 */ /* 0x0001e80000100800 */
[----:B------:R1:W-:Y:S04]  /*11750*/  STL [R1+0x1e8], R4 ;  /* 0x0001e80401007387 */ /* 0x0003e80000100800 */
[----:B------:R-:W-:Y:S01]  /*11760*/  STL [R1+0x1e4], R2 ;  /* 0x0001e40201007387 */ /* 0x000fe20000100800 */
[----:B0-----:R-:W-:-:S05]  /*11770*/  F2FP.BF16.F32.PACK_AB R0, R12, R13 ;  /* 0x0000000d0c00723e */ /* 0x001fca00000010ff */
[----:B------:R0:W-:Y:S04]  /*11780*/  STL [R1+0x1e0], R0 ;  /* 0x0001e00001007387 */ /* 0x0001e80000100800 */
[----:B------:R-:W2:Y:S04]  /*11790*/  LDL.LU R171, [R1+0x1d0] ;  /* 0x0001d00001ab7983 */ /* 0x000ea80000300800 */
[----:B------:R-:W2:Y:S04]  /*117a0*/  LDL.LU R248, [R1+0x5d0] ;  /* 0x0005d00001f87983 */ /* 0x000ea80000300800 */
        /* <DEDUP_REMOVED lines=72> */
[----:B-1----:R-:W4:Y:S04]  /*11c30*/  LDL.LU R4, [R1+0x4e0] ;  /* 0x0004e00001047983 */ /* 0x002f280000300800 */
        /* <DEDUP_REMOVED lines=62> */
[----:B0-----:R-:W4:Y:S04]  /*12020*/  LDL.LU R0, [R1+0x20c] ;  /* 0x00020c0001007983 */ /* 0x001f280000300800 */
[----:B------:R-:W4:Y:S04]  /*12030*/  LDL.LU R246, [R1+0x204] ;  /* 0x0002040001f67983 */ /* 0x000f280000300800 */
[----:B------:R-:W4:Y:S04]  /*12040*/  LDL.LU R247, [R1+0xc] ;  /* 0x00000c0001f77983 */ /* 0x000f280000300800 */
[----:B------:R-:W4:Y:S04]  /*12050*/  LDL.LU R244, [R1+0x40c] ;  /* 0x00040c0001f47983 */ /* 0x000f280000300800 */
[----:B------:R-:W4:Y:S01]  /*12060*/  LDL.LU R245, [R1+0x4] ;  /* 0x0000040001f57983 */ /* 0x000f220000300800 */
[----:B------:R-:W-:-:S03]  /*12070*/  F2FP.BF16.F32.PACK_AB R251, R142, R251 ;  /* 0x000000fb8efb723e */ /* 0x000fc600000010ff */
[----:B------:R-:W4:Y:S01]  /*12080*/  LDL.LU R242, [R1+0x404] ;  /* 0x0004040001f27983 */ /* 0x000f220000300800 */
[----:B------:R-:W-:-:S03]  /*12090*/  F2FP.BF16.F32.PACK_AB R250, R140, R250 ;  /* 0x000000fa8cfa723e */ /* 0x000fc600000010ff */
[----:B------:R-:W4:Y:S01]  /*120a0*/  LDL.LU R243, [R1+0x208] ;  /* 0x0002080001f37983 */ /* 0x000f220000300800 */
[----:B------:R-:W-:-:S03]  /*120b0*/  F2FP.BF16.F32.PACK_AB R249, R172, R249 ;  /* 0x000000f9acf9723e */ /* 0x000fc600000010ff */
[----:B------:R-:W4:Y:S01]  /*120c0*/  LDL.LU R2, [R1+0x200] ;  /* 0x0002000001027983 */ /* 0x000f220000300800 */
[----:B--2---:R-:W-:-:S03]  /*120d0*/  F2FP.BF16.F32.PACK_AB R248, R171, R248 ;  /* 0x000000f8abf8723e */ /* 0x004fc600000010ff */
[----:B------:R-:W2:Y:S01]  /*120e0*/  LDL.LU R3, [R1+0x8] ;  /* 0x0000080001037983 */ /* 0x000ea20000300800 */
[----:B------:R-:W-:-:S03]  /*120f0*/  F2FP.BF16.F32.PACK_AB R239, R139, R239 ;  /* 0x000000ef8bef723e */ /* 0x000fc600000010ff */
[----:B------:R-:W2:Y:S01]  /*12100*/  LDL.LU R142, [R1+0x254] ;  /* 0x00025400018e7983 */ /* 0x000ea20000300800 */
[----:B------:R-:W-:-:S03]  /*12110*/  F2FP.BF16.F32.PACK_AB R238, R137, R238 ;  /* 0x000000ee89ee723e */ /* 0x000fc600000010ff */
[----:B------:R-:W2:Y:S01]  /*12120*/  LDL.LU R140, [R1+0x454] ;  /* 0x00045400018c7983 */ /* 0x000ea20000300800 */
[----:B---3--:R-:W-:-:S03]  /*12130*/  F2FP.BF16.F32.PACK_AB R237, R106, R237 ;  /* 0x000000ed6aed723e */ /* 0x008fc600000010ff */
[----:B------:R-:W3:Y:S01]  /*12140*/  LDL.LU R172, [R1+0xba0] ;  /* 0x000ba00001ac7983 */ /* 0x000ee20000300800 */
[----:B----4-:R-:W-:-:S03]  /*12150*/  F2FP.BF16.F32.PACK_AB R236, R170, R236 ;  /* 0x000000ecaaec723e */ /* 0x010fc600000010ff */
[----:B------:R-:W4:Y:S01]  /*12160*/  LDL.LU R171, [R1+0xb9c] ;  /* 0x000b9c0001ab7983 */ /* 0x000f220000300800 */
[----:B------:R-:W-:-:S03]  /*12170*/  F2FP.BF16.F32.PACK_AB R235, R138, R235 ;  /* 0x000000eb8aeb723e */ /* 0x000fc600000010ff */
[----:B------:R-:W2:Y:S01]  /*12180*/  LDL.LU R139, [R1+0x30c] ;  /* 0x00030c00018b7983 */ /* 0x000ea20000300800 */
[----:B------:R-:W-:-:S03]  /*12190*/  F2FP.BF16.F32.PACK_AB R234, R136, R234 ;  /* 0x000000ea88ea723e */ /* 0x000fc600000010ff */
[----:B------:R-:W2:Y:S01]  /*121a0*/  LDL.LU R137, [R1+0x50c] ;  /* 0x00050c0001897983 */ /* 0x000ea20000300800 */
[----:B------:R-:W-:-:S03]  /*121b0*/  F2FP.BF16.F32.PACK_AB R233, R104, R233 ;  /* 0x000000e968e9723e */ /* 0x000fc600000010ff */
[----:B------:R-:W4:Y:S01]  /*121c0*/  LDL.LU R106, [R1+0xb98] ;  /* 0x000b9800016a7983 */ /* 0x000f220000300800 */
[----:B------:R-:W-:-:S03]  /*121d0*/  F2FP.BF16.F32.PACK_AB R232, R169, R232 ;  /* 0x000000e8a9e8723e */ /* 0x000fc600000010ff */
[----:B------:R-:W2:Y:S01]  /*121e0*/  LDL.LU R170, [R1+0xb94] ;  /* 0x000b940001aa7983 */ /* 0x000ea20000300800 */
        /* <DEDUP_REMOVED lines=23> */
[----:B------:R-:W2:Y:S04]  /*12360*/  LDL.LU R166, [R1+0xb7c] ;  /* 0x000b7c0001a67983 */ /* 0x000ea80000300800 */
[----:B------:R-:W2:Y:S04]  /*12370*/  LDL.LU R131, [R1+0x268] ;  /* 0x0002680001837983 */ /* 0x000ea80000300800 */
[----:B------:R-:W2:Y:S04]  /*12380*/  LDL.LU R129, [R1+0x468] ;  /* 0x0004680001817983 */ /* 0x000ea80000300800 */
[----:B------:R-:W2:Y:S04]  /*12390*/  LDL.LU R101, [R1+0xb78] ;  /* 0x000b780001657983 */ /* 0x000ea80000300800 */
[----:B------:R-:W2:Y:S01]  /*123a0*/  LDL.LU R165, [R1+0xb74] ;  /* 0x000b740001a57983 */ /* 0x000ea20000300800 */
[----:B------:R-:W-:-:S02]  /*123b0*/  F2FP.BF16.F32.PACK_AB R219, R130, R219 ;  /* 0x000000db82db723e */ /* 0x000fc400000010ff */
[----:B------:R-:W-:Y:S01]  /*123c0*/  F2FP.BF16.F32.PACK_AB R218, R128, R218 ;  /* 0x000000da80da723e */ /* 0x000fe200000010ff */
[----:B------:R-:W2:Y:S01]  /*123d0*/  LDL.LU R130, [R1+0x260] ;  /* 0x0002600001827983 */ /* 0x000ea20000300800 */
[----:B------:R-:W-:Y:S02]  /*123e0*/  F2FP.BF16.F32.PACK_AB R217, R164, R217 ;  /* 0x000000d9a4d9723e */ /* 0x000fe400000010ff */
[----:B------:R-:W-:Y:S01]  /*123f0*/  F2FP.BF16.F32.PACK_AB R216, R163, R216 ;  /* 0x000000d8a3d8723e */ /* 0x000fe200000010ff */
        /* <DEDUP_REMOVED lines=88> */
[----:B------:R-:W2:Y:S01]  /*12980*/  LDL.LU R92, [R1+0xb18] ;  /* 0x000b1800015c7983 */ /* 0x000ea20000300800 */
[----:B---3--:R-:W-:-:S03]  /*12990*/  F2FP.BF16.F32.PACK_AB R172, R91, R172 ;  /* 0x000000ac5bac723e */ /* 0x008fc600000010ff */
[----:B------:R-:W3:Y:S01]  /*129a0*/  LDL.LU R91, [R1+0xb14] ;  /* 0x000b1400015b7983 */ /* 0x000ee20000300800 */
[----:B----4-:R-:W-:-:S03]  /*129b0*/  F2FP.BF16.F32.PACK_AB R171, R106, R171 ;  /* 0x000000ab6aab723e */ /* 0x010fc600000010ff */
[----:B------:R-:W4:Y:S01]  /*129c0*/  LDL.LU R106, [R1+0x2e4] ;  /* 0x0002e400016a7983 */ /* 0x000f220000300800 */
[----:B--2---:R-:W-:-:S03]  /*129d0*/  F2FP.BF16.F32.PACK_AB R170, R104, R170 ;  /* 0x000000aa68aa723e */ /* 0x004fc600000010ff */
        /* <DEDUP_REMOVED lines=15> */
[----:B------:R-:W-:Y:S02]  /*12ad0*/  F2FP.BF16.F32.PACK_AB R149, R80, R149 ;  /* 0x000000955095723e */ /* 0x000fe400000010ff */
[----:B------:R-:W-:Y:S02]  /*12ae0*/  F2FP.BF16.F32.PACK_AB R162, R100, R162 ;  /* 0x000000a264a2723e */ /* 0x000fe400000010ff */
        /* <DEDUP_REMOVED lines=33> */
[----:B------:R-:W-:-:S03]  /*12d00*/  F2FP.BF16.F32.PACK_AB R146, R92, R146 ;  /* 0x000000925c92723e */ /* 0x000fc600000010ff */
[----:B------:R-:W2:Y:S04]  /*12d10*/  LDL.LU R92, [R1+0x424] ;  /* 0x00042400015c7983 */ /* 0x000ea80000300800 */
[----:B------:R-:W2:Y:S01]  /*12d20*/  LDL.LU R77, [R1+0xae0] ;  /* 0x000ae000014d7983 */ /* 0x000ea20000300800 */
[----:B------:R-:W-:-:S03]  /*12d30*/  F2FP.BF16.F32.PACK_AB R136, R23, R136 ;  /* 0x000000881788723e */ /* 0x000fc600000010ff */
[----:B------:R-:W2:Y:S01]  /*12d40*/  LDL.LU R78, [R1+0xadc] ;  /* 0x000adc00014e7983 */ /* 0x000ea20000300800 */
[----:B------:R-:W-:Y:S02]  /*12d50*/  F2FP.BF16.F32.PACK_AB R133, R75, R133 ;  /* 0x000000854b85723e */ /* 0x000fe400000010ff */
[----:B---3--:R-:W-:Y:S02]  /*12d60*/  F2FP.BF16.F32.PACK_AB R139, R91, R139 ;  /* 0x0000008b5b8b723e */ /* 0x008fe400000010ff */
[----:B------:R-:W3:Y:S01]  /*12d70*/  LDL.LU R91, [R1+0x28c] ;  /* 0x00028c00015b7983 */ /* 0x000ee20000300800 */
[----:B----4-:R-:W-:-:S03]  /*12d80*/  F2FP.BF16.F32.PACK_AB R138, R89, R138 ;  /* 0x0000008a598a723e */ /* 0x010fc600000010ff */
[----:B------:R-:W4:Y:S04]  /*12d90*/  LDL.LU R89, [R1+0x48c] ;  /* 0x00048c0001597983 */ /* 0x000f280000300800 */
[----:B------:R-:W3:Y:S04]  /*12da0*/  LDL.LU R76, [R1+0xad8] ;  /* 0x000ad800014c7983 */ /* 0x000ee80000300800 */
[----:B------:R-:W4:Y:S01]  /*12db0*/  LDL.LU R23, [R1+0xad4] ;  /* 0x000ad40001177983 */ /* 0x000f220000300800 */
[----:B--2---:R-:W-:-:S03]  /*12dc0*/  F2FP.BF16.F32.PACK_AB R135, R90, R135 ;  /* 0x000000875a87723e */ /* 0x004fc600000010ff */
[----:B------:R-:W2:Y:S01]  /*12dd0*/  LDL.LU R90, [R1+0x284] ;  /* 0x00028400015a7983 */ /* 0x000ea20000300800 */
[----:B------:R-:W-:-:S03]  /*12de0*/  F2FP.BF16.F32.PACK_AB R134, R88, R134 ;  /* 0x000000865886723e */ /* 0x000fc600000010ff */
[----:B------:R-:W2:Y:S04]  /*12df0*/  LDL.LU R88, [R1+0x484] ;  /* 0x0004840001587983 */ /* 0x000ea80000300800 */
[----:B------:R-:W4:Y:S01]  /*12e00*/  LDL.LU R75, [R1+0xad0] ;  /* 0x000ad000014b7983 */ /* 0x000f220000300800 */
[----:B------:R-:W-:-:S03]  /*12e10*/  F2FP.BF16.F32.PACK_AB R132, R22, R132 ;  /* 0x000000841684723e */ /* 0x000fc600000010ff */
[----:B------:R-:W2:Y:S01]  /*12e20*/  LDL.LU R22, [R1+0xacc] ;  /* 0x000acc0001167983 */ /* 0x000ea20000300800 */
[----:B------:R-:W-:-:S03]  /*12e30*/  F2FP.BF16.F32.PACK_AB R127, R87, R127 ;  /* 0x0000007f577f723e */ /* 0x000fc600000010ff */
[----:B------:R-:W2:Y:S01]  /*12e40*/  LDL.LU R87, [R1+0x29c] ;  /* 0x00029c0001577983 */ /* 0x000ea20000300800 */
[----:B------:R-:W-:Y:S02]  /*12e50*/  F2FP.BF16.F32.PACK_AB R125, R73, R125 ;  /* 0x0000007d497d723e */ /* 0x000fe400000010ff */
[----:B------:R-:W-:Y:S02]  /*12e60*/  F2FP.BF16.F32.PACK_AB R124, R74, R124 ;  /* 0x0000007c4a7c723e */ /* 0x000fe400000010ff */
[----:B------:R-:W-:Y:S02]  /*12e70*/  F2FP.BF16.F32.PACK_AB R113, R72, R113 ;  /* 0x000000714871723e */ /* 0x000fe400000010ff */
[----:B------:R-:W-:Y:S02]  /*12e80*/  F2FP.BF16.F32.PACK_AB R112, R71, R112 ;  /* 0x000000704770723e */ /* 0x000fe400000010ff */
[----:B------:R-:W-:Y:S02]  /*12e90*/  F2FP.BF16.F32.PACK_AB R105, R69, R105 ;  /* 0x000000694569723e */ /* 0x000fe400000010ff */
[----:B------:R-:W-:-:S02]  /*12ea0*/  F2FP.BF16.F32.PACK_AB R104, R70, R104 ;  /* 0x000000684668723e */ /* 0x000fc400000010ff */
[----:B------:R-:W-:Y:S02]  /*12eb0*/  F2FP.BF16.F32.PACK_AB R5, R68, R5 ;  /* 0x000000054405723e */ /* 0x000fe400000010ff */
[----:B------:R-:W-:Y:S02]  /*12ec0*/  F2FP.BF16.F32.PACK_AB R4, R67, R4 ;  /* 0x000000044304723e */ /* 0x000fe400000010ff */
[----:B------:R-:W-:Y:S02]  /*12ed0*/  F2FP.BF16.F32.PACK_AB R13, R65, R13 ;  /* 0x0000000d410d723e */ /* 0x000fe400000010ff */
[----:B------:R-:W-:Y:S02]  /*12ee0*/  F2FP.BF16.F32.PACK_AB R126, R85, R126 ;  /* 0x0000007e557e723e */ /* 0x000fe400000010ff */
[----:B------:R-:W2:Y:S04]  /*12ef0*/  LDL.LU R85, [R1+0x49c] ;  /* 0x00049c0001557983 */ /* 0x000ea80000300800 */
[----:B------:R-:W2:Y:S04]  /*12f00*/  LDL.LU R73, [R1+0xac8] ;  /* 0x000ac80001497983 */ /* 0x000ea80000300800 */
[----:B------:R-:W2:Y:S01]  /*12f10*/  LDL.LU R74, [R1+0xac4] ;  /* 0x000ac400014a7983 */ /* 0x000ea20000300800 */
[----:B------:R-:W-:-:S03]  /*12f20*/  F2FP.BF16.F32.PACK_AB R115, R86, R115 ;  /* 0x000000735673723e */ /* 0x000fc600000010ff */
[----:B------:R-:W2:Y:S01]  /*12f30*/  LDL.LU R86, [R1+0x294] ;  /* 0x0002940001567983 */ /* 0x000ea20000300800 */
        /* <DEDUP_REMOVED lines=28> */
[----:B------:R-:W3:Y:S04]  /*13100*/  LDL.LU R76, [R1+0x4b4] ;  /* 0x0004b400014c7983 */ /* 0x000ee80000300800 */
[----:B------:R-:W3:Y:S04]  /*13110*/  LDL.LU R64, [R1+0xaa0] ;  /* 0x000aa00001407983 */ /* 0x000ee80000300800 */
[----:B------:R-:W3:Y:S01]  /*13120*/  LDL.LU R63, [R1+0xa9c] ;  /* 0x000a9c00013f7983 */ /* 0x000ee20000300800 */
[----:B----4-:R-:W-:-:S03]  /*13130*/  F2FP.BF16.F32.PACK_AB R23, R75, R23 ;  /* 0x000000174b17723e */ /* 0x010fc600000010ff */
[----:B------:R-:W4:Y:S01]  /*13140*/  LDL.LU R75, [R1+0x2c8] ;  /* 0x0002c800014b7983 */ /* 0x000f220000300800 */
[----:B------:R-:W-:Y:S02]  /*13150*/  F2FP.BF16.F32.PACK_AB R21, R61, R21 ;  /* 0x000000153d15723e */ /* 0x000fe400000010ff */
[----:B------:R-:W-:Y:S02]  /*13160*/  F2FP.BF16.F32.PACK_AB R20, R62, R20 ;  /* 0x000000143e14723e */ /* 0x000fe400000010ff */
[----:B--2---:R-:W-:Y:S02]  /*13170*/  F2FP.BF16.F32.PACK_AB R22, R73, R22 ;  /* 0x000000164916723e */ /* 0x004fe400000010ff */
[----:B------:R-:W2:Y:S04]  /*13180*/  LDL.LU R73, [R1+0x4c8] ;  /* 0x0004c80001497983 */ /* 0x000ea80000300800 */
[----:B------:R-:W3:Y:S04]  /*13190*/  LDL.LU R61, [R1+0xa98] ;  /* 0x000a9800013d7983 */ /* 0x000ee80000300800 */
[----:B------:R-:W3:Y:S01]  /*131a0*/  LDL.LU R62, [R1+0xa94] ;  /* 0x000a9400013e7983 */ /* 0x000ee20000300800 */
[----:B----4-:R-:W-:-:S03]  /*131b0*/  F2FP.BF16.F32.PACK_AB R75, R74, R75 ;  /* 0x0000004b4a4b723e */ /* 0x010fc600000010ff */
[----:B------:R-:W4:Y:S02]  /*131c0*/  LDL.LU R74, [R1+0x2c0] ;  /* 0x0002c000014a7983 */ /* 0x000f240000300800 */
[----:B----4-:R-:W-:Y:S02]  /*131d0*/  F2FP.BF16.F32.PACK_AB R74, R72, R74 ;  /* 0x0000004a484a723e */ /* 0x010fe400000010ff */
[----:B------:R-:W4:Y:S01]  /*131e0*/  LDL.LU R72, [R1+0x4c0] ;  /* 0x0004c00001487983 */ /* 0x000f220000300800 */
[----:B--2---:R-:W-:Y:S02]  /*131f0*/  F2FP.BF16.F32.PACK_AB R73, R60, R73 ;  /* 0x000000493c49723e */ /* 0x004fe400000010ff */
[----:B------:R-:W-:Y:S01]  /*13200*/  F2FP.BF16.F32.PACK_AB R79, R71, R79 ;  /* 0x0000004f474f723e */ /* 0x000fe200000010ff */
[----:B------:R-:W2:Y:S01]  /*13210*/  LDL.LU R60, [R1+0xa90] ;  /* 0x000a9000013c7983 */ /* 0x000ea20000300800 */
[----:B----4-:R-:W-:-:S03]  /*13220*/  F2FP.BF16.F32.PACK_AB R72, R59, R72 ;  /* 0x000000483b48723e */ /* 0x010fc600000010ff */
[----:B------:R-:W4:Y:S04]  /*13230*/  LDL.LU R59, [R1+0xa8c] ;  /* 0x000a8c00013b7983 */ /* 0x000f280000300800 */
[----:B------:R-:W2:Y:S01]  /*13240*/  LDL.LU R71, [R1+0x2b8] ;  /* 0x0002b80001477983 */ /* 0x000ea20000300800 */
[----:B------:R-:W-:Y:S02]  /*13250*/  F2FP.BF16.F32.PACK_AB R78, R69, R78 ;  /* 0x0000004e454e723e */ /* 0x000fe400000010ff */
[----:B------:R-:W-:Y:S01]  /*13260*/  F2FP.BF16.F32.PACK_AB R77, R57, R77 ;  /* 0x0000004d394d723e */ /* 0x000fe200000010ff */
[----:B------:R-:W4:Y:S01]  /*13270*/  LDL.LU R69, [R1+0x4b8] ;  /* 0x0004b80001457983 */ /* 0x000f220000300800 */
[----:B---3--:R-:W-:-:S03]  /*13280*/  F2FP.BF16.F32.PACK_AB R76, R58, R76 ;  /* 0x0000004c3a4c723e */ /* 0x008fc600000010ff */
[----:B------:R-:W3:Y:S04]  /*13290*/  LDL.LU R57, [R1+0xa88] ;  /* 0x000a880001397983 */ /* 0x000ee80000300800 */
[----:B------:R-:W3:Y:S01]  /*132a0*/  LDL.LU R58, [R1+0xa84] ;  /* 0x000a8400013a7983 */ /* 0x000ee20000300800 */
[----:B--2---:R-:W-:-:S03]  /*132b0*/  F2FP.BF16.F32.PACK_AB R71, R70, R71 ;  /* 0x000000474647723e */ /* 0x004fc600000010ff */
[----:B------:R-:W2:Y:S02]  /*132c0*/  LDL.LU R70, [R1+0x2b0] ;  /* 0x0002b00001467983 */ /* 0x000ea40000300800 */
[----:B--2---:R-:W-:Y:S02]  /*132d0*/  F2FP.BF16.F32.PACK_AB R70, R68, R70 ;  /* 0x000000464446723e */ /* 0x004fe400000010ff */
[----:B------:R-:W2:Y:S01]  /*132e0*/  LDL.LU R68, [R1+0x4b0] ;  /* 0x0004b00001447983 */ /* 0x000ea20000300800 */
[----:B----4-:R-:W-:Y:S02]  /*132f0*/  F2FP.BF16.F32.PACK_AB R69, R56, R69 ;  /* 0x000000453845723e */ /* 0x010fe400000010ff */
[----:B------:R-:W-:Y:S01]  /*13300*/  F2FP.BF16.F32.PACK_AB R83, R67, R83 ;  /* 0x000000534353723e */ /* 0x000fe200000010ff */
[----:B------:R-:W4:Y:S01]  /*13310*/  LDL.LU R56, [R1+0xa80] ;  /* 0x000a800001387983 */ /* 0x000f220000300800 */
[----:B--2---:R-:W-:-:S03]  /*13320*/  F2FP.BF16.F32.PACK_AB R68, R55, R68 ;  /* 0x000000443744723e */ /* 0x004fc600000010ff */
[----:B------:R-:W2:Y:S04]  /*13330*/  LDL.LU R55, [R1+0xa7c] ;  /* 0x000a7c0001377983 */ /* 0x000ea80000300800 */
[----:B------:R-:W3:Y:S01]  /*13340*/  LDL.LU R67, [R1+0x2a8] ;  /* 0x0002a80001437983 */ /* 0x000ee20000300800 */
[----:B------:R-:W-:Y:S02]  /*13350*/  F2FP.BF16.F32.PACK_AB R82, R65, R82 ;  /* 0x000000524152723e */ /* 0x000fe400000010ff */
[----:B------:R-:W-:Y:S01]  /*13360*/  F2FP.BF16.F32.PACK_AB R81, R53, R81 ;  /* 0x000000513551723e */ /* 0x000fe200000010ff */
[----:B------:R-:W4:Y:S01]  /*13370*/  LDL.LU R65, [R1+0x4a8] ;  /* 0x0004a80001417983 */ /* 0x000f220000300800 */
[----:B------:R-:W-:-:S03]  /*13380*/  F2FP.BF16.F32.PACK_AB R80, R54, R80 ;  /* 0x000000503650723e */ /* 0x000fc600000010ff */
[----:B------:R-:W2:Y:S04]  /*13390*/  LDL.LU R53, [R1+0xa78] ;  /* 0x000a780001357983 */ /* 0x000ea80000300800 */
[----:B------:R-:W2:Y:S01]  /*133a0*/  LDL.LU R54, [R1+0xa74] ;  /* 0x000a740001367983 */ /* 0x000ea20000300800 */
[----:B---3--:R-:W-:-:S03]  /*133b0*/  F2FP.BF16.F32.PACK_AB R67, R66, R67 ;  /* 0x000000434243723e */ /* 0x008fc600000010ff */
[----:B------:R-:W3:Y:S02]  /*133c0*/  LDL.LU R66, [R1+0x2a0] ;  /* 0x0002a00001427983 */ /* 0x000ee40000300800 */
[----:B---3--:R-:W-:Y:S02]  /*133d0*/  F2FP.BF16.F32.PACK_AB R66, R64, R66 ;  /* 0x000000424042723e */ /* 0x008fe400000010ff */
[----:B------:R-:W3:Y:S01]  /*133e0*/  LDL.LU R64, [R1+0x4a0] ;  /* 0x0004a00001407983 */ /* 0x000ee20000300800 */
[----:B----4-:R-:W-:Y:S02]  /*133f0*/  F2FP.BF16.F32.PACK_AB R65, R52, R65 ;  /* 0x000000413441723e */ /* 0x010fe400000010ff */
[----:B------:R-:W-:Y:S01]  /*13400*/  F2FP.BF16.F32.PACK_AB R87, R63, R87 ;  /* 0x000000573f57723e */ /* 0x000fe200000010ff */
[----:B------:R-:W4:Y:S01]  /*13410*/  LDL.LU R52, [R1+0xa70] ;  /* 0x000a700001347983 */ /* 0x000f220000300800 */
[----:B---3--:R-:W-:-:S03]  /*13420*/  F2FP.BF16.F32.PACK_AB R64, R51, R64 ;  /* 0x000000403340723e */ /* 0x008fc600000010ff */
[----:B------:R-:W3:Y:S04]  /*13430*/  LDL.LU R51, [R1+0xa6c] ;  /* 0x000a6c0001337983 */ /* 0x000ee80000300800 */
[----:B------:R-:W2:Y:S01]  /*13440*/  LDL.LU R63, [R1+0x298] ;  /* 0x00029800013f7983 */ /* 0x000ea20000300800 */
[----:B------:R-:W-:Y:S02]  /*13450*/  F2FP.BF16.F32.PACK_AB R86, R61, R86 ;  /* 0x000000563d56723e */ /* 0x000fe400000010ff */
[----:B------:R-:W-:Y:S01]  /*13460*/  F2FP.BF16.F32.PACK_AB R85, R49, R85 ;  /* 0x000000553155723e */ /* 0x000fe200000010ff */
[----:B------:R-:W4:Y:S01]  /*13470*/  LDL.LU R61, [R1+0x498] ;  /* 0x00049800013d7983 */ /* 0x000f220000300800 */
[----:B------:R-:W-:-:S03]  /*13480*/  F2FP.BF16.F32.PACK_AB R84, R50, R84 ;  /* 0x000000543254723e */ /* 0x000fc600000010ff */
        /* <DEDUP_REMOVED lines=25> */
[----:B------:R-:W-:Y:S02]  /*13620*/  F2FP.BF16.F32.PACK_AB R110, R53, R110 ;  /* 0x0000006e356e723e */ /* 0x000fe400000010ff */
[----:B------:R-:W-:-:S02]  /*13630*/  F2FP.BF16.F32.PACK_AB R109, R41, R109 ;  /* 0x0000006d296d723e */ /* 0x000fc400000010ff */
        /* <DEDUP_REMOVED lines=13> */
[----:B--2---:R-:W-:Y:S02]  /*13710*/  F2FP.BF16.F32.PACK_AB R143, R47, R143 ;  /* 0x0000008f2f8f723e */ /* 0x004fe400000010ff */
[----:B---3--:R-:W-:Y:S02]  /*13720*/  F2FP.BF16.F32.PACK_AB R56, R43, R56 ;  /* 0x000000382b38723e */ /* 0x008fe400000010ff */
[----:B------:R-:W2:Y:S04]  /*13730*/  LDL.LU R43, [R1+0xa4c] ;  /* 0x000a4c00012b7983 */ /* 0x000ea80000300800 */
[----:B------:R-:W2:Y:S04]  /*13740*/  LDL.LU R55, [R1+0x24c] ;  /* 0x00024c0001377983 */ /* 0x000ea80000300800 */
[----:B------:R-:W3:Y:S04]  /*13750*/  LDL.LU R53, [R1+0x44c] ;  /* 0x00044c0001357983 */ /* 0x000ee80000300800 */
        /* <DEDUP_REMOVED lines=14> */
[----:B------:R-:W4:Y:S01]  /*13840*/  LDL.LU R47, [R1+0x258] ;  /* 0x00025800012f7983 */ /* 0x000f220000300800 */
[----:B------:R-:W-:-:S02]  /*13850*/  F2FP.BF16.F32.PACK_AB R142, R45, R142 ;  /* 0x0000008e2d8e723e */ /* 0x000fc400000010ff */
[----:B------:R-:W-:Y:S01]  /*13860*/  F2FP.BF16.F32.PACK_AB R141, R33, R141 ;  /* 0x0000008d218d723e */ /* 0x000fe200000010ff */
[----:B------:R-:W2:Y:S01]  /*13870*/  LDL.LU R45, [R1+0x458] ;  /* 0x00045800012d7983 */ /* 0x000ea20000300800 */
[----:B------:R-:W-:-:S03]  /*13880*/  F2FP.BF16.F32.PACK_AB R140, R34, R140 ;  /* 0x0000008c228c723e */ /* 0x000fc600000010ff */
        /* <DEDUP_REMOVED lines=12> */
[----:B---3--:R-:W-:Y:S02]  /*13950*/  F2FP.BF16.F32.PACK_AB R54, R41, R54 ;  /* 0x000000362936723e */ /* 0x008fe400000010ff */
[----:B------:R-:W-:Y:S01]  /*13960*/  F2FP.BF16.F32.PACK_AB R53, R29, R53 ;  /* 0x000000351d35723e */ /* 0x000fe200000010ff */
[----:B------:R-:W3:Y:S01]  /*13970*/  LDL.LU R41, [R1+0x448] ;  /* 0x0004480001297983 */ /* 0x000ee20000300800 */
[----:B------:R-:W-:-:S03]  /*13980*/  F2FP.BF16.F32.PACK_AB R52, R30, R52 ;  /* 0x000000341e34723e */ /* 0x000fc600000010ff */
[----:B------:R-:W4:Y:S04]  /*13990*/  LDL.LU R29, [R1+0xa18] ;  /* 0x000a1800011d7983 */ /* 0x000f280000300800 */
[----:B------:R-:W4:Y:S01]  /*139a0*/  LDL.LU R30, [R1+0xa14] ;  /* 0x000a1400011e7983 */ /* 0x000f220000300800 */
[----:B--2---:R-:W-:-:S03]  /*139b0*/  F2FP.BF16.F32.PACK_AB R43, R42, R43 ;  /* 0x0000002b2a2b723e */ /* 0x004fc600000010ff */
[----:B------:R-:W2:Y:S02]  /*139c0*/  LDL.LU R42, [R1+0x240] ;  /* 0x00024000012a7983 */ /* 0x000ea40000300800 */
[----:B--2---:R-:W-:Y:S02]  /*139d0*/  F2FP.BF16.F32.PACK_AB R42, R40, R42 ;  /* 0x0000002a282a723e */ /* 0x004fe400000010ff */
[----:B------:R-:W2:Y:S01]  /*139e0*/  LDL.LU R40, [R1+0x440] ;  /* 0x0004400001287983 */ /* 0x000ea20000300800 */
[----:B---3--:R-:W-:Y:S02]  /*139f0*/  F2FP.BF16.F32.PACK_AB R41, R28, R41 ;  /* 0x000000291c29723e */ /* 0x008fe400000010ff */
[----:B------:R-:W-:Y:S01]  /*13a00*/  F2FP.BF16.F32.PACK_AB R51, R39, R51 ;  /* 0x000000332733723e */ /* 0x000fe200000010ff */
[----:B------:R-:W3:Y:S01]  /*13a10*/  LDL.LU R28, [R1+0xa10] ;  /* 0x000a1000011c7983 */ /* 0x000ee20000300800 */
[----:B--2---:R-:W-:-:S03]  /*13a20*/  F2FP.BF16.F32.PACK_AB R40, R27, R40 ;  /* 0x000000281b28723e */ /* 0x004fc600000010ff */
[----:B------:R-:W2:Y:S04]  /*13a30*/  LDL.LU R27, [R1+0xa0c] ;  /* 0x000a0c00011b7983 */ /* 0x000ea80000300800 */
[----:B------:R-:W4:Y:S01]  /*13a40*/  LDL.LU R39, [R1+0x238] ;  /* 0x0002380001277983 */ /* 0x000f220000300800 */
[----:B------:R-:W-:Y:S02]  /*13a50*/  F2FP.BF16.F32.PACK_AB R50, R37, R50 ;  /* 0x000000322532723e */ /* 0x000fe400000010ff */
[----:B------:R-:W-:Y:S01]  /*13a60*/  F2FP.BF16.F32.PACK_AB R49, R25, R49 ;  /* 0x000000311931723e */ /* 0x000fe200000010ff */
[----:B------:R-:W3:Y:S01]  /*13a70*/  LDL.LU R37, [R1+0x438] ;  /* 0x0004380001257983 */ /* 0x000ee20000300800 */
[----:B------:R-:W-:-:S03]  /*13a80*/  F2FP.BF16.F32.PACK_AB R48, R26, R48 ;  /* 0x000000301a30723e */ /* 0x000fc600000010ff */
[----:B------:R-:W2:Y:S04]  /*13a90*/  LDL.LU R25, [R1+0xa08] ;  /* 0x000a080001197983 */ /* 0x000ea80000300800 */
[----:B------:R-:W2:Y:S01]  /*13aa0*/  LDL.LU R26, [R1+0xa04] ;  /* 0x000a0400011a7983 */ /* 0x000ea20000300800 */
[----:B----4-:R-:W-:-:S03]  /*13ab0*/  F2FP.BF16.F32.PACK_AB R39, R38, R39 ;  /* 0x000000272627723e */ /* 0x010fc600000010ff */
[----:B------:R-:W4:Y:S02]  /*13ac0*/  LDL.LU R38, [R1+0x230] ;  /* 0x0002300001267983 */ /* 0x000f240000300800 */
[----:B----4-:R-:W-:Y:S02]  /*13ad0*/  F2FP.BF16.F32.PACK_AB R38, R36, R38 ;  /* 0x000000262426723e */ /* 0x010fe400000010ff */
[----:B------:R-:W4:Y:S01]  /*13ae0*/  LDL.LU R36, [R1+0x430] ;  /* 0x0004300001247983 */ /* 0x000f220000300800 */
[----:B---3--:R-:W-:Y:S02]  /*13af0*/  F2FP.BF16.F32.PACK_AB R37, R24, R37 ;  /* 0x000000251825723e */ /* 0x008fe400000010ff */
[----:B------:R-:W-:Y:S01]  /*13b00*/  F2FP.BF16.F32.PACK_AB R95, R35, R95 ;  /* 0x0000005f235f723e */ /* 0x000fe200000010ff */
[----:B------:R-:W3:Y:S01]  /*13b10*/  LDL.LU R24, [R1+0xa00] ;  /* 0x000a000001187983 */ /* 0x000ee20000300800 */
[----:B----4-:R-:W-:-:S03]  /*13b20*/  F2FP.BF16.F32.PACK_AB R36, R241, R36 ;  /* 0x00000024f124723e */ /* 0x010fc600000010ff */
[----:B------:R-:W4:Y:S04]  /*13b30*/  LDL.LU R241, [R1+0x9fc] ;  /* 0x0009fc0001f17983 */ /* 0x000f280000300800 */
[----:B------:R-:W2:Y:S01]  /*13b40*/  LDL.LU R35, [R1+0x228] ;  /* 0x0002280001237983 */ /* 0x000ea20000300800 */
[----:B------:R-:W-:Y:S02]  /*13b50*/  F2FP.BF16.F32.PACK_AB R94, R33, R94 ;  /* 0x0000005e215e723e */ /* 0x000fe400000010ff */
        /* <DEDUP_REMOVED lines=11> */
[----:B------:R0:W5:Y:S01]  /*13c10*/  LDL.LU R10, [R1+0x9f0] ;  /* 0x0009f000010a7983 */ /* 0x0001620000300800 */
[----:B------:R-:W-:Y:S02]  /*13c20*/  F2FP.BF16.F32.PACK_AB R98, R29, R98 ;  /* 0x000000621d62723e */ /* 0x000fe400000010ff */
[----:B------:R-:W-:-:S02]  /*13c30*/  F2FP.BF16.F32.PACK_AB R97, R8, R97 ;  /* 0x000000610861723e */ /* 0x000fc400000010ff */
[----:B--2---:R-:W-:Y:S02]  /*13c40*/  F2FP.BF16.F32.PACK_AB R32, R9, R32 ;  /* 0x000000200920723e */ /* 0x004fe400000010ff */
[----:B------:R0:W5:Y:S04]  /*13c50*/  LDL.LU R9, [R1+0x9ec] ;  /* 0x0009ec0001097983 */ /* 0x0001680000300800 */
[----:B------:R-:W2:Y:S04]  /*13c60*/  LDL.LU R31, [R1+0x218] ;  /* 0x00021800011f7983 */ /* 0x000ea80000300800 */
[----:B------:R-:W3:Y:S04]  /*13c70*/  LDL.LU R29, [R1+0x14] ;  /* 0x00001400011d7983 */ /* 0x000ee80000300800 */
[----:B------:R0:W5:Y:S01]  /*13c80*/  LDL.LU R8, [R1+0x9e8] ;  /* 0x0009e80001087983 */ /* 0x0001620000300800 */
[----:B--2---:R-:W-:-:S02]  /*13c90*/  F2FP.BF16.F32.PACK_AB R31, R30, R31 ;  /* 0x0000001f1e1f723e */ /* 0x004fc400000010ff */
[----:B------:R-:W-:Y:S02]  /*13ca0*/  F2FP.BF16.F32.PACK_AB R30, R28, R100 ;  /* 0x000000641c1e723e */ /* 0x000fe400000010ff */
[----:B------:R-:W-:Y:S02]  /*13cb0*/  F2FP.BF16.F32.PACK_AB R28, R103, R252 ;  /* 0x000000fc671c723e */ /* 0x000fe400000010ff */
[----:B---3--:R-:W-:Y:S02]  /*13cc0*/  F2FP.BF16.F32.PACK_AB R96, R29, R96 ;  /* 0x000000601d60723e */ /* 0x008fe400000010ff */
[----:B------:R-:W-:Y:S02]  /*13cd0*/  F2FP.BF16.F32.PACK_AB R103, R27, R0 ;  /* 0x000000001b67723e */ /* 0x000fe400000010ff */
[----:B------:R-:W-:Y:S02]  /*13ce0*/  F2FP.BF16.F32.PACK_AB R29, R102, R101 ;  /* 0x00000065661d723e */ /* 0x000fe400000010ff */
[----:B------:R-:W-:-:S02]  /*13cf0*/  F2FP.BF16.F32.PACK_AB R27, R26, R243 ;  /* 0x000000f31a1b723e */ /* 0x000fc400000010ff */
[----:B------:R-:W-:Y:S02]  /*13d00*/  F2FP.BF16.F32.PACK_AB R102, R25, R246 ;  /* 0x000000f61966723e */ /* 0x000fe400000010ff */
[----:B------:R-:W-:Y:S02]  /*13d10*/  F2FP.BF16.F32.PACK_AB R26, R24, R2 ;  /* 0x00000002181a723e */ /* 0x000fe400000010ff */
[----:B------:R-:W-:Y:S02]  /*13d20*/  F2FP.BF16.F32.PACK_AB R101, R247, R244 ;  /* 0x000000f4f765723e */ /* 0x000fe400000010ff */
[----:B------:R-:W-:Y:S02]  /*13d30*/  F2FP.BF16.F32.PACK_AB R100, R245, R242 ;  /* 0x000000f2f564723e */ /* 0x000fe400000010ff */
[----:B----4-:R-:W-:Y:S02]  /*13d40*/  F2FP.BF16.F32.PACK_AB R25, R3, R241 ;  /* 0x000000f10319723e */ /* 0x010fe400000010ff */
[----:B0-----:R-:W-:-:S07]  /*13d50*/  F2FP.BF16.F32.PACK_AB R24, R240, R11 ;  /* 0x0000000bf018723e */ /* 0x001fce00000010ff */
.L_x_0:
[----:B------:R-:W0:Y:S01]  /*13d60*/  S2R R2, SR_TID.X ;  /* 0x0000000000027919 */ /* 0x000e220000002100 */
[----:B-----5:R-:W-:Y:S01]  /*13d70*/  VIADD R0, R8, 0xff ;  /* 0x000000ff08007836 */ /* 0x020fe20000000000 */
[----:B------:R-:W-:Y:S01]  /*13d80*/  ULDC.64 UR26, c[0x0][0x228] ;  /* 0x00008a00001a7ab9 */ /* 0x000fe20000000a00 */
[----:B------:R-:W-:Y:S01]  /*13d90*/  ULDC UR4, c[0x0][0x244] ;  /* 0x0000910000047ab9 */ /* 0x000fe20000000800 */
[----:B------:R-:W-:Y:S01]  /*13da0*/  ULDC.64 UR6, c[0x0][0x228] ;  /* 0x00008a0000067ab9 */ /* 0x000fe20000000a00 */
[----:B------:R-:W-:Y:S01]  /*13db0*/  ULDC.64 UR28, c[0x0][0x228] ;  /* 0x00008a00001c7ab9 */ /* 0x000fe20000000a00 */
[----:B------:R-:W-:Y:S01]  /*13dc0*/  ISETP.GE.AND P3, PT, R0, UR27, PT ;  /* 0x0000001b00007c0c */ /* 0x000fe2000bf66270 */
[----:B------:R-:W-:Y:S01]  /*13dd0*/  ULDC.64 UR10, c[0x0][0x228] ;  /* 0x00008a00000a7ab9 */ /* 0x000fe20000000a00 */
[----:B------:R-:W-:Y:S01]  /*13de0*/  ULDC.64 UR8, c[0x0][0x228] ;  /* 0x00008a0000087ab9 */ /* 0x000fe20000000a00 */
[----:B------:R-:W-:Y:S01]  /*13df0*/  ULDC.64 UR16, c[0x0][0x228] ;  /* 0x00008a0000107ab9 */ /* 0x000fe20000000a00 */
[----:B------:R-:W-:Y:S01]  /*13e00*/  ULDC.64 UR20, c[0x0][0x228] ;  /* 0x00008a0000147ab9 */ /* 0x000fe20000000a00 */
[----:B------:R-:W-:Y:S01]  /*13e10*/  ULDC.64 UR18, c[0x0][0x228] ;  /* 0x00008a0000127ab9 */ /* 0x000fe20000000a00 */
[----:B------:R-:W-:Y:S01]  /*13e20*/  ULDC.64 UR24, c[0x0][0x228] ;  /* 0x00008a0000187ab9 */ /* 0x000fe20000000a00 */
[----:B------:R-:W-:Y:S01]  /*13e30*/  ULDC.64 UR22, c[0x0][0x228] ;  /* 0x00008a0000167ab9 */ /* 0x000fe20000000a00 */
[C---:B0-----:R-:W-:Y:S01]  /*13e40*/  IMAD.SHL.U32 R3, R2.reuse, 0x10, RZ ;  /* 0x0000001002037824 */ /* 0x041fe200078e00ff */
[C---:B------:R-:W-:Y:S01]  /*13e50*/  LOP3.LUT R11, R2.reuse, 0x7f, RZ, 0xc0, !PT ;  /* 0x0000007f020b7812 */ /* 0x040fe200078ec0ff */
[----:B------:R-:W-:-:S03]  /*13e60*/  IMAD.SHL.U32 R0, R2, 0x40, RZ ;  /* 0x0000004002007824 */ /* 0x000fc600078e00ff */
[----:B------:R-:W-:Y:S02]  /*13e70*/  LOP3.LUT R3, R3, 0xf0, RZ, 0xc0, !PT ;  /* 0x000000f003037812 */ /* 0x000fe400078ec0ff */
[----:B------:R-:W-:Y:S02]  /*13e80*/  LOP3.LUT R0, R0, 0x400, RZ, 0xc0, !PT ;  /* 0x0000040000007812 */ /* 0x000fe400078ec0ff */
[----:B------:R-:W-:Y:S01]  /*13e90*/  LEA R11, R11, UR12, 0x4 ;  /* 0x0000000c0b0b7c11 */ /* 0x000fe2000f8e20ff */
[----:B------:R-:W-:Y:S01]  /*13ea0*/  BAR.SYNC.DEFER_BLOCKING 0x0 ;  /* 0x0000000000007b1d */ /* 0x000fe20000010000 */
[----:B------:R-:W-:Y:S02]  /*13eb0*/  IADD3 R0, R0, UR12, R3 ;  /* 0x0000000c00007c10 */ /* 0x000fe4000fffe003 */
[----:B------:R-:W-:Y:S02]  /*13ec0*/  LOP3.LUT R3, R2, 0x60, RZ, 0xc0, !PT ;  /* 0x0000006002037812 */ /* 0x000fe400078ec0ff */
[----:B------:R-:W-:Y:S01]  /*13ed0*/  ISETP.GE.AND P0, PT, R9, UR6, PT ;  /* 0x0000000609007c0c */ /* 0x000fe2000bf06270 */
[----:B------:R-:W-:-:S02]  /*13ee0*/  ULDC.64 UR12, c[0x0][0x228] ;  /* 0x00008a00000c7ab9 */ /* 0x000fc40000000a00 */
[----:B------:R-:W-:-:S05]  /*13ef0*/  IMAD R0, R3, 0x8, R0 ;  /* 0x0000000803007824 */ /* 0x000fca00078e0200 */
[----:B------:R-:W-:Y:S01]  /*13f00*/  STSM.16.M88.4 [R0], R24 ;  /* 0x0000001800007844 */ /* 0x000fe20000000200 */
[----:B------:R-:W-:Y:S06]  /*13f10*/  BAR.SYNC.DEFER_BLOCKING 0x0 ;  /* 0x0000000000007b1d */ /* 0x000fec0000010000 */
[----:B------:R-:W0:Y:S02]  /*13f20*/  LDS.128 R24, [R11] ;  /* 0x000000000b187984 */ /* 0x000e240000000c00 */
[----:B------:R-:W-:Y:S06]  /*13f30*/  BAR.SYNC.DEFER_BLOCKING 0x0 ;  /* 0x0000000000007b1d */ /* 0x000fec0000010000 */
[----:B------:R-:W-:Y:S02]  /*13f40*/  STSM.16.M88.4 [R0], R100 ;  /* 0x0000006400007844 */ /* 0x000fe40000000200 */
[----:B------:R-:W-:Y:S06]  /*13f50*/  BAR.SYNC.DEFER_BLOCKING 0x0 ;  /* 0x0000000000007b1d */ /* 0x000fec0000010000 */
[----:B0-----:R-:W-:Y:S04]  /*13f60*/  STL.64 [R1+0x20], R24 ;  /* 0x0000201801007387 */ /* 0x001fe80000100a00 */
[----:B------:R-:W-:Y:S04]  /*13f70*/  STL.64 [R1+0x28], R26 ;  /* 0x0000281a01007387 */ /* 0x000fe80000100a00 */
[----:B------:R-:W0:Y:S01]  /*13f80*/  LDS.128 R24, [R11] ;  /* 0x000000000b187984 */ /* 0x000e220000000c00 */
        /* <DEDUP_REMOVED lines=9> */
[----:B0-----:R-:W-:Y:S04]  /*14020*/  STL.64 [R1], R24 ;  /* 0x0000001801007387 */ /* 0x001fe80000100a00 */
[----:B------:R-:W-:Y:S04]  /*14030*/  STL.64 [R1+0x8], R26 ;  /* 0x0000081a01007387 */ /* 0x000fe80000100a00 */
[----:B------:R-:W0:Y:S01]  /*14040*/  LDS.128 R244, [R11] ;  /* 0x000000000bf47984 */ /* 0x000e220000000c00 */
[----:B------:R-:W-:Y:S06]  /*14050*/  BAR.SYNC.DEFER_BLOCKING 0x0 ;  /* 0x0000000000007b1d */ /* 0x000fec0000010000 */
[----:B------:R-:W-:Y:S02]  /*14060*/  STSM.16.M88.4 [R0], R32 ;  /* 0x0000002000007844 */ /* 0x000fe40000000200 */
[----:B------:R-:W-:Y:S06]  /*14070*/  BAR.SYNC.DEFER_BLOCKING 0x0 ;  /* 0x0000000000007b1d */ /* 0x000fec0000010000 */
[----:B0-----:R0:W-:Y:S04]  /*14080*/  STL [R1+0x9f4], R244 ;  /* 0x0009f4f401007387 */ /* 0x0011e80000100800 */
[----:B------:R1:W-:Y:S04]  /*14090*/  STL [R1+0x9f0], R245 ;  /* 0x0009f0f501007387 */ /* 0x0003e80000100800 */
[----:B------:R2:W-:Y:S04]  /*140a0*/  STL [R1+0x9ec], R246 ;  /* 0x0009ecf601007387 */ /* 0x0005e80000100800 */
[----:B------:R3:W-:Y:S04]  /*140b0*/  STL [R1+0x9e8], R247 ;  /* 0x0009e8f701007387 */ /* 0x0007e80000100800 */
[----:B------:R-:W4:Y:S01]  /*140c0*/  LDS.128 R240, [R11] ;  /* 0x000000000bf07984 */ /* 0x000f220000000c00 */
[----:B------:R-:W-:Y:S06]  /*140d0*/  BAR.SYNC.DEFER_BLOCKING 0x0 ;  /* 0x0000000000007b1d */ /* 0x000fec0000010000 */
[----:B0-----:R-:W4:Y:S04]  /*140e0*/  LDL.LU R244, [R1+0x610] ;  /* 0x0006100001f47983 */ /* 0x001f280000300800 */
[----:B-1----:R-:W4:Y:S04]  /*140f0*/  LDL.LU R245, [R1+0x614] ;  /* 0x0006140001f57983 */ /* 0x002f280000300800 */
[----:B--2---:R-:W2:Y:S04]  /*14100*/  LDL.LU R246, [R1+0x618] ;  /* 0x0006180001f67983 */ /* 0x004ea80000300800 */
[----:B---3--:R-:W2:Y:S04]  /*14110*/  LDL.LU R247, [R1+0x61c] ;  /* 0x00061c0001f77983 */ /* 0x008ea80000300800 */
[----:B------:R-:W-:Y:S01]  /*14120*/  STSM.16.M88.4 [R0], R92 ;  /* 0x0000005c00007844 */ /* 0x000fe20000000200 */
[----:B------:R-:W-:Y:S06]  /*14130*/  BAR.SYNC.DEFER_BLOCKING 0x0 ;  /* 0x0000000000007b1d */ /* 0x000fec0000010000 */
[----:B----4-:R0:W-:Y:S04]  /*14140*/  STL [R1+0xa04], R240 ;  /* 0x000a04f001007387 */ /* 0x0101e80000100800 */
[----:B------:R1:W-:Y:S04]  /*14150*/  STL [R1+0xa00], R241 ;  /* 0x000a00f101007387 */ /* 0x0003e80000100800 */
[----:B------:R3:W-:Y:S04]  /*14160*/  STL [R1+0x9fc], R242 ;  /* 0x0009fcf201007387 */ /* 0x0007e80000100800 */
[----:B------:R4:W-:Y:S04]  /*14170*/  STL [R1+0x9f8], R243 ;  /* 0x0009f8f301007387 */ /* 0x0009e80000100800 */
[----:B------:R-:W2:Y:S01]  /*14180*/  LDS.128 R100, [R11] ;  /* 0x000000000b647984 */ /* 0x000ea20000000c00 */
[----:B------:R-:W-:Y:S06]  /*14190*/  BAR.SYNC.DEFER_BLOCKING 0x0 ;  /* 0x0000000000007b1d */ /* 0x000fec0000010000 */
[----:B0-----:R-:W2:Y:S04]  /*141a0*/  LDL.LU R240, [R1+0x3f0] ;  /* 0x0003f00001f07983 */ /* 0x001ea80000300800 */
[----:B-1----:R-:W2:Y:S04]  /*141b0*/  LDL.LU R241, [R1+0x3f4] ;  /* 0x0003f40001f17983 */ /* 0x002ea80000300800 */
[----:B---3--:R-:W2:Y:S04]  /*141c0*/  LDL.LU R242, [R1+0x3f8] ;  /* 0x0003f80001f27983 */ /* 0x008ea80000300800 */
[----:B----4-:R-:W2:Y:S04]  /*141d0*/  LDL.LU R243, [R1+0x3fc] ;  /* 0x0003fc0001f37983 */ /* 0x010ea80000300800 */
[----:B------:R-:W-:Y:S01]  /*141e0*/  STSM.16.M88.4 [R0], R36 ;  /* 0x0000002400007844 */ /* 0x000fe20000000200 */
[----:B------:R-:W-:Y:S06]  /*141f0*/  BAR.SYNC.DEFER_BLOCKING 0x0 ;  /* 0x0000000000007b1d */ /* 0x000fec0000010000 */
[----:B------:R-:W0:Y:S02]  /*14200*/  LDS.128 R92, [R11] ;  /* 0x000000000b5c7984 */ /* 0x000e240000000c00 */
[----:B------:R-:W-:Y:S06]  /*14210*/  BAR.SYNC.DEFER_BLOCKING 0x0 ;  /* 0x0000000000007b1d */ /* 0x000fec0000010000 */
[----:B------:R-:W-:Y:S02]  /*14220*/  STSM.16.M88.4 [R0], R48 ;  /* 0x0000003000007844 */ /* 0x000fe40000000200 */
[----:B------:R-:W-:Y:S06]  /*14230*/  BAR.SYNC.DEFER_BLOCKING 0x0 ;  /* 0x0000000000007b1d */ /* 0x000fec0000010000 */
[----:B------:R-:W1:Y:S02]  /*14240*/  LDS.128 R96, [R11] ;  /* 0x000000000b607984 */ /* 0x000e640000000c00 */
[----:B------:R-:W-:Y:S06]  /*14250*/  BAR.SYNC.DEFER_BLOCKING 0x0 ;  /* 0x0000000000007b1d */ /* 0x000fec0000010000 */
[----:B------:R-:W-:Y:S02]  /*14260*/  STSM.16.M88.4 [R0], R40 ;  /* 0x0000002800007844 */ /* 0x000fe40000000200 */
[----:B------:R-:W-:Y:S06]  /*14270*/  BAR.SYNC.DEFER_BLOCKING 0x0 ;  /* 0x0000000000007b1d */ /* 0x000fec0000010000 */
[----:B------:R-:W3:Y:S02]  /*14280*/  LDS.128 R48, [R11] ;  /* 0x000000000b307984 */ /* 0x000ee40000000c00 */
[----:B------:R-:W-:Y:S06]  /*14290*/  BAR.SYNC.DEFER_BLOCKING 0x0 ;  /* 0x0000000000007b1d */ /* 0x000fec0000010000 */
[----:B------:R-:W-:Y:S02]  /*142a0*/  STSM.16.M88.4 [R0], R52 ;  /* 0x0000003400007844 */ /* 0x000fe40000000200 */
[----:B------:R-:W-:Y:S06]  /*142b0*/  BAR.SYNC.DEFER_BLOCKING 0x0 ;  /* 0x0000000000007b1d */ /* 0x000fec0000010000 */
[----:B------:R-:W4:Y:S02]  /*142c0*/  LDS.128 R52, [R11] ;  /* 0x000000000b347984 */ /* 0x000f240000000c00 */
        /* <DEDUP_REMOVED lines=177> */
[----:B------:R0:W-:Y:S02]  /*14de0*/  STSM.16.M88.4 [R0], R224 ;  /* 0x000000e000007844 */ /* 0x0001e40000000200 */
[----:B------:R-:W-:Y:S06]  /*14df0*/  BAR.SYNC.DEFER_BLOCKING 0x0 ;  /* 0x0000000000007b1d */ /* 0x000fec0000010000 */
[----:B0-----:R-:W3:Y:S04]  /*14e00*/  LDL.LU R224, [R1+0x1e0] ;  /* 0x0001e00001e07983 */ /* 0x001ee80000300800 */
[----:B------:R-:W3:Y:S04]  /*14e10*/  LDL.LU R225, [R1+0x1e4] ;  /* 0x0001e40001e17983 */ /* 0x000ee80000300800 */
[----:B------:R-:W3:Y:S04]  /*14e20*/  LDL.LU R226, [R1+0x1e8] ;  /* 0x0001e80001e27983 */ /* 0x000ee80000300800 */
[----:B------:R-:W3:Y:S04]  /*14e30*/  LDL.LU R227, [R1+0x1ec] ;  /* 0x0001ec0001e37983 */ /* 0x000ee80000300800 */
[----:B------:R-:W0:Y:S01]  /*14e40*/  LDS.128 R204, [R11] ;  /* 0x000000000bcc7984 */ /* 0x000e220000000c00 */
[----:B------:R-:W-:Y:S06]  /*14e50*/  BAR.SYNC.DEFER_BLOCKING 0x0 ;  /* 0x0000000000007b1d */ /* 0x000fec0000010000 */
[----:B------:R1:W-:Y:S02]  /*14e60*/  STSM.16.M88.4 [R0], R228 ;  /* 0x000000e400007844 */ /* 0x0003e40000000200 */
[----:B------:R-:W-:Y:S06]  /*14e70*/  BAR.SYNC.DEFER_BLOCKING 0x0 ;  /* 0x0000000000007b1d */ /* 0x000fec0000010000 */
[----:B-1----:R-:W2:Y:S04]  /*14e80*/  LDL.LU R228, [R1+0x1f0] ;  /* 0x0001f00001e47983 */ /* 0x002ea80000300800 */
[----:B------:R-:W2:Y:S04]  /*14e90*/  LDL.LU R229, [R1+0x1f4] ;  /* 0x0001f40001e57983 */ /* 0x000ea80000300800 */
[----:B------:R-:W2:Y:S04]  /*14ea0*/  LDL.LU R230, [R1+0x1f8] ;  /* 0x0001f80001e67983 */ /* 0x000ea80000300800 */
[----:B------:R-:W2:Y:S04]  /*14eb0*/  LDL.LU R231, [R1+0x1fc] ;  /* 0x0001fc0001e77983 */ /* 0x000ea80000300800 */
[----:B------:R-:W1:Y:S01]  /*14ec0*/  LDS.128 R208, [R11] ;  /* 0x000000000bd07984 */ /* 0x000e620000000c00 */
[----:B------:R-:W-:Y:S06]  /*14ed0*/  BAR.SYNC.DEFER_BLOCKING 0x0 ;  /* 0x0000000000007b1d */ /* 0x000fec0000010000 */
[----:B------:R-:W-:Y:S02]  /*14ee0*/  STSM.16.M88.4 [R0], R232 ;  /* 0x000000e800007844 */ /* 0x000fe40000000200 */
[----:B------:R-:W-:Y:S06]  /*14ef0*/  BAR.SYNC.DEFER_BLOCKING 0x0 ;  /* 0x0000000000007b1d */ /* 0x000fec0000010000 */
[----:B------:R-:W1:Y:S02]  /*14f00*/  LDS.128 R212, [R11] ;  /* 0x000000000bd47984 */ /* 0x000e640000000c00 */
[----:B------:R-:W-:Y:S06]  /*14f10*/  BAR.SYNC.DEFER_BLOCKING 0x0 ;  /* 0x0000000000007b1d */ /* 0x000fec0000010000 */
[----:B------:R4:W-:Y:S02]  /*14f20*/  STSM.16.M88.4 [R0], R236 ;  /* 0x000000ec00007844 */ /* 0x0009e40000000200 */
[----:B------:R-:W-:Y:S06]  /*14f30*/  BAR.SYNC.DEFER_BLOCKING 0x0 ;  /* 0x0000000000007b1d */ /* 0x000fec0000010000 */
[----:B----4-:R-:W4:Y:S04]  /*14f40*/  LDL.LU R236, [R1+0x600] ;  /* 0x0006000001ec7983 */ /* 0x010f280000300800 */
[----:B------:R-:W4:Y:S04]  /*14f50*/  LDL.LU R237, [R1+0x604] ;  /* 0x0006040001ed7983 */ /* 0x000f280000300800 */
[----:B------:R-:W4:Y:S04]  /*14f60*/  LDL.LU R238, [R1+0x608] ;  /* 0x0006080001ee7983 */ /* 0x000f280000300800 */
[----:B------:R-:W1:Y:S01]  /*14f70*/  LDS.128 R216, [R11] ;  /* 0x000000000bd87984 */ /* 0x000e620000000c00 */
[----:B------:R-:W-:Y:S06]  /*14f80*/  BAR.SYNC.DEFER_BLOCKING 0x0 ;  /* 0x0000000000007b1d */ /* 0x000fec0000010000 */
[----:B------:R-:W4:Y:S04]  /*14f90*/  LDL.LU R239, [R1+0x60c] ;  /* 0x00060c0001ef7983 */ /* 0x000f280000300800 */
[----:B------:R0:W-:Y:S01]  /*14fa0*/  STSM.16.M88.4 [R0], R248 ;  /* 0x000000f800007844 */ /* 0x0001e20000000200 */
[----:B------:R-:W-:Y:S08]  /*14fb0*/  BAR.SYNC.DEFER_BLOCKING 0x0 ;  /* 0x0000000000007b1d */ /* 0x000ff00000010000 */
[----:B0-----:R-:W0:Y:S01]  /*14fc0*/  LDC R250, c[0x0][0x244] ;  /* 0x00009100fffa7b82 */ /* 0x001e220000000800 */
[----:B------:R-:W1:Y:S07]  /*14fd0*/  LDS.128 R220, [R11] ;  /* 0x000000000bdc7984 */ /* 0x000e6e0000000c00 */
[----:B------:R-:W-:Y:S06]  /*14fe0*/  BAR.SYNC.DEFER_BLOCKING 0x0 ;  /* 0x0000000000007b1d */ /* 0x000fec0000010000 */
[----:B---3--:R-:W-:Y:S02]  /*14ff0*/  STSM.16.M88.4 [R0], R224 ;  /* 0x000000e000007844 */ /* 0x008fe40000000200 */
[----:B------:R-:W-:Y:S06]  /*15000*/  BAR.SYNC.DEFER_BLOCKING 0x0 ;  /* 0x0000000000007b1d */ /* 0x000fec0000010000 */
[----:B------:R-:W3:Y:S02]  /*15010*/  LDS.128 R224, [R11] ;  /* 0x000000000be07984 */ /* 0x000ee40000000c00 */
[----:B------:R-:W-:Y:S06]  /*15020*/  BAR.SYNC.DEFER_BLOCKING 0x0 ;  /* 0x0000000000007b1d */ /* 0x000fec0000010000 */
[----:B--2---:R-:W-:Y:S02]  /*15030*/  STSM.16.M88.4 [R0], R228 ;  /* 0x000000e400007844 */ /* 0x004fe40000000200 */
[----:B------:R-:W-:Y:S06]  /*15040*/  BAR.SYNC.DEFER_BLOCKING 0x0 ;  /* 0x0000000000007b1d */ /* 0x000fec0000010000 */
[----:B------:R-:W2:Y:S02]  /*15050*/  LDS.128 R228, [R11] ;  /* 0x000000000be47984 */ /* 0x000ea40000000c00 */
[----:B------:R-:W-:Y:S06]  /*15060*/  BAR.SYNC.DEFER_BLOCKING 0x0 ;  /* 0x0000000000007b1d */ /* 0x000fec0000010000 */
[----:B------:R1:W-:Y:S02]  /*15070*/  STSM.16.M88.4 [R0], R240 ;  /* 0x000000f000007844 */ /* 0x0003e40000000200 */
[----:B------:R-:W-:Y:S06]  /*15080*/  BAR.SYNC.DEFER_BLOCKING 0x0 ;  /* 0x0000000000007b1d */ /* 0x000fec0000010000 */
[----:B-1----:R-:W3:Y:S04]  /*15090*/  LDL.LU R241, [R1+0x20] ;  /* 0x0000200001f17983 */ /* 0x002ee80000300800 */
[----:B------:R-:W2:Y:S01]  /*150a0*/  LDL.LU R240, [R1+0x10] ;  /* 0x0000100001f07983 */ /* 0x000ea20000300800 */
[----:B------:R-:W-:-:S03]  /*150b0*/  ISETP.LT.AND P0, PT, R8, UR29, !P0 ;  /* 0x0000001d08007c0c */ /* 0x000fc6000c701270 */
[----:B------:R-:W2:Y:S04]  /*150c0*/  LDL.LU R242, [R1+0x14] ;  /* 0x0000140001f27983 */ /* 0x000ea80000300800 */
[----:B------:R-:W1:Y:S01]  /*150d0*/  LDS.128 R232, [R11] ;  /* 0x000000000be87984 */ /* 0x000e620000000c00 */
[----:B------:R-:W-:Y:S06]  /*150e0*/  BAR.SYNC.DEFER_BLOCKING 0x0 ;  /* 0x0000000000007b1d */ /* 0x000fec0000010000 */
[----:B------:R-:W2:Y:S04]  /*150f0*/  LDL.LU R243, [R1+0x28] ;  /* 0x0000280001f37983 */ /* 0x000ea80000300800 */
[----:B----4-:R-:W-:Y:S01]  /*15100*/  STSM.16.M88.4 [R0], R236 ;  /* 0x000000ec00007844 */ /* 0x010fe20000000200 */
[----:B------:R-:W-:Y:S06]  /*15110*/  BAR.SYNC.DEFER_BLOCKING 0x0 ;  /* 0x0000000000007b1d */ /* 0x000fec0000010000 */
[----:B------:R-:W4:Y:S02]  /*15120*/  LDS.128 R236, [R11] ;  /* 0x000000000bec7984 */ /* 0x000f240000000c00 */
[----:B------:R-:W-:Y:S06]  /*15130*/  BAR.SYNC.DEFER_BLOCKING 0x0 ;  /* 0x0000000000007b1d */ /* 0x000fec0000010000 */
[----:B------:R0:W-:Y:S02]  /*15140*/  STSM.16.M88.4 [R0], R244 ;  /* 0x000000f400007844 */ /* 0x0001e40000000200 */
[----:B0-----:R-:W-:Y:S01]  /*15150*/  IMAD R0, R9, UR4, RZ ;  /* 0x0000000409007c24 */ /* 0x001fe2000f8e02ff */
[----:B------:R-:W-:Y:S01]  /*15160*/  ULDC.64 UR4, c[0x0][0x220] ;  /* 0x0000880000047ab9 */ /* 0x000fe20000000a00 */
[----:B------:R-:W4:Y:S01]  /*15170*/  LDL.LU R244, [R1+0x18] ;  /* 0x0000180001f47983 */ /* 0x000f220000300800 */
[----:B------:R-:W-:Y:S02]  /*15180*/  BAR.SYNC.DEFER_BLOCKING 0x0 ;  /* 0x0000000000007b1d */ /* 0x000fe40000010000 */
[----:B------:R-:W-:Y:S01]  /*15190*/  LEA R2, P1, R0, UR4, 0x1 ;  /* 0x0000000400027c11 */ /* 0x000fe2000f8208ff */
[----:B------:R-:W-:-:S03]  /*151a0*/  IMAD R250, R250, 0x80, R0 ;  /* 0x00000080fafa7824 */ /* 0x000fc600078e0200 */
[----:B------:R-:W-:Y:S01]  /*151b0*/  LEA.HI.X.SX32 R3, R0, UR5, 0x1, P1 ;  /* 0x0000000500037c11 */ /* 0x000fe200088f0eff */
[----:B------:R-:W-:Y:S02]  /*151c0*/  ULDC UR4, c[0x0][0x248] ;  /* 0x0000920000047ab9 */ /* 0x000fe40000000800 */
[----:B------:R-:W-:Y:S01]  /*151d0*/  IMAD R0, R8, UR4, RZ ;  /* 0x0000000408007c24 */ /* 0x000fe2000f8e02ff */
[----:B------:R-:W4:Y:S01]  /*151e0*/  LDL.LU R245, [R1+0x2c] ;  /* 0x00002c0001f57983 */ /* 0x000f220000300800 */
[----:B------:R-:W-:Y:S02]  /*151f0*/  ULDC.64 UR4, c[0x0][0x228] ;  /* 0x00008a0000047ab9 */ /* 0x000fe40000000a00 */
[----:B------:R-:W-:Y:S01]  /*15200*/  IMAD.WIDE R248, R0, 0x2, R2 ;  /* 0x0000000200f87825 */ /* 0x000fe200078e0202 */
[----:B------:R-:W4:Y:S04]  /*15210*/  LDL.LU R246, [R1+0x1c] ;  /* 0x00001c0001f67983 */ /* 0x000f280000300800 */
[----:B------:R-:W4:Y:S04]  /*15220*/  LDL.LU R247, [R1] ;  /* 0x0000000001f77983 */ /* 0x000f280000300800 */
[----:B---3--:R0:W-:Y:S01]  /*15230*/  @P0 STG.E.U16 desc[UR14][R248.64], R241 ;  /* 0x000000f1f8000986 */ /* 0x0081e2000c10150e */
[----:B------:R-:W-:-:S03]  /*15240*/  PRMT R252, R241, 0x7632, R252 ;  /* 0x00007632f1fc7816 */ /* 0x000fc600000000fc */
[----:B0-----:R-:W3:Y:S01]  /*15250*/  LDL.LU R241, [R1+0x24] ;  /* 0x0000240001f17983 */ /* 0x001ee20000300800 */
[----:B------:R-:W-:Y:S01]  /*15260*/  ISETP.GE.AND P0, PT, R8, UR7, PT ;  /* 0x0000000708007c0c */ /* 0x000fe2000bf06270 */
[----:B------:R-:W-:Y:S02]  /*15270*/  ULDC.64 UR6, c[0x0][0x220] ;  /* 0x0000880000067ab9 */ /* 0x000fe40000000a00 */
[----:B------:R-:W-:Y:S02]  /*15280*/  LEA R248, P1, R250, UR6, 0x1 ;  /* 0x00000006faf87c11 */ /* 0x000fe4000f8208ff */
[----:B------:R-:W-:Y:S01]  /*15290*/  ISETP.LT.AND P0, PT, R10, UR4, !P0 ;  /* 0x000000040a007c0c */ /* 0x000fe2000c701270 */
[----:B------:R-:W-:Y:S01]  /*152a0*/  ULDC UR4, c[0x0][0x22c] ;  /* 0x00008b0000047ab9 */ /* 0x000fe20000000800 */
[----:B------:R-:W-:Y:S01]  /*152b0*/  LEA.HI.X.SX32 R249, R250, UR7, 0x1, P1 ;  /* 0x00000007faf97c11 */ /* 0x000fe200088f0eff */
[----:B------:R-:W-:Y:S02]  /*152c0*/  ULDC.64 UR6, c[0x0][0x228] ;  /* 0x00008a0000067ab9 */ /* 0x000fe40000000a00 */
[----:B------:R-:W-:-:S08]  /*152d0*/  IMAD.WIDE R250, R0, 0x2, R248 ;  /* 0x0000000200fa7825 */ /* 0x000fd000078e02f8 */
[----:B------:R0:W-:Y:S02]  /*152e0*/  @P0 STG.E.U16 desc[UR14][R250.64], R252 ;  /* 0x000000fcfa000986 */ /* 0x0001e4000c10150e */
[----:B0-----:R-:W-:-:S05]  /*152f0*/  VIADD R250, R8, 0x1 ;  /* 0x0000000108fa7836 */ /* 0x001fca0000000000 */
[----:B------:R-:W-:Y:S01]  /*15300*/  ISETP.GE.AND P0, PT, R250, UR4, PT ;  /* 0x00000004fa007c0c */ /* 0x000fe2000bf06270 */
[----:B------:R-:W-:-:S03]  /*15310*/  ULDC UR4, c[0x0][0x248] ;  /* 0x0000920000047ab9 */ /* 0x000fc60000000800 */
[----:B------:R-:W-:Y:S01]  /*15320*/  ISETP.LT.AND P1, PT, R9, UR6, !P0 ;  /* 0x0000000609007c0c */ /* 0x000fe2000c721270 */
[----:B------:R-:W-:Y:S01]  /*15330*/  VIADD R0, R0, UR4 ;  /* 0x0000000400007c36 */ /* 0x000fe20008000000 */
[----:B------:R-:W-:Y:S01]  /*15340*/  ISETP.LT.AND P0, PT, R10, UR10, !P0 ;  /* 0x0000000a0a007c0c */ /* 0x000fe2000c701270 */
[----:B------:R-:W-:Y:S01]  /*15350*/  ULDC UR4, c[0x0][0x22c] ;  /* 0x00008b0000047ab9 */ /* 0x000fe20000000800 */
[----:B------:R-:W-:Y:S01]  /*15360*/  ULDC UR6, c[0x0][0x22c] ;  /* 0x00008b0000067ab9 */ /* 0x000fe20000000800 */
[----:B------:R-:W-:Y:S01]  /*15370*/  IMAD.WIDE R250, R0, 0x2, R2 ;  /* 0x0000000200fa7825 */ /* 0x000fe200078e0202 */
[----:B------:R-:W-:-:S07]  /*15380*/  ULDC UR10, c[0x0][0x228] ;  /* 0x00008a00000a7ab9 */ /* 0x000fce0000000800 */
[----:B--2---:R0:W-:Y:S02]  /*15390*/  @P1 STG.E.U16 desc[UR14][R250.64], R240 ;  /* 0x000000f0fa001986 */ /* 0x0041e4000c10150e */
[----:B0-----:R-:W-:Y:S02]  /*153a0*/  IMAD.MOV.U32 R251, RZ, RZ, R240 ;  /* 0x000000fffffb7224 */ /* 0x001fe400078e00f0 */
[----:B------:R-:W2:Y:S03]  /*153b0*/  LDL.LU R240, [R1+0xa04] ;  /* 0x000a040001f07983 */ /* 0x000ea60000300800 */
[----:B------:R-:W-:Y:S01]  /*153c0*/  PRMT R252, R251, 0x7632, R252 ;  /* 0x00007632fbfc7816 */ /* 0x000fe200000000fc */
[----:B------:R-:W-:-:S05]  /*153d0*/  IMAD.WIDE R250, R0, 0x2, R248 ;  /* 0x0000000200fa7825 */ /* 0x000fca00078e02f8 */
        /* <DEDUP_REMOVED lines=11> */
[----:B---3--:R0:W-:Y:S02]  /*15490*/  @P1 STG.E.U16 desc[UR14][R250.64], R241 ;  /* 0x000000f1fa001986 */ /* 0x0081e4000c10150e */
[----:B0-----:R-:W-:Y:S02]  /*154a0*/  IMAD.MOV.U32 R251, RZ, RZ, R241 ;  /* 0x000000fffffb7224 */ /* 0x001fe400078e00f1 */
[----:B------:R-:W3:Y:S03]  /*154b0*/  LDL.LU R241, [R1+0xa00] ;  /* 0x000a000001f17983 */ /* 0x000ee60000300800 */
        /* <DEDUP_REMOVED lines=10> */
[----:B------:R-:W-:Y:S01]  /*15560*/  PRMT R252, R242, 0x7632, R252 ;  /* 0x00007632f2fc7816 */ /* 0x000fe200000000fc */
[----:B------:R-:W-:Y:S01]  /*15570*/  IMAD.WIDE R250, R0, 0x2, R2 ;  /* 0x0000000200fa7825 */ /* 0x000fe200078e0202 */
[----:B------:R-:W-:-:S07]  /*15580*/  ULDC UR12, c[0x0][0x228] ;  /* 0x00008a00000c7ab9 */ /* 0x000fce0000000800 */
[----:B------:R0:W-:Y:S02]  /*15590*/  @P1 STG.E.U16 desc[UR14][R250.64], R242 ;  /* 0x000000f2fa001986 */ /* 0x0001e4000c10150e */
[----:B0-----:R-:W-:Y:S02]  /*155a0*/  IMAD.WIDE R250, R0, 0x2, R248 ;  /* 0x0000000200fa7825 */ /* 0x001fe400078e02f8 */
[----:B------:R-:W3:Y:S04]  /*155b0*/  LDL.LU R242, [R1+0x9fc] ;  /* 0x0009fc0001f27983 */ /* 0x000ee80000300800 */
        /* <DEDUP_REMOVED lines=20> */
[----:B----4-:R-:W-:Y:S01]  /*15700*/  PRMT R252, R244, 0x7632, R252 ;  /* 0x00007632f4fc7816 */ /* 0x010fe200000000fc */
[----:B------:R-:W-:Y:S02]  /*15710*/  ULDC UR4, c[0x0][0x22c] ;  /* 0x00008b0000047ab9 */ /* 0x000fe40000000800 */
[----:B------:R-:W-:-:S08]  /*15720*/  IMAD.WIDE R250, R0, 0x2, R2 ;  /* 0x0000000200fa7825 */ /* 0x000fd000078e0202 */
[----:B------:R0:W-:Y:S04]  /*15730*/  @P1 STG.E.U16 desc[UR14][R250.64], R244 ;  /* 0x000000f4fa001986 */ /* 0x0001e8000c10150e */
[----:B0-----:R-:W4:Y:S01]  /*15740*/  LDL.LU R244, [R1+0x9f4] ;  /* 0x0009f40001f47983 */ /* 0x001f220000300800 */
[----:B------:R-:W-:Y:S01]  /*15750*/  ISETP.LT.AND P0, PT, R10, UR26, !P0 ;  /* 0x0000001a0a007c0c */ /* 0x000fe2000c701270 */
[----:B------:R-:W-:-:S12]  /*15760*/  IMAD.WIDE R250, R0, 0x2, R248 ;  /* 0x0000000200fa7825 */ /* 0x000fd800078e02f8 */
[----:B------:R0:W-:Y:S02]  /*15770*/  @P0 STG.E.U16 desc[UR14][R250.64], R252 ;  /* 0x000000fcfa000986 */ /* 0x0001e4000c10150e */
[----:B0-----:R-:W-:-:S05]  /*15780*/  VIADD R250, R8, 0x6 ;  /* 0x0000000608fa7836 */ /* 0x001fca0000000000 */
[----:B------:R-:W-:Y:S01]  /*15790*/  ISETP.GE.AND P0, PT, R250, UR4, PT ;  /* 0x00000004fa007c0c */ /* 0x000fe2000bf06270 */
[----:B------:R-:W-:-:S03]  /*157a0*/  ULDC UR4, c[0x0][0x248] ;  /* 0x0000920000047ab9 */ /* 0x000fc60000000800 */
[----:B------:R-:W-:Y:S01]  /*157b0*/  ISETP.LT.AND P1, PT, R9, UR28, !P0 ;  /* 0x0000001c09007c0c */ /* 0x000fe2000c721270 */
[----:B------:R-:W-:Y:S01]  /*157c0*/  VIADD R0, R0, UR4 ;  /* 0x0000000400007c36 */ /* 0x000fe20008000000 */
[----:B------:R-:W-:Y:S02]  /*157d0*/  ULDC UR4, c[0x0][0x228] ;  /* 0x00008a0000047ab9 */ /* 0x000fe40000000800 */
[----:B------:R-:W-:Y:S01]  /*157e0*/  ISETP.LT.AND P0, PT, R10, UR4, !P0 ;  /* 0x000000040a007c0c */ /* 0x000fe2000c701270 */
[----:B------:R-:W-:Y:S01]  /*157f0*/  IMAD.WIDE R250, R0, 0x2, R2 ;  /* 0x0000000200fa7825 */ /* 0x000fe200078e0202 */
[----:B------:R-:W-:Y:S01]  /*15800*/  PRMT R252, R245, 0x7632, R252 ;  /* 0x00007632f5fc7816 */ /* 0x000fe200000000fc */
[----:B------:R-:W-:-:S06]  /*15810*/  ULDC UR4, c[0x0][0x22c] ;  /* 0x00008b0000047ab9 */ /* 0x000fcc0000000800 */
[----:B------:R0:W-:Y:S02]  /*15820*/  @P1 STG.E.U16 desc[UR14][R250.64], R245 ;  /* 0x000000f5fa001986 */ /* 0x0001e4000c10150e */
[----:B0-----:R-:W-:Y:S02]  /*15830*/  IMAD.WIDE R250, R0, 0x2, R248 ;  /* 0x0000000200fa7825 */ /* 0x001fe400078e02f8 */
[----:B------:R-:W2:Y:S04]  /*15840*/  LDL.LU R245, [R1+0x9f0] ;  /* 0x0009f00001f57983 */ /* 0x000ea80000300800 */
[----:B------:R0:W-:Y:S02]  /*15850*/  @P0 STG.E.U16 desc[UR14][R250.64], R252 ;  /* 0x000000fcfa000986 */ /* 0x0001e4000c10150e */
[----:B0-----:R-:W-:-:S05]  /*15860*/  VIADD R250, R8, 0x7 ;  /* 0x0000000708fa7836 */ /* 0x001fca0000000000 */
[----:B------:R-:W-:Y:S01]  /*15870*/  ISETP.GE.AND P0, PT, R250, UR4, PT ;  /* 0x00000004fa007c0c */ /* 0x000fe2000bf06270 */
[----:B------:R-:W-:-:S03]  /*15880*/  ULDC UR4, c[0x0][0x228] ;  /* 0x00008a0000047ab9 */ /* 0x000fc60000000800 */
[----:B------:R-:W-:Y:S01]  /*15890*/  ISETP.LT.AND P1, PT, R9, UR4, !P0 ;  /* 0x0000000409007c0c */ /* 0x000fe2000c721270 */
[----:B------:R-:W-:Y:S02]  /*158a0*/  ULDC UR4, c[0x0][0x248] ;  /* 0x0000920000047ab9 */ /* 0x000fe40000000800 */
[----:B------:R-:W-:Y:S01]  /*158b0*/  VIADD R0, R0, UR4 ;  /* 0x0000000400007c36 */ /* 0x000fe20008000000 */
[----:B------:R-:W-:Y:S02]  /*158c0*/  ULDC UR4, c[0x0][0x228] ;  /* 0x00008a0000047ab9 */ /* 0x000fe40000000800 */
[----:B------:R-:W-:Y:S01]  /*158d0*/  ISETP.LT.AND P0, PT, R10, UR4, !P0 ;  /* 0x000000040a007c0c */ /* 0x000fe2000c701270 */
[----:B------:R-:W-:Y:S01]  /*158e0*/  IMAD.WIDE R250, R0, 0x2, R2 ;  /* 0x0000000200fa7825 */ /* 0x000fe200078e0202 */
[----:B------:R-:W-:Y:S01]  /*158f0*/  PRMT R252, R246, 0x7632, R252 ;  /* 0x00007632f6fc7816 */ /* 0x000fe200000000fc */
[----:B------:R-:W-:-:S04]  /*15900*/  ULDC UR4, c[0x0][0x22c] ;  /* 0x00008b0000047ab9 */ /* 0x000fc80000000800 */
        /* <DEDUP_REMOVED lines=28> */
[----:B------:R-:W-:-:S03]  /*15ad0*/  ULDC UR4, c[0x0][0x22c] ;  /* 0x00008b0000047ab9 */ /* 0x000fc60000000800 */
[----:B------:R-:W-:Y:S02]  /*15ae0*/  VIADD R252, R8, 0xa ;  /* 0x0000000a08fc7836 */ /* 0x000fe40000000000 */
[----:B----4-:R0:W-:Y:S02]  /*15af0*/  @P1 STG.E.U16 desc[UR14][R250.64], R244 ;  /* 0x000000f4fa001986 */ /* 0x0101e4000c10150e */
[----:B0-----:R-:W-:Y:S01]  /*15b00*/  PRMT R244, R244, 0x7632, R244 ;  /* 0x00007632f4f47816 */ /* 0x001fe200000000f4 */
[----:B------:R-:W-:-:S05]  /*15b10*/  IMAD.WIDE R250, R0, 0x2, R248 ;  /* 0x0000000200fa7825 */ /* 0x000fca00078e02f8 */
[----:B------:R0:W-:Y:S01]  /*15b20*/  @P0 STG.E.U16 desc[UR14][R250.64], R244 ;  /* 0x000000f4fa000986 */ /* 0x0001e2000c10150e */
[----:B------:R-:W-:Y:S01]  /*15b30*/  ISETP.GE.AND P0, PT, R252, UR4, PT ;  /* 0x00000004fc007c0c */ /* 0x000fe2000bf06270 */
[----:B------:R-:W-:Y:S02]  /*15b40*/  ULDC UR4, c[0x0][0x228] ;  /* 0x00008a0000047ab9 */ /* 0x000fe40000000800 */
[----:B------:R-:W4:Y:S01]  /*15b50*/  LDL.LU R252, [R1+0x4] ;  /* 0x0000040001fc7983 */ /* 0x000f220000300800 */
[----:B------:R-:W-:Y:S01]  /*15b60*/  ISETP.LT.AND P1, PT, R9, UR4, !P0 ;  /* 0x0000000409007c0c */ /* 0x000fe2000c721270 */
[----:B------:R-:W-:Y:S02]  /*15b70*/  ULDC UR4, c[0x0][0x248] ;  /* 0x0000920000047ab9 */ /* 0x000fe40000000800 */
[----:B------:R-:W-:Y:S01]  /*15b80*/  VIADD R0, R0, UR4 ;  /* 0x0000000400007c36 */ /* 0x000fe20008000000 */
[----:B------:R-:W-:Y:S02]  /*15b90*/  ULDC UR4, c[0x0][0x228] ;  /* 0x00008a0000047ab9 */ /* 0x000fe40000000800 */
[----:B------:R-:W-:Y:S01]  /*15ba0*/  ISETP.LT.AND P0, PT, R10, UR4, !P0 ;  /* 0x000000040a007c0c */ /* 0x000fe2000c701270 */
[----:B0-----:R-:W-:Y:S01]  /*15bb0*/  IMAD.WIDE R250, R0, 0x2, R2 ;  /* 0x0000000200fa7825 */ /* 0x001fe200078e0202 */
[----:B------:R-:W-:-:S05]  /*15bc0*/  ULDC UR4, c[0x0][0x22c] ;  /* 0x00008b0000047ab9 */ /* 0x000fca0000000800 */
[----:B----4-:R0:W-:Y:S01]  /*15bd0*/  @P1 STG.E.U16 desc[UR14][R250.64], R252 ;  /* 0x000000fcfa001986 */ /* 0x0101e2000c10150e */
[----:B------:R-:W-:Y:S01]  /*15be0*/  PRMT R244, R252, 0x7632, R244 ;  /* 0x00007632fcf47816 */ /* 0x000fe200000000f4 */
[----:B0-----:R-:W-:-:S04]  /*15bf0*/  IMAD.WIDE R250, R0, 0x2, R248 ;  /* 0x0000000200fa7825 */ /* 0x001fc800078e02f8 */
[----:B------:R-:W-:Y:S01]  /*15c00*/  VIADD R252, R8, 0xb ;  /* 0x0000000b08fc7836 */ /* 0x000fe20000000000 */
[----:B------:R0:W-:Y:S04]  /*15c10*/  @P0 STG.E.U16 desc[UR14][R250.64], R244 ;  /* 0x000000f4fa000986 */ /* 0x0001e8000c10150e */
[----:B------:R-:W-:Y:S01]  /*15c20*/  ISETP.GE.AND P0, PT, R252, UR4, PT ;  /* 0x00000004fc007c0c */ /* 0x000fe2000bf06270 */
[----:B------:R-:W-:-:S03]  /*15c30*/  ULDC UR4, c[0x0][0x228] ;  /* 0x00008a0000047ab9 */ /* 0x000fc60000000800 */
[----:B------:R-:W-:Y:S01]  /*15c40*/  ISETP.LT.AND P1, PT, R9, UR4, !P0 ;  /* 0x0000000409007c0c */ /* 0x000fe2000c721270 */
[----:B------:R-:W-:Y:S02]  /*15c50*/  ULDC UR4, c[0x0][0x248] ;  /* 0x0000920000047ab9 */ /* 0x000fe40000000800 */
[----:B------:R-:W-:Y:S01]  /*15c60*/  VIADD R0, R0, UR4 ;  /* 0x0000000400007c36 */ /* 0x000fe20008000000 */
[----:B------:R-:W-:-:S03]  /*15c70*/  ULDC UR4, c[0x0][0x228] ;  /* 0x00008a0000047ab9 */ /* 0x000fc60000000800 */
[----:B0-----:R-:W-:-:S06]  /*15c80*/  IMAD.WIDE R250, R0, 0x2, R2 ;  /* 0x0000000200fa7825 */ /* 0x001fcc00078e0202 */
[----:B--2---:R0:W-:Y:S04]  /*15c90*/  @P1 STG.E.U16 desc[UR14][R250.64], R245 ;  /* 0x000000f5fa001986 */ /* 0x0041e8000c10150e */
[----:B0-----:R-:W2:Y:S01]  /*15ca0*/  LDL.LU R251, [R1+0x8] ;  /* 0x0000080001fb7983 */ /* 0x001ea20000300800 */
[----:B------:R-:W-:Y:S01]  /*15cb0*/  ISETP.LT.AND P0, PT, R10, UR4, !P0 ;  /* 0x000000040a007c0c */ /* 0x000fe2000c701270 */
[----:B------:R-:W-:Y:S01]  /*15cc0*/  VIADD R252, R8, 0xc ;  /* 0x0000000c08fc7836 */ /* 0x000fe20000000000 */
[----:B------:R-:W-:Y:S01]  /*15cd0*/  PRMT R250, R245, 0x7632, R250 ;  /* 0x00007632f5fa7816 */ /* 0x000fe200000000fa */
[----:B------:R-:W-:Y:S01]  /*15ce0*/  IMAD.WIDE R244, R0, 0x2, R248 ;  /* 0x0000000200f47825 */ /* 0x000fe200078e02f8 */
[----:B------:R-:W-:-:S09]  /*15cf0*/  ULDC UR4, c[0x0][0x22c] ;  /* 0x00008b0000047ab9 */ /* 0x000fd20000000800 */
[----:B------:R0:W-:Y:S01]  /*15d00*/  @P0 STG.E.U16 desc[UR14][R244.64], R250 ;  /* 0x000000faf4000986 */ /* 0x0001e2000c10150e */
[----:B------:R-:W-:Y:S01]  /*15d10*/  ISETP.GE.AND P0, PT, R252, UR4, PT ;  /* 0x00000004fc007c0c */ /* 0x000fe2000bf06270 */
[----:B------:R-:W-:-:S03]  /*15d20*/  ULDC UR4, c[0x0][0x228] ;  /* 0x00008a0000047ab9 */ /* 0x000fc60000000800 */
[----:B------:R-:W-:Y:S01]  /*15d30*/  ISETP.LT.AND P1, PT, R9, UR4, !P0 ;  /* 0x0000000409007c0c */ /* 0x000fe2000c721270 */
[----:B------:R-:W-:Y:S02]  /*15d40*/  ULDC UR4, c[0x0][0x248] ;  /* 0x0000920000047ab9 */ /* 0x000fe40000000800 */
[----:B------:R-:W-:Y:S01]  /*15d50*/  VIADD R0, R0, UR4 ;  /* 0x0000000400007c36 */ /* 0x000fe20008000000 */
[----:B------:R-:W-:Y:S02]  /*15d60*/  ULDC UR4, c[0x0][0x228] ;  /* 0x00008a0000047ab9 */ /* 0x000fe40000000800 */
[----:B------:R-:W-:Y:S01]  /*15d70*/  ISETP.LT.AND P0, PT, R10, UR4, !P0 ;  /* 0x000000040a007c0c */ /* 0x000fe2000c701270 */
[----:B0-----:R-:W-:Y:S01]  /*15d80*/  IMAD.WIDE R244, R0, 0x2, R2 ;  /* 0x0000000200f47825 */ /* 0x001fe200078e0202 */
[----:B------:R-:W-:-:S03]  /*15d90*/  ULDC UR4, c[0x0][0x22c] ;  /* 0x00008b0000047ab9 */ /* 0x000fc60000000800 */
[----:B------:R-:W-:Y:S02]  /*15da0*/  VIADD R250, R8, 0xd ;  /* 0x0000000d08fa7836 */ /* 0x000fe40000000000 */
[----:B--2---:R0:W-:Y:S01]  /*15db0*/  @P1 STG.E.U16 desc[UR14][R244.64], R251 ;  /* 0x000000fbf4001986 */ /* 0x0041e2000c10150e */
[----:B------:R-:W-:Y:S01]  /*15dc0*/  PRMT R252, R251, 0x7632, R252 ;  /* 0x00007632fbfc7816 */ /* 0x000fe200000000fc */
[----:B0-----:R-:W-:-:S05]  /*15dd0*/  IMAD.WIDE R244, R0, 0x2, R248 ;  /* 0x0000000200f47825 */ /* 0x001fca00078e02f8 */
[----:B------:R0:W-:Y:S04]  /*15de0*/  @P0 STG.E.U16 desc[UR14][R244.64], R252 ;  /* 0x000000fcf4000986 */ /* 0x0001e8000c10150e */
[----:B0-----:R-:W2:Y:S01]  /*15df0*/  LDL.LU R252, [R1+0xc] ;  /* 0x00000c0001fc7983 */ /* 0x001ea20000300800 */
        /* <DEDUP_REMOVED lines=8> */
[----:B---3--:R-:W-:Y:S01]  /*15e80*/  PRMT R250, R246, 0x7632, R250 ;  /* 0x00007632f6fa7816 */ /* 0x008fe200000000fa */
[----:B------:R-:W-:Y:S02]  /*15e90*/  ULDC UR4, c[0x0][0x22c] ;  /* 0x00008b0000047ab9 */ /* 0x000fe40000000800 */
[----:B------:R-:W-:-:S02]  /*15ea0*/  VIADD R0, R8, 0xe ;  /* 0x0000000e08007836 */ /* 0x000fc40000000000 */
[----:B------:R0:W-:Y:S02]  /*15eb0*/  @P1 STG.E.U16 desc[UR14][R244.64], R246 ;  /* 0x000000f6f4001986 */ /* 0x0001e4000c10150e */
[----:B0-----:R-:W-:-:S05]  /*15ec0*/  IMAD.WIDE R244, R251, 0x2, R248 ;  /* 0x00000002fbf47825 */ /* 0x001fca00078e02f8 */
        /* <DEDUP_REMOVED lines=24> */
[----:B------:R-:W-:Y:S02]  /*16050*/  IMAD.WIDE R250, R246, 0x2, R248 ;  /* 0x00000002f6fa7825 */ /* 0x000fe400078e02f8 */
[----:B------:R0:W-:Y:S02]  /*16060*/  @P1 STG.E.U16 desc[UR14][R244.64], R247 ;  /* 0x000000f7f4001986 */ /* 0x0001e4000c10150e */
[----:B------:R-:W-:Y:S01]  /*16070*/  VIADD R0, R8, 0x10 ;  /* 0x0000001008007836 */ /* 0x000fe20000000000 */
[----:B0-----:R-:W-:-:S05]  /*16080*/  PRMT R245, R247, 0x7632, R245 ;  /* 0x00007632f7f57816 */ /* 0x001fca00000000f5 */
        /* <DEDUP_REMOVED lines=22> */
[C---:B0-----:R-:W-:Y:S01]  /*161f0*/  IMAD.WIDE R244, R251.reuse, 0x2, R2 ;  /* 0x00000002fbf47825 */ /* 0x041fe200078e0202 */
[----:B------:R-:W-:Y:S01]  /*16200*/  PRMT R240, R100, 0x7632, R240 ;  /* 0x0000763264f07816 */ /* 0x000fe200000000f0 */
[----:B------:R-:W-:Y:S02]  /*16210*/  ULDC UR4, c[0x0][0x22c] ;  /* 0x00008b0000047ab9 */ /* 0x000fe40000000800 */
[----:B------:R-:W-:-:S04]  /*16220*/  IMAD.WIDE R246, R251, 0x2, R248 ;  /* 0x00000002fbf67825 */ /* 0x000fc800078e02f8 */
[----:B------:R-:W-:Y:S01]  /*16230*/  VIADD R0, R8, 0x12 ;  /* 0x0000001208007836 */ /* 0x000fe20000000000 */
[----:B------:R0:W-:Y:S04]  /*16240*/  @P1 STG.E.U16 desc[UR14][R244.64], R100 ;  /* 0x00000064f4001986 */ /* 0x0001e8000c10150e */
        /* <DEDUP_REMOVED lines=9> */
[----:B------:R-:W-:Y:S01]  /*162e0*/  PRMT R100, R241, 0x7632, R100 ;  /* 0x00007632f1647816 */ /* 0x000fe20000000064 */
[----:B------:R-:W-:Y:S02]  /*162f0*/  ULDC UR4, c[0x0][0x22c] ;  /* 0x00008b0000047ab9 */ /* 0x000fe40000000800 */
[----:B--2---:R-:W-:-:S04]  /*16300*/  IMAD.WIDE R246, R251, 0x2, R248 ;  /* 0x00000002fbf67825 */ /* 0x004fc800078e02f8 */
        /* <DEDUP_REMOVED lines=11> */
[----:B--2---:R-:W-:Y:S01]  /*163c0*/  PRMT R100, R101, 0x7632, R100 ;  /* 0x0000763265647816 */ /* 0x004fe20000000064 */
        /* <DEDUP_REMOVED lines=10> */
[----:B------:R-:W-:Y:S01]  /*16470*/  ULDC UR4, c[0x0][0x228] ;  /* 0x00008a0000047ab9 */ /* 0x000fe20000000800 */
[----:B------:R-:W-:Y:S01]  /*16480*/  VIADD R0, R8, 0x15 ;  /* 0x0000001508007836 */ /* 0x000fe20000000000 */
[----:B------:R-:W-:Y:S01]  /*16490*/  ISETP.LT.AND P1, PT, R10, UR4, !P0 ;  /* 0x000000040a007c0c */ /* 0x000fe2000c721270 */
[C---:B0-----:R-:W-:Y:S01]  /*164a0*/  IMAD.WIDE R240, R251.reuse, 0x2, R2 ;  /* 0x00000002fbf07825 */ /* 0x041fe200078e0202 */
[----:B------:R-:W-:Y:S02]  /*164b0*/  ULDC UR4, c[0x0][0x22c] ;  /* 0x00008b0000047ab9 */ /* 0x000fe40000000800 */
[----:B------:R-:W-:Y:S01]  /*164c0*/  ISETP.GE.AND P0, PT, R0, UR4, PT ;  /* 0x0000000400007c0c */ /* 0x000fe2000bf06270 */
[----:B------:R-:W-:Y:S01]  /*164d0*/  ULDC UR4, c[0x0][0x228] ;  /* 0x00008a0000047ab9 */ /* 0x000fe20000000800 */
[----:B--2---:R-:W-:Y:S01]  /*164e0*/  IMAD.WIDE R100, R251, 0x2, R248 ;  /* 0x00000002fb647825 */ /* 0x004fe200078e02f8 */
[----:B------:R0:W-:Y:S01]  /*164f0*/  @P2 STG.E.U16 desc[UR14][R240.64], R242 ;  /* 0x000000f2f0002986 */ /* 0x0001e2000c10150e */
[----:B------:R-:W-:Y:S01]  /*16500*/  ISETP.LT.AND P2, PT, R9, UR4, !P0 ;  /* 0x0000000409007c0c */ /* 0x000fe2000c741270 */
[----:B------:R-:W-:Y:S01]  /*16510*/  ULDC UR4, c[0x0][0x248] ;  /* 0x0000920000047ab9 */ /* 0x000fe20000000800 */
[----:B------:R-:W-:-:S02]  /*16520*/  VIADD R0, R8, 0x16 ;  /* 0x0000001608007836 */ /* 0x000fc40000000000 */
[----:B------:R-:W-:Y:S01]  /*16530*/  VIADD R251, R251, UR4 ;  /* 0x00000004fbfb7c36 */ /* 0x000fe20008000000 */
[----:B------:R-:W-:Y:S01]  /*16540*/  ULDC UR4, c[0x0][0x228] ;  /* 0x00008a0000047ab9 */ /* 0x000fe20000000800 */
[----:B0-----:R-:W-:-:S05]  /*16550*/  PRMT R241, R242, 0x7632, R241 ;  /* 0x00007632f2f17816 */ /* 0x001fca00000000f1 */
[----:B------:R0:W-:Y:S01]  /*16560*/  @P1 STG.E.U16 desc[UR14][R100.64], R241 ;  /* 0x000000f164001986 */ /* 0x0001e2000c10150e */
[----:B------:R-:W-:Y:S01]  /*16570*/  ISETP.LT.AND P1, PT, R10, UR4, !P0 ;  /* 0x000000040a007c0c */ /* 0x000fe2000c721270 */
[----:B------:R-:W-:Y:S02]  /*16580*/  ULDC UR4, c[0x0][0x22c] ;  /* 0x00008b0000047ab9 */ /* 0x000fe40000000800 */
[----:B------:R-:W-:Y:S01]  /*16590*/  ISETP.GE.AND P0, PT, R0, UR4, PT ;  /* 0x0000000400007c0c */ /* 0x000fe2000bf06270 */
[----:B------:R-:W-:Y:S01]  /*165a0*/  ULDC UR4, c[0x0][0x228] ;  /* 0x00008a0000047ab9 */ /* 0x000fe20000000800 */
[----:B------:R-:W-:Y:S02]  /*165b0*/  VIADD R0, R8, 0x18 ;  /* 0x0000001808007836 */ /* 0x000fe40000000000 */
[----:B0-----:R-:W-:Y:S01]  /*165c0*/  IMAD.WIDE R240, R251, 0x2, R2 ;  /* 0x00000002fbf07825 */ /* 0x001fe200078e0202 */
[----:B------:R-:W-:Y:S02]  /*165d0*/  PRMT R101, R102, 0x7632, R101 ;  /* 0x0000763266657816 */ /* 0x000fe40000000065 */
[----:B------:R-:W-:Y:S01]  /*165e0*/  ISETP.LT.AND P6, PT, R9, UR4, !P0 ;  /* 0x0000000409007c0c */ /* 0x000fe2000c7c1270 */
[----:B------:R-:W-:Y:S01]  /*165f0*/  ULDC UR4, c[0x0][0x248] ;  /* 0x0000920000047ab9 */ /* 0x000fe20000000800 */
[----:B------:R0:W-:Y:S01]  /*16600*/  @P2 STG.E.U16 desc[UR14][R240.64], R102 ;  /* 0x00000066f0002986 */ /* 0x0001e2000c10150e */
[----:B------:R-:W-:Y:S01]  /*16610*/  IMAD.WIDE R244, R251, 0x2, R248 ;  /* 0x00000002fbf47825 */ /* 0x000fe200078e02f8 */
[----:B------:R-:W-:Y:S01]  /*16620*/  ISETP.GE.AND P4, PT, R0, UR6, PT ;  /* 0x0000000600007c0c */ /* 0x000fe2000bf86270 */
[----:B------:R-:W-:-:S02]  /*16630*/  ULDC UR6, c[0x0][0x22c] ;  /* 0x00008b0000067ab9 */ /* 0x000fc40000000800 */
[----:B------:R-:W-:Y:S01]  /*16640*/  VIADD R251, R251, UR4 ;  /* 0x00000004fbfb7c36 */ /* 0x000fe20008000000 */
[----:B------:R-:W-:Y:S01]  /*16650*/  ULDC UR4, c[0x0][0x22c] ;  /* 0x00008b0000047ab9 */ /* 0x000fe20000000800 */
[C---:B------:R-:W-:Y:S02]  /*16660*/  VIADD R0, R8.reuse, 0x19 ;  /* 0x0000001908007836 */ /* 0x040fe40000000000 */
[----:B0-----:R-:W-:Y:S01]  /*16670*/  VIADD R102, R8, 0x17 ;  /* 0x0000001708667836 */ /* 0x001fe20000000000 */
[----:B------:R0:W-:Y:S01]  /*16680*/  @P1 STG.E.U16 desc[UR14][R244.64], R101 ;  /* 0x00000065f4001986 */ /* 0x0001e2000c10150e */
[----:B------:R-:W-:Y:S01]  /*16690*/  ISETP.LT.AND P2, PT, R10, UR8, !P0 ;  /* 0x000000080a007c0c */ /* 0x000fe2000c741270 */
[----:B------:R-:W-:Y:S02]  /*166a0*/  IMAD.WIDE R240, R251, 0x2, R248 ;  /* 0x00000002fbf07825 */ /* 0x000fe400078e02f8 */
[----:B------:R-:W-:Y:S01]  /*166b0*/  ISETP.GE.AND P5, PT, R102, UR4, PT ;  /* 0x0000000466007c0c */ /* 0x000fe2000bfa6270 */
[----:B------:R-:W-:Y:S01]  /*166c0*/  ULDC UR4, c[0x0][0x228] ;  /* 0x00008a0000047ab9 */ /* 0x000fe20000000800 */
[----:B------:R-:W-:Y:S01]  /*166d0*/  ISETP.GE.AND P1, PT, R0, UR6, PT ;  /* 0x0000000600007c0c */ /* 0x000fe2000bf26270 */
[----:B------:R-:W-:Y:S01]  /*166e0*/  ULDC UR6, c[0x0][0x228] ;  /* 0x00008a0000067ab9 */ /* 0x000fe20000000800 */
[----:B------:R-:W-:Y:S01]  /*166f0*/  ISETP.LT.AND P0, PT, R9, UR4, !P5 ;  /* 0x0000000409007c0c */ /* 0x000fe2000ef01270 */
[----:B------:R-:W-:Y:S01]  /*16700*/  ULDC UR4, c[0x0][0x248] ;  /* 0x0000920000047ab9 */ /* 0x000fe20000000800 */
[----:B------:R-:W-:Y:S01]  /*16710*/  ULDC UR8, c[0x0][0x228] ;  /* 0x00008a0000087ab9 */ /* 0x000fe20000000800 */
[----:B0-----:R-:W-:Y:S01]  /*16720*/  IMAD.WIDE R100, R251, 0x2, R2 ;  /* 0x00000002fb647825 */ /* 0x001fe200078e0202 */
[----:B------:R-:W-:Y:S01]  /*16730*/  ISETP.LT.AND P5, PT, R10, UR6, !P5 ;  /* 0x000000060a007c0c */ /* 0x000fe2000efa1270 */
[----:B------:R-:W-:-:S02]  /*16740*/  ULDC UR6, c[0x0][0x22c] ;  /* 0x00008b0000067ab9 */ /* 0x000fc40000000800 */
[----:B------:R-:W-:Y:S01]  /*16750*/  VIADD R251, R251, UR4 ;  /* 0x00000004fbfb7c36 */ /* 0x000fe20008000000 */
[----:B------:R0:W-:Y:S01]  /*16760*/  @P6 STG.E.U16 desc[UR14][R100.64], R243 ;  /* 0x000000f364006986 */ /* 0x0001e2000c10150e */
[----:B------:R-:W-:Y:S01]  /*16770*/  ISETP.LT.AND P6, PT, R9, UR8, !P4 ;  /* 0x0000000809007c0c */ /* 0x000fe2000e7c1270 */
[----:B------:R-:W-:Y:S01]  /*16780*/  ULDC UR4, c[0x0][0x248] ;  /* 0x0000920000047ab9 */ /* 0x000fe20000000800 */
[----:B------:R-:W-:Y:S01]  /*16790*/  PRMT R102, R243, 0x7632, R102 ;  /* 0x00007632f3667816 */ /* 0x000fe20000000066 */
[----:B------:R-:W-:Y:S01]  /*167a0*/  VIADD R245, R251, UR4 ;  /* 0x00000004fbf57c36 */ /* 0x000fe20008000000 */
[----:B------:R-:W-:Y:S01]  /*167b0*/  PRMT R244, R103, 0x7632, R244 ;  /* 0x0000763267f47816 */ /* 0x000fe200000000f4 */
[----:B------:R-:W-:Y:S01]  /*167c0*/  VIADD R0, R8, 0x1b ;  /* 0x0000001b08007836 */ /* 0x000fe20000000000 */
[----:B------:R-:W-:Y:S01]  /*167d0*/  ULDC UR8, c[0x0][0x228] ;  /* 0x00008a0000087ab9 */ /* 0x000fe20000000800 */
[----:B------:R2:W-:Y:S01]  /*167e0*/  @P2 STG.E.U16 desc[UR14][R240.64], R102 ;  /* 0x00000066f0002986 */ /* 0x0005e2000c10150e */
[----:B------:R-:W-:Y:S01]  /*167f0*/  ULDC UR4, c[0x0][0x22c] ;  /* 0x00008b0000047ab9 */ /* 0x000fe20000000800 */
[----:B0-----:R-:W-:-:S04]  /*16800*/  IMAD.WIDE R242, R251, 0x2, R2 ;  /* 0x00000002fbf27825 */ /* 0x001fc800078e0202 */
[----:B------:R-:W-:Y:S01]  /*16810*/  IMAD.WIDE R100, R251, 0x2, R248 ;  /* 0x00000002fb647825 */ /* 0x000fe200078e02f8 */
[----:B------:R0:W-:Y:S01]  /*16820*/  @P0 STG.E.U16 desc[UR14][R242.64], R103 ;  /* 0x00000067f2000986 */ /* 0x0001e2000c10150e */
[----:B------:R-:W-:Y:S01]  /*16830*/  ISETP.GE.AND P0, PT, R0, UR6, PT ;  /* 0x0000000600007c0c */ /* 0x000fe2000bf06270 */
[----:B------:R-:W-:Y:S01]  /*16840*/  ULDC UR6, c[0x0][0x228] ;  /* 0x00008a0000067ab9 */ /* 0x000fe20000000800 */
[----:B--2---:R-:W-:Y:S01]  /*16850*/  IMAD.WIDE R240, R245, 0x2, R2 ;  /* 0x00000002f5f07825 */ /* 0x004fe200078e0202 */
[----:B------:R2:W-:Y:S01]  /*16860*/  @P5 STG.E.U16 desc[UR14][R100.64], R244 ;  /* 0x000000f464005986 */ /* 0x0005e2000c10150e */
[----:B------:R-:W-:Y:S01]  /*16870*/  ISETP.LT.AND P4, PT, R10, UR6, !P4 ;  /* 0x000000060a007c0c */ /* 0x000fe2000e781270 */
[----:B------:R-:W-:Y:S01]  /*16880*/  ULDC UR6, c[0x0][0x22c] ;  /* 0x00008b0000067ab9 */ /* 0x000fe20000000800 */
[C---:B------:R-:W-:Y:S01]  /*16890*/  VIADD R102, R8.reuse, 0x1a ;  /* 0x0000001a08667836 */ /* 0x040fe20000000000 */
[----:B------:R3:W-:Y:S01]  /*168a0*/  @P6 STG.E.U16 desc[UR14][R240.64], R92 ;  /* 0x0000005cf0006986 */ /* 0x0007e2000c10150e */
[----:B------:R-:W-:Y:S01]  /*168b0*/  ISETP.LT.AND P6, PT, R9, UR8, !P1 ;  /* 0x0000000809007c0c */ /* 0x000fe2000cfc1270 */
[----:B------:R-:W-:-:S02]  /*168c0*/  VIADD R0, R8, 0x1c ;  /* 0x0000001c08007836 */ /* 0x000fc40000000000 */
[----:B------:R-:W-:Y:S01]  /*168d0*/  ISETP.GE.AND P2, PT, R102, UR4, PT ;  /* 0x0000000466007c0c */ /* 0x000fe2000bf46270 */
[----:B------:R-:W-:Y:S01]  /*168e0*/  ULDC UR4, c[0x0][0x248] ;  /* 0x0000920000047ab9 */ /* 0x000fe20000000800 */
[----:B0-----:R-:W-:Y:S01]  /*168f0*/  PRMT R242, R92, 0x7632, R242 ;  /* 0x000076325cf27816 */ /* 0x001fe200000000f2 */
[C---:B------:R-:W-:Y:S01]  /*16900*/  VIADD R243, R245.reuse, UR4 ;  /* 0x00000004f5f37c36 */ /* 0x040fe20008000000 */
[----:B------:R-:W-:Y:S01]  /*16910*/  ISETP.LT.AND P1, PT, R10, UR10, !P1 ;  /* 0x0000000a0a007c0c */ /* 0x000fe2000cf21270 */
[----:B------:R-:W-:Y:S01]  /*16920*/  IMAD.WIDE R102, R245, 0x2, R248 ;  /* 0x00000002f5667825 */ /* 0x000fe200078e02f8 */
[----:B------:R-:W-:Y:S01]  /*16930*/  ULDC UR4, c[0x0][0x22c] ;  /* 0x00008b0000047ab9 */ /* 0x000fe20000000800 */
[----:B------:R-:W-:Y:S02]  /*16940*/  ULDC UR8, c[0x0][0x228] ;  /* 0x00008a0000087ab9 */ /* 0x000fe40000000800 */
[----:B--2---:R-:W-:Y:S01]  /*16950*/  IMAD.WIDE R100, R243, 0x2, R2 ;  /* 0x00000002f3647825 */ /* 0x004fe200078e0202 */
[----:B------:R-:W-:Y:S01]  /*16960*/  ISETP.GE.AND P5, PT, R0, UR4, PT ;  /* 0x0000000400007c0c */ /* 0x000fe2000bfa6270 */
[----:B------:R0:W-:Y:S01]  /*16970*/  @P4 STG.E.U16 desc[UR14][R102.64], R242 ;  /* 0x000000f266004986 */ /* 0x0001e2000c10150e */
[----:B------:R-:W-:Y:S01]  /*16980*/  ULDC UR10, c[0x0][0x228] ;  /* 0x00008a00000a7ab9 */ /* 0x000fe20000000800 */
[----:B------:R-:W-:Y:S01]  /*16990*/  ULDC UR4, c[0x0][0x248] ;  /* 0x0000920000047ab9 */ /* 0x000fe20000000800 */
[----:B------:R-:W-:Y:S01]  /*169a0*/  ISETP.LT.AND P4, PT, R9, UR8, !P2 ;  /* 0x0000000809007c0c */ /* 0x000fe2000d781270 */
[----:B------:R2:W-:Y:S01]  /*169b0*/  @P6 STG.E.U16 desc[UR14][R100.64], R96 ;  /* 0x0000006064006986 */ /* 0x0005e2000c10150e */
[----:B------:R-:W-:Y:S01]  /*169c0*/  ISETP.LT.AND P2, PT, R10, UR10, !P2 ;  /* 0x0000000a0a007c0c */ /* 0x000fe2000d741270 */
[----:B---3--:R-:W-:Y:S01]  /*169d0*/  IMAD.WIDE R240, R243, 0x2, R248 ;  /* 0x00000002f3f07825 */ /* 0x008fe200078e02f8 */
[----:B------:R-:W-:Y:S01]  /*169e0*/  ISETP.LT.AND P6, PT, R9, UR12, !P0 ;  /* 0x0000000c09007c0c */ /* 0x000fe2000c7c1270 */
[----:B------:R-:W-:Y:S01]  /*169f0*/  ULDC UR8, c[0x0][0x228] ;  /* 0x00008a0000087ab9 */ /* 0x000fe20000000800 */
[----:B------:R-:W-:Y:S01]  /*16a00*/  PRMT R92, R96, 0x7632, R92 ;  /* 0x00007632605c7816 */ /* 0x000fe2000000005c */
[----:B------:R-:W-:Y:S01]  /*16a10*/  VIADD R0, R8, 0x1d ;  /* 0x0000001d08007836 */ /* 0x000fe20000000000 */
[----:B------:R-:W-:Y:S01]  /*16a20*/  ULDC UR10, c[0x0][0x228] ;  /* 0x00008a00000a7ab9 */ /* 0x000fe20000000800 */
[----:B0-----:R-:W-:Y:S01]  /*16a30*/  VIADD R103, R243, UR4 ;  /* 0x00000004f3677c36 */ /* 0x001fe20008000000 */
[----:B------:R-:W-:Y:S01]  /*16a40*/  ULDC UR4, c[0x0][0x248] ;  /* 0x0000920000047ab9 */ /* 0x000fe20000000800 */
[----:B------:R0:W-:Y:S01]  /*16a50*/  @P1 STG.E.U16 desc[UR14][R240.64], R92 ;  /* 0x0000005cf0001986 */ /* 0x0001e2000c10150e */
[----:B------:R-:W-:Y:S01]  /*16a60*/  ULDC UR12, c[0x0][0x228] ;  /* 0x00008a00000c7ab9 */ /* 0x000fe20000000800 */
[----:B------:R-:W-:-:S02]  /*16a70*/  VIADD R243, R103, UR4 ;  /* 0x0000000467f37c36 */ /* 0x000fc40008000000 */
[C---:B--2---:R-:W-:Y:S01]  /*16a80*/  IMAD.WIDE R100, R103.reuse, 0x2, R2 ;  /* 0x0000000267647825 */ /* 0x044fe200078e0202 */
[----:B------:R-:W-:Y:S01]  /*16a90*/  ISETP.GE.AND P1, PT, R0, UR6, PT ;  /* 0x0000000600007c0c */ /* 0x000fe2000bf26270 */
[----:B------:R-:W-:Y:S01]  /*16aa0*/  ULDC UR4, c[0x0][0x22c] ;  /* 0x00008b0000047ab9 */ /* 0x000fe20000000800 */
[----:B------:R-:W-:Y:S01]  /*16ab0*/  ISETP.LT.AND P0, PT, R10, UR8, !P0 ;  /* 0x000000080a007c0c */ /* 0x000fe2000c701270 */
[----:B------:R-:W-:Y:S01]  /*16ac0*/  IMAD.WIDE R102, R103, 0x2, R248 ;  /* 0x0000000267667825 */ /* 0x000fe200078e02f8 */
[----:B0-----:R-:W-:-:S03]  /*16ad0*/  PRMT R92, R93, 0x7632, R92 ;  /* 0x000076325d5c7816 */ /* 0x001fc6000000005c */
[----:B------:R-:W-:Y:S01]  /*16ae0*/  IMAD.WIDE R240, R243, 0x2, R2 ;  /* 0x00000002f3f07825 */ /* 0x000fe200078e0202 */
[----:B------:R-:W-:Y:S01]  /*16af0*/  @P4 STG.E.U16 desc[UR14][R100.64], R93 ;  /* 0x0000005d64004986 */ /* 0x000fe2000c10150e */
[----:B------:R-:W-:Y:S01]  /*16b00*/  ULDC UR6, c[0x0][0x22c] ;  /* 0x00008b0000067ab9 */ /* 0x000fe20000000800 */
[----:B------:R-:W-:Y:S01]  /*16b10*/  ULDC UR8, c[0x0][0x228] ;  /* 0x00008a0000087ab9 */ /* 0x000fe20000000800 */
[----:B------:R-:W-:Y:S01]  /*16b20*/  VIADD R0, R8, 0x1e ;  /* 0x0000001e08007836 */ /* 0x000fe20000000000 */
[----:B------:R0:W-:Y:S04]  /*16b30*/  @P2 STG.E.U16 desc[UR14][R102.64], R92 ;  /* 0x0000005c66002986 */ /* 0x0001e8000c10150e */
[----:B------:R2:W-:Y:S01]  /*16b40*/  @P6 STG.E.U16 desc[UR14][R240.64], R97 ;  /* 0x00000061f0006986 */ /* 0x0005e2000c10150e */
[----:B------:R-:W-:Y:S01]  /*16b50*/  ISETP.GE.AND P4, PT, R0, UR4, PT ;  /* 0x0000000400007c0c */ /* 0x000fe2000bf86270 */
[----:B------:R-:W-:Y:S01]  /*16b60*/  VIADD R0, R8, 0x1f ;  /* 0x0000001f08007836 */ /* 0x000fe20000000000 */
[----:B------:R-:W-:Y:S01]  /*16b70*/  ISETP.LT.AND P6, PT, R9, UR10, !P5 ;  /* 0x0000000a09007c0c */ /* 0x000fe2000efc1270 */
[----:B------:R-:W-:Y:S01]  /*16b80*/  ULDC UR4, c[0x0][0x248] ;  /* 0x0000920000047ab9 */ /* 0x000fe20000000800 */
[----:B------:R-:W-:Y:S01]  /*16b90*/  ISETP.LT.AND P5, PT, R10, UR12, !P5 ;  /* 0x0000000c0a007c0c */ /* 0x000fe2000efa1270 */
[----:B------:R-:W-:Y:S01]  /*16ba0*/  ULDC UR10, c[0x0][0x228] ;  /* 0x00008a00000a7ab9 */ /* 0x000fe20000000800 */
[----:B------:R-:W-:Y:S01]  /*16bb0*/  ISETP.GE.AND P2, PT, R0, UR6, PT ;  /* 0x0000000600007c0c */ /* 0x000fe2000bf46270 */
[----:B0-----:R-:W-:Y:S01]  /*16bc0*/  VIADD R103, R243, UR4 ;  /* 0x00000004f3677c36 */ /* 0x001fe20008000000 */
[----:B------:R-:W-:Y:S01]  /*16bd0*/  PRMT R0, R97, 0x7632, R0 ;  /* 0x0000763261007816 */ /* 0x000fe20000000000 */
[----:B------:R-:W-:Y:S01]  /*16be0*/  IMAD.WIDE R92, R243, 0x2, R248 ;  /* 0x00000002f35c7825 */ /* 0x000fe200078e02f8 */
[----:B------:R-:W-:Y:S01]  /*16bf0*/  PRMT R102, R94, 0x7632, R102 ;  /* 0x000076325e667816 */ /* 0x000fe20000000066 */
[----:B------:R-:W-:Y:S01]  /*16c00*/  ULDC UR4, c[0x0][0x22c] ;  /* 0x00008b0000047ab9 */ /* 0x000fe20000000800 */
[----:B------:R-:W-:Y:S01]  /*16c10*/  ULDC UR12, c[0x0][0x228] ;  /* 0x00008a00000c7ab9 */ /* 0x000fe20000000800 */
[----:B--2---:R-:W-:Y:S01]  /*16c20*/  IMAD.WIDE R96, R103, 0x2, R2 ;  /* 0x0000000267607825 */ /* 0x004fe200078e0202 */
[----:B------:R0:W-:Y:S01]  /*16c30*/  @P0 STG.E.U16 desc[UR14][R92.64], R0 ;  /* 0x000000005c000986 */ /* 0x0001e2000c10150e */
[----:B------:R-:W-:-:S02]  /*16c40*/  ULDC UR6, c[0x0][0x248] ;  /* 0x0000920000067ab9 */ /* 0x000fc40000000800 */
[----:B------:R-:W-:Y:S02]  /*16c50*/  VIADD R240, R8, 0x20 ;  /* 0x0000002008f07836 */ /* 0x000fe40000000000 */
[----:B------:R-:W-:Y:S01]  /*16c60*/  IMAD.WIDE R100, R103, 0x2, R248 ;  /* 0x0000000267647825 */ /* 0x000fe200078e02f8 */
[----:B------:R2:W-:Y:S02]  /*16c70*/  @P6 STG.E.U16 desc[UR14][R96.64], R94 ;  /* 0x0000005e60006986 */ /* 0x0005e4000c10150e */
[----:B------:R-:W-:Y:S01]  /*16c80*/  ISETP.GE.AND P0, PT, R240, UR4, PT ;  /* 0x00000004f0007c0c */ /* 0x000fe2000bf06270 */
[----:B------:R-:W-:Y:S01]  /*16c90*/  ULDC UR4, c[0x0][0x248] ;  /* 0x0000920000047ab9 */ /* 0x000fe20000000800 */
[----:B------:R3:W-:Y:S01]  /*16ca0*/  @P5 STG.E.U16 desc[UR14][R100.64], R102 ;  /* 0x0000006664005986 */ /* 0x0007e2000c10150e */
[----:B------:R-:W-:Y:S01]  /*16cb0*/  ISETP.LT.AND P5, PT, R9, UR8, !P1 ;  /* 0x0000000809007c0c */ /* 0x000fe2000cfa1270 */
[----:B------:R-:W-:Y:S01]  /*16cc0*/  VIADD R103, R103, UR4 ;  /* 0x0000000467677c36 */ /* 0x000fe20008000000 */
[----:B------:R-:W-:Y:S01]  /*16cd0*/  ISETP.LT.AND P1, PT, R10, UR10, !P1 ;  /* 0x0000000a0a007c0c */ /* 0x000fe2000cf21270 */
[----:B0-----:R-:W-:Y:S01]  /*16ce0*/  VIADD R0, R8, 0x21 ;  /* 0x0000002108007836 */ /* 0x001fe20000000000 */
[----:B------:R-:W-:Y:S01]  /*16cf0*/  ISETP.LT.AND P6, PT, R9, UR12, !P4 ;  /* 0x0000000c09007c0c */ /* 0x000fe2000e7c1270 */
[C---:B------:R-:W-:Y:S01]  /*16d00*/  VIADD R241, R103.reuse, UR6 ;  /* 0x0000000667f17c36 */ /* 0x040fe20008000000 */
[----:B------:R-:W-:Y:S01]  /*16d10*/  ISETP.LT.AND P4, PT, R10, UR16, !P4 ;  /* 0x000000100a007c0c */ /* 0x000fe2000e781270 */
[----:B------:R-:W-:Y:S01]  /*16d20*/  IMAD.WIDE R92, R103, 0x2, R2 ;  /* 0x00000002675c7825 */ /* 0x000fe200078e0202 */
[----:B--2---:R-:W-:Y:S01]  /*16d30*/  PRMT R94, R98, 0x7632, R94 ;  /* 0x00007632625e7816 */ /* 0x004fe2000000005e */
[----:B------:R-:W-:Y:S01]  /*16d40*/  ULDC UR4, c[0x0][0x22c] ;  /* 0x00008b0000047ab9 */ /* 0x000fe20000000800 */
[----:B------:R-:W-:Y:S01]  /*16d50*/  PRMT R240, R95, 0x7632, R240 ;  /* 0x000076325ff07816 */ /* 0x000fe200000000f0 */
[----:B------:R-:W-:Y:S01]  /*16d60*/  IMAD.WIDE R96, R103, 0x2, R248 ;  /* 0x0000000267607825 */ /* 0x000fe200078e02f8 */
[----:B------:R-:W-:Y:S01]  /*16d70*/  ULDC UR8, c[0x0][0x228] ;  /* 0x00008a0000087ab9 */ /* 0x000fe20000000800 */
[----:B------:R-:W-:Y:S01]  /*16d80*/  ULDC UR10, c[0x0][0x228] ;  /* 0x00008a00000a7ab9 */ /* 0x000fe20000000800 */
[----:B------:R-:W-:Y:S01]  /*16d90*/  ULDC UR12, c[0x0][0x228] ;  /* 0x00008a00000c7ab9 */ /* 0x000fe20000000800 */
[C---:B---3--:R-:W-:Y:S01]  /*16da0*/  IMAD.WIDE R100, R241.reuse, 0x2, R2 ;  /* 0x00000002f1647825 */ /* 0x048fe200078e0202 */
[----:B------:R0:W-:Y:S01]  /*16db0*/  @P5 STG.E.U16 desc[UR14][R92.64], R98 ;  /* 0x000000625c005986 */ /* 0x0001e2000c10150e */
[----:B------:R-:W-:Y:S01]  /*16dc0*/  ULDC UR6, c[0x0][0x22c] ;  /* 0x00008b0000067ab9 */ /* 0x000fe20000000800 */
[----:B------:R-:W-:Y:S01]  /*16dd0*/  ULDC UR16, c[0x0][0x228] ;  /* 0x00008a0000107ab9 */ /* 0x000fe20000000800 */
[----:B------:R-:W-:Y:S01]  /*16de0*/  IMAD.WIDE R102, R241, 0x2, R248 ;  /* 0x00000002f1667825 */ /* 0x000fe200078e02f8 */
[----:B------:R-:W-:Y:S01]  /*16df0*/  @P1 STG.E.U16 desc[UR14][R96.64], R94 ;  /* 0x0000005e60001986 */ /* 0x000fe2000c10150e */
[----:B------:R-:W-:Y:S01]  /*16e00*/  ISETP.GE.AND P5, PT, R0, UR4, PT ;  /* 0x0000000400007c0c */ /* 0x000fe2000bfa6270 */
[----:B------:R-:W-:-:S02]  /*16e10*/  ULDC UR4, c[0x0][0x248] ;  /* 0x0000920000047ab9 */ /* 0x000fc40000000800 */
[----:B------:R2:W-:Y:S01]  /*16e20*/  @P6 STG.E.U16 desc[UR14][R100.64], R95 ;  /* 0x0000005f64006986 */ /* 0x0005e2000c10150e */
[----:B------:R-:W-:Y:S01]  /*16e30*/  VIADD R241, R241, UR4 ;  /* 0x00000004f1f17c36 */ /* 0x000fe20008000000 */
[C---:B------:R-:W-:Y:S01]  /*16e40*/  ISETP.LT.AND P6, PT, R9.reuse, UR12, !P0 ;  /* 0x0000000c09007c0c */ /* 0x040fe2000c7c1270 */
[----:B------:R-:W-:Y:S01]  /*16e50*/  ULDC UR4, c[0x0][0x248] ;  /* 0x0000920000047ab9 */ /* 0x000fe20000000800 */
[----:B------:R-:W-:Y:S01]  /*16e60*/  @P4 STG.E.U16 desc[UR14][R102.64], R240 ;  /* 0x000000f066004986 */ /* 0x000fe2000c10150e */
[----:B------:R-:W-:Y:S01]  /*16e70*/  ISETP.LT.AND P4, PT, R9, UR8, !P2 ;  /* 0x0000000809007c0c */ /* 0x000fe2000d781270 */
[----:B------:R-:W-:Y:S01]  /*16e80*/  VIADD R0, R8, 0x22 ;  /* 0x0000002208007836 */ /* 0x000fe20000000000 */
[----:B------:R-:W-:Y:S01]  /*16e90*/  ISETP.LT.AND P2, PT, R10, UR10, !P2 ;  /* 0x0000000a0a007c0c */ /* 0x000fe2000d741270 */
[----:B0-----:R-:W-:Y:S01]  /*16ea0*/  IMAD.WIDE R92, R241, 0x2, R2 ;  /* 0x00000002f15c7825 */ /* 0x001fe200078e0202 */
[----:B------:R-:W-:Y:S01]  /*16eb0*/  PRMT R98, R99, 0x7632, R98 ;  /* 0x0000763263627816 */ /* 0x000fe20000000062 */
[----:B------:R-:W-:Y:S01]  /*16ec0*/  ULDC UR8, c[0x0][0x228] ;  /* 0x00008a0000087ab9 */ /* 0x000fe20000000800 */
[----:B------:R-:W-:Y:S01]  /*16ed0*/  ULDC UR12, c[0x0][0x228] ;  /* 0x00008a00000c7ab9 */ /* 0x000fe20000000800 */
[----:B--2---:R-:W-:-:S02]  /*16ee0*/  VIADD R101, R241, UR4 ;  /* 0x00000004f1657c36 */ /* 0x004fc40008000000 */
[----:B------:R-:W-:Y:S01]  /*16ef0*/  IMAD.WIDE R94, R241, 0x2, R248 ;  /* 0x00000002f15e7825 */ /* 0x000fe200078e02f8 */
[----:B------:R-:W-:Y:S01]  /*16f00*/  ISETP.GE.AND P1, PT, R0, UR6, PT ;  /* 0x0000000600007c0c */ /* 0x000fe2000bf26270 */
[----:B------:R-:W-:Y:S01]  /*16f10*/  ULDC UR10, c[0x0][0x228] ;  /* 0x00008a00000a7ab9 */ /* 0x000fe20000000800 */
[----:B------:R-:W-:Y:S01]  /*16f20*/  ULDC UR4, c[0x0][0x22c] ;  /* 0x00008b0000047ab9 */ /* 0x000fe20000000800 */
[----:B------:R-:W-:Y:S01]  /*16f30*/  IMAD.WIDE R96, R101, 0x2, R2 ;  /* 0x0000000265607825 */ /* 0x000fe200078e0202 */
[----:B------:R0:W-:Y:S01]  /*16f40*/  @P4 STG.E.U16 desc[UR14][R92.64], R99 ;  /* 0x000000635c004986 */ /* 0x0001e2000c10150e */
[----:B------:R-:W-:Y:S01]  /*16f50*/  ISETP.LT.AND P0, PT, R10, UR8, !P0 ;  /* 0x000000080a007c0c */ /* 0x000fe2000c701270 */
[----:B------:R-:W-:Y:S01]  /*16f60*/  ULDC UR6, c[0x0][0x22c] ;  /* 0x00008b0000067ab9 */ /* 0x000fe20000000800 */
[----:B------:R-:W-:Y:S01]  /*16f70*/  VIADD R0, R8, 0x23 ;  /* 0x0000002308007836 */ /* 0x000fe20000000000 */
[----:B------:R-:W-:Y:S01]  /*16f80*/  @P2 STG.E.U16 desc[UR14][R94.64], R98 ;  /* 0x000000625e002986 */ /* 0x000fe2000c10150e */
[----:B------:R-:W-:-:S03]  /*16f90*/  ULDC UR8, c[0x0][0x228] ;  /* 0x00008a0000087ab9 */ /* 0x000fc60000000800 */
[----:B------:R2:W-:Y:S01]  /*16fa0*/  @P6 STG.E.U16 desc[UR14][R96.64], R48 ;  /* 0x0000003060006986 */ /* 0x0005e2000c10150e */
[----:B------:R-:W-:Y:S01]  /*16fb0*/  ISETP.LT.AND P6, PT, R9, UR10, !P5 ;  /* 0x0000000a09007c0c */ /* 0x000fe2000efc1270 */
[----:B------:R-:W-:Y:S01]  /*16fc0*/  ULDC UR10, c[0x0][0x228] ;  /* 0x00008a00000a7ab9 */ /* 0x000fe20000000800 */
[----:B------:R-:W-:Y:S01]  /*16fd0*/  ISETP.GE.AND P4, PT, R0, UR4, PT ;  /* 0x0000000400007c0c */ /* 0x000fe2000bf86270 */
[----:B------:R-:W-:Y:S01]  /*16fe0*/  ULDC UR4, c[0x0][0x248] ;  /* 0x0000920000047ab9 */ /* 0x000fe20000000800 */
[----:B------:R-:W-:Y:S01]  /*16ff0*/  ISETP.LT.AND P5, PT, R10, UR12, !P5 ;  /* 0x0000000c0a007c0c */ /* 0x000fe2000efa1270 */
[----:B------:R-:W-:Y:S01]  /*17000*/  VIADD R0, R8, 0x24 ;  /* 0x0000002408007836 */ /* 0x000fe20000000000 */
[----:B------:R-:W-:Y:S01]  /*17010*/  ULDC UR12, c[0x0][0x228] ;  /* 0x00008a00000c7ab9 */ /* 0x000fe20000000800 */
[C---:B0-----:R-:W-:Y:S01]  /*17020*/  VIADD R99, R101.reuse, UR4 ;  /* 0x0000000465637c36 */ /* 0x041fe20008000000 */
[----:B------:R-:W-:Y:S01]  /*17030*/  ULDC UR4, c[0x0][0x22c] ;  /* 0x00008b0000047ab9 */ /* 0x000fe20000000800 */
[----:B------:R-:W-:Y:S01]  /*17040*/  IMAD.WIDE R92, R101, 0x2, R248 ;  /* 0x00000002655c7825 */ /* 0x000fe200078e02f8 */
[----:B------:R-:W-:Y:S01]  /*17050*/  ISETP.GE.AND P2, PT, R0, UR6, PT ;  /* 0x0000000600007c0c */ /* 0x000fe2000bf46270 */
[----:B------:R-:W-:Y:S01]  /*17060*/  ULDC UR6, c[0x0][0x248] ;  /* 0x0000920000067ab9 */ /* 0x000fe20000000800 */
[----:B--2---:R-:W-:Y:S01]  /*17070*/  PRMT R48, R48, 0x7632, R48 ;  /* 0x0000763230307816 */ /* 0x004fe20000000030 */
[----:B------:R-:W-:Y:S01]  /*17080*/  IMAD.WIDE R94, R99, 0x2, R2 ;  /* 0x00000002635e7825 */ /* 0x000fe200078e0202 */
[----:B------:R-:W-:-:S03]  /*17090*/  PRMT R0, R52, 0x7632, R0 ;  /* 0x0000763234007816 */ /* 0x000fc60000000000 */
[----:B------:R-:W-:Y:S02]  /*170a0*/  VIADD R98, R8, 0x25 ;  /* 0x0000002508627836 */ /* 0x000fe40000000000 */
[C---:B------:R-:W-:Y:S01]  /*170b0*/  IMAD.WIDE R96, R99.reuse, 0x2, R248 ;  /* 0x0000000263607825 */ /* 0x040fe200078e02f8 */
[----:B------:R0:W-:Y:S02]  /*170c0*/  @P0 STG.E.U16 desc[UR14][R92.64], R48 ;  /* 0x000000305c000986 */ /* 0x0001e4000c10150e */
[----:B------:R-:W-:Y:S01]  /*170d0*/  ISETP.GE.AND P0, PT, R98, UR4, PT ;  /* 0x0000000462007c0c */ /* 0x000fe2000bf06270 */
[----:B------:R-:W-:Y:S01]  /*170e0*/  ULDC UR4, c[0x0][0x248] ;  /* 0x0000920000047ab9 */ /* 0x000fe20000000800 */
[----:B------:R2:W-:Y:S01]  /*170f0*/  @P6 STG.E.U16 desc[UR14][R94.64], R52 ;  /* 0x000000345e006986 */ /* 0x0005e2000c10150e */
[----:B------:R-:W-:Y:S01]  /*17100*/  VIADD R99, R99, UR4 ;  /* 0x0000000463637c36 */ /* 0x000fe20008000000 */
[C---:B------:R-:W-:Y:S01]  /*17110*/  ISETP.LT.AND P6, PT, R9.reuse, UR12, !P4 ;  /* 0x0000000c09007c0c */ /* 0x040fe2000e7c1270 */
[----:B------:R-:W-:Y:S01]  /*17120*/  ULDC UR4, c[0x0][0x22c] ;  /* 0x00008b0000047ab9 */ /* 0x000fe20000000800 */
[----:B------:R3:W-:Y:S01]  /*17130*/  @P5 STG.E.U16 desc[UR14][R96.64], R0 ;  /* 0x0000000060005986 */ /* 0x0007e2000c10150e */
[----:B------:R-:W-:Y:S01]  /*17140*/  ISETP.LT.AND P5, PT, R9, UR8, !P1 ;  /* 0x0000000809007c0c */ /* 0x000fe2000cfa1270 */
[C---:B------:R-:W-:Y:S01]  /*17150*/  VIADD R101, R99.reuse, UR6 ;  /* 0x0000000663657c36 */ /* 0x040fe20008000000 */
[C---:B------:R-:W-:Y:S01]  /*17160*/  ISETP.LT.AND P1, PT, R10.reuse, UR10, !P1 ;  /* 0x0000000a0a007c0c */ /* 0x040fe2000cf21270 */
[----:B0-----:R-:W-:Y:S01]  /*17170*/  IMAD.WIDE R92, R99, 0x2, R2 ;  /* 0x00000002635c7825 */ /* 0x001fe200078e0202 */
[----:B------:R-:W-:Y:S01]  /*17180*/  ISETP.LT.AND P4, PT, R10, UR16, !P4 ;  /* 0x000000100a007c0c */ /* 0x000fe2000e781270 */
[----:B------:R-:W-:Y:S01]  /*17190*/  ULDC UR8, c[0x0][0x228] ;  /* 0x00008a0000087ab9 */ /* 0x000fe20000000800 */
[----:B------:R-:W-:Y:S01]  /*171a0*/  PRMT R48, R49, 0x7632, R48 ;  /* 0x0000763231307816 */ /* 0x000fe20000000030 */
[----:B--2---:R-:W-:Y:S01]  /*171b0*/  IMAD.WIDE R94, R99, 0x2, R248 ;  /* 0x00000002635e7825 */ /* 0x004fe200078e02f8 */
[----:B------:R-:W-:Y:S01]  /*171c0*/  PRMT R52, R53, 0x7632, R52 ;  /* 0x0000763235347816 */ /* 0x000fe20000000034 */
[----:B------:R-:W-:Y:S01]  /*171d0*/  ULDC UR10, c[0x0][0x228] ;  /* 0x00008a00000a7ab9 */ /* 0x000fe20000000800 */
[----:B------:R-:W-:Y:S01]  /*171e0*/  ULDC UR12, c[0x0][0x228] ;  /* 0x00008a00000c7ab9 */ /* 0x000fe20000000800 */
[----:B---3--:R-:W-:Y:S01]  /*171f0*/  IMAD.WIDE R96, R101, 0x2, R2 ;  /* 0x0000000265607825 */ /* 0x008fe200078e0202 */
[----:B------:R-:W-:Y:S01]  /*17200*/  ULDC UR6, c[0x0][0x22c] ;  /* 0x00008b0000067ab9 */ /* 0x000fe20000000800 */
[----:B------:R-:W-:Y:S01]  /*17210*/  @P5 STG.E.U16 desc[UR14][R92.64], R49 ;  /* 0x000000315c005986 */ /* 0x000fe2000c10150e */
[----:B------:R-:W-:Y:S01]  /*17220*/  ULDC UR16, c[0x0][0x228] ;  /* 0x00008a0000107ab9 */ /* 0x000fe20000000800 */
[----:B------:R-:W-:-:S02]  /*17230*/  VIADD R0, R8, 0x26 ;  /* 0x0000002608007836 */ /* 0x000fc40000000000 */
[C---:B------:R-:W-:Y:S01]  /*17240*/  IMAD.WIDE R98, R101.reuse, 0x2, R248 ;  /* 0x0000000265627825 */ /* 0x040fe200078e02f8 */
[----:B------:R0:W-:Y:S02]  /*17250*/  @P1 STG.E.U16 desc[UR14][R94.64], R48 ;  /* 0x000000305e001986 */ /* 0x0001e4000c10150e */
[----:B------:R-:W-:Y:S01]  /*17260*/  ISETP.GE.AND P5, PT, R0, UR4, PT ;  /* 0x0000000400007c0c */ /* 0x000fe2000bfa6270 */
[----:B------:R-:W-:Y:S01]  /*17270*/  ULDC UR4, c[0x0][0x248] ;  /* 0x0000920000047ab9 */ /* 0x000fe20000000800 */
[----:B------:R-:W-:Y:S01]  /*17280*/  @P6 STG.E.U16 desc[UR14][R96.64], R53 ;  /* 0x0000003560006986 */ /* 0x000fe2000c10150e */
[----:B------:R-:W-:Y:S01]  /*17290*/  VIADD R101, R101, UR4 ;  /* 0x0000000465657c36 */ /* 0x000fe20008000000 */
[C---:B------:R-:W-:Y:S01]  /*172a0*/  ISETP.LT.AND P6, PT, R9.reuse, UR12, !P0 ;  /* 0x0000000c09007c0c */ /* 0x040fe2000c7c1270 */
[----:B------:R-:W-:Y:S01]  /*172b0*/  ULDC UR4, c[0x0][0x248] ;  /* 0x0000920000047ab9 */ /* 0x000fe20000000800 */
[----:B------:R2:W-:Y:S01]  /*172c0*/  @P4 STG.E.U16 desc[UR14][R98.64], R52 ;  /* 0x0000003462004986 */ /* 0x0005e2000c10150e */
[----:B------:R-:W-:Y:S01]  /*172d0*/  ISETP.LT.AND P4, PT, R9, UR8, !P2 ;  /* 0x0000000809007c0c */ /* 0x000fe2000d781270 */
[----:B------:R-:W-:Y:S01]  /*172e0*/  VIADD R0, R8, 0x27 ;  /* 0x0000002708007836 */ /* 0x000fe20000000000 */
[----:B------:R-:W-:Y:S01]  /*172f0*/  ISETP.LT.AND P2, PT, R10, UR10, !P2 ;  /* 0x0000000a0a007c0c */ /* 0x000fe2000d741270 */
[C---:B0-----:R-:W-:Y:S01]  /*17300*/  VIADD R95, R101.reuse, UR4 ;  /* 0x00000004655f7c36 */ /* 0x041fe20008000000 */
[----:B------:R-:W-:Y:S01]  /*17310*/  PRMT R94, R50, 0x7632, R94 ;  /* 0x00007632325e7816 */ /* 0x000fe2000000005e */
[--C-:B------:R-:W-:Y:S01]  /*17320*/  IMAD.WIDE R48, R101, 0x2, R2.reuse ;  /* 0x0000000265307825 */ /* 0x100fe200078e0202 */
[----:B------:R-:W-:Y:S01]  /*17330*/  ISETP.GE.AND P1, PT, R0, UR6, PT ;  /* 0x0000000600007c0c */ /* 0x000fe2000bf26270 */
[----:B------:R-:W-:Y:S01]  /*17340*/  ULDC UR8, c[0x0][0x228] ;  /* 0x00008a0000087ab9 */ /* 0x000fe20000000800 */
[----:B------:R-:W-:Y:S01]  /*17350*/  ULDC UR10, c[0x0][0x228] ;  /* 0x00008a00000a7ab9 */ /* 0x000fe20000000800 */
[----:B------:R-:W-:Y:S01]  /*17360*/  IMAD.WIDE R92, R95, 0x2, R2 ;  /* 0x000000025f5c7825 */ /* 0x000fe200078e0202 */
[----:B------:R-:W-:Y:S01]  /*17370*/  ULDC UR4, c[0x0][0x22c] ;  /* 0x00008b0000047ab9 */ /* 0x000fe20000000800 */
[----:B------:R-:W-:-:S02]  /*17380*/  ULDC UR12, c[0x0][0x228] ;  /* 0x00008a00000c7ab9 */ /* 0x000fc40000000800 */
[--C-:B--2---:R-:W-:Y:S01]  /*17390*/  IMAD.WIDE R52, R101, 0x2, R248.reuse ;  /* 0x0000000265347825 */ /* 0x104fe200078e02f8 */
[----:B------:R0:W-:Y:S03]  /*173a0*/  @P4 STG.E.U16 desc[UR14][R48.64], R50 ;  /* 0x0000003230004986 */ /* 0x0001e6000c10150e */
[----:B------:R-:W-:Y:S01]  /*173b0*/  VIADD R0, R8, 0x28 ;  /* 0x0000002808007836 */ /* 0x000fe20000000000 */
[----:B------:R-:W-:Y:S01]  /*173c0*/  @P2 STG.E.U16 desc[UR14][R52.64], R94 ;  /* 0x0000005e34002986 */ /* 0x000fe2000c10150e */
[----:B------:R-:W-:Y:S01]  /*173d0*/  ISETP.LT.AND P0, PT, R10, UR8, !P0 ;  /* 0x000000080a007c0c */ /* 0x000fe2000c701270 */
[----:B------:R-:W-:Y:S01]  /*173e0*/  ULDC UR6, c[0x0][0x22c] ;  /* 0x00008b0000067ab9 */ /* 0x000fe20000000800 */
[----:B------:R-:W-:Y:S01]  /*173f0*/  ULDC UR8, c[0x0][0x228] ;  /* 0x00008a0000087ab9 */ /* 0x000fe20000000800 */
        /* <DEDUP_REMOVED lines=8> */
[C---:B------:R-:W-:Y:S01]  /*17480*/  VIADD R97, R95.reuse, UR4 ;  /* 0x000000045f617c36 */ /* 0x040fe20008000000 */
[----:B------:R-:W-:Y:S01]  /*17490*/  ULDC UR4, c[0x0][0x22c] ;  /* 0x00008b0000047ab9 */ /* 0x000fe20000000800 */
[----:B0-----:R-:W-:Y:S01]  /*174a0*/  IMAD.WIDE R48, R95, 0x2, R248 ;  /* 0x000000025f307825 */ /* 0x001fe200078e02f8 */
        /* <DEDUP_REMOVED lines=26> */
[----:B------:R-:W-:Y:S01]  /*17650*/  IMAD.WIDE R52, R95, 0x2, R2 ;  /* 0x000000025f347825 */ /* 0x000fe200078e0202 */
[----:B------:R-:W-:Y:S01]  /*17660*/  ULDC UR6, c[0x0][0x22c] ;  /* 0x00008b0000067ab9 */ /* 0x000fe20000000800 */
[----:B------:R-:W-:Y:S01]  /*17670*/  @P5 STG.E.U16 desc[UR14][R48.64], R55 ;  /* 0x0000003730005986 */ /* 0x000fe2000c10150e */
[----:B------:R-:W-:Y:S01]  /*17680*/  ULDC UR16, c[0x0][0x228] ;  /* 0x00008a0000107ab9 */ /* 0x000fe20000000800 */
[----:B---3--:R-:W-:-:S02]  /*17690*/  VIADD R0, R8, 0x2b ;  /* 0x0000002b08007836 */ /* 0x008fc40000000000 */
[----:B------:R-:W-:Y:S01]  /*176a0*/  IMAD.WIDE R92, R95, 0x2, R248 ;  /* 0x000000025f5c7825 */ /* 0x000fe200078e02f8 */
[----:B------:R0:W-:Y:S02]  /*176b0*/  @P1 STG.E.U16 desc[UR14][R50.64], R54 ;  /* 0x0000003632001986 */ /* 0x0001e4000c10150e */
[----:B------:R-:W-:Y:S01]  /*176c0*/  ISETP.GE.AND P5, PT, R0, UR4, PT ;  /* 0x0000000400007c0c */ /* 0x000fe2000bfa6270 */
[----:B------:R-:W-:Y:S01]  /*176d0*/  ULDC UR4, c[0x0][0x248] ;  /* 0x0000920000047ab9 */ /* 0x000fe20000000800 */
[----:B------:R2:W-:Y:S01]  /*176e0*/  @P6 STG.E.U16 desc[UR14][R52.64], R44 ;  /* 0x0000002c34006986 */ /* 0x0005e2000c10150e */
[C---:B------:R-:W-:Y:S01]  /*176f0*/  ISETP.LT.AND P6, PT, R9.reuse, UR12, !P0 ;  /* 0x0000000c09007c0c */ /* 0x040fe2000c7c1270 */
[----:B------:R-:W-:Y:S01]  /*17700*/  VIADD R0, R8, 0x2c ;  /* 0x0000002c08007836 */ /* 0x000fe20000000000 */
[----:B------:R-:W-:Y:S01]  /*17710*/  ULDC UR12, c[0x0][0x228] ;  /* 0x00008a00000c7ab9 */ /* 0x000fe20000000800 */
[----:B------:R3:W-:Y:S01]  /*17720*/  @P4 STG.E.U16 desc[UR14][R92.64], R94 ;  /* 0x0000005e5c004986 */ /* 0x0007e2000c10150e */
[----:B------:R-:W-:Y:S01]  /*17730*/  ISETP.LT.AND P4, PT, R9, UR8, !P2 ;  /* 0x0000000809007c0c */ /* 0x000fe2000d781270 */
[----:B------:R-:W-:Y:S01]  /*17740*/  ULDC UR8, c[0x0][0x228] ;  /* 0x00008a0000087ab9 */ /* 0x000fe20000000800 */
[----:B------:R-:W-:Y:S01]  /*17750*/  ISETP.LT.AND P2, PT, R10, UR10, !P2 ;  /* 0x0000000a0a007c0c */ /* 0x000fe2000d741270 */
[----:B0-----:R-:W-:Y:S01]  /*17760*/  VIADD R51, R95, UR4 ;  /* 0x000000045f337c36 */ /* 0x001fe20008000000 */
[----:B------:R-:W-:Y:S01]  /*17770*/  ULDC UR4, c[0x0][0x248] ;  /* 0x0000920000047ab9 */ /* 0x000fe20000000800 */
[----:B------:R-:W-:Y:S01]  /*17780*/  ISETP.GE.AND P1, PT, R0, UR6, PT ;  /* 0x0000000600007c0c */ /* 0x000fe2000bf26270 */
[----:B------:R-:W-:Y:S01]  /*17790*/  ULDC UR10, c[0x0][0x228] ;  /* 0x00008a00000a7ab9 */ /* 0x000fe20000000800 */
[C---:B------:R-:W-:Y:S01]  /*177a0*/  VIADD R55, R51.reuse, UR4 ;  /* 0x0000000433377c36 */ /* 0x040fe20008000000 */
[----:B--2---:R-:W-:Y:S01]  /*177b0*/  PRMT R44, R40, 0x7632, R44 ;  /* 0x00007632282c7816 */ /* 0x004fe2000000002c */
[C---:B------:R-:W-:Y:S01]  /*177c0*/  IMAD.WIDE R48, R51.reuse, 0x2, R2 ;  /* 0x0000000233307825 */ /* 0x040fe200078e0202 */
[----:B------:R-:W-:Y:S01]  /*177d0*/  ULDC UR4, c[0x0][0x22c] ;  /* 0x00008b0000047ab9 */ /* 0x000fe20000000800 */
[----:B------:R-:W-:Y:S01]  /*177e0*/  ISETP.LT.AND P0, PT, R10, UR8, !P0 ;  /* 0x000000080a007c0c */ /* 0x000fe2000c701270 */
[----:B------:R-:W-:Y:S01]  /*177f0*/  ULDC UR6, c[0x0][0x22c] ;  /* 0x00008b0000067ab9 */ /* 0x000fe20000000800 */
[----:B------:R-:W-:Y:S01]  /*17800*/  IMAD.WIDE R50, R51, 0x2, R248 ;  /* 0x0000000233327825 */ /* 0x000fe200078e02f8 */
[----:B------:R0:W-:Y:S01]  /*17810*/  @P4 STG.E.U16 desc[UR14][R48.64], R40 ;  /* 0x0000002830004986 */ /* 0x0001e2000c10150e */
[----:B------:R-:W-:-:S02]  /*17820*/  ULDC UR8, c[0x0][0x228] ;  /* 0x00008a0000087ab9 */ /* 0x000fc40000000800 */
[----:B------:R-:W-:Y:S02]  /*17830*/  VIADD R0, R8, 0x2d ;  /* 0x0000002d08007836 */ /* 0x000fe40000000000 */
[----:B------:R-:W-:Y:S01]  /*17840*/  IMAD.WIDE R52, R55, 0x2, R2 ;  /* 0x0000000237347825 */ /* 0x000fe200078e0202 */
[----:B------:R-:W-:Y:S02]  /*17850*/  @P2 STG.E.U16 desc[UR14][R50.64], R44 ;  /* 0x0000002c32002986 */ /* 0x000fe4000c10150e */
[----:B------:R-:W-:Y:S01]  /*17860*/  ISETP.GE.AND P4, PT, R0, UR4, PT ;  /* 0x0000000400007c0c */ /* 0x000fe2000bf86270 */
[----:B------:R-:W-:Y:S01]  /*17870*/  VIADD R0, R8, 0x2e ;  /* 0x0000002e08007836 */ /* 0x000fe20000000000 */
[----:B------:R2:W-:Y:S01]  /*17880*/  @P6 STG.E.U16 desc[UR14][R52.64], R45 ;  /* 0x0000002d34006986 */ /* 0x0005e2000c10150e */
[----:B------:R-:W-:Y:S01]  /*17890*/  ISETP.LT.AND P6, PT, R9, UR10, !P5 ;  /* 0x0000000a09007c0c */ /* 0x000fe2000efc1270 */
[----:B------:R-:W-:Y:S01]  /*178a0*/  ULDC UR4, c[0x0][0x248] ;  /* 0x0000920000047ab9 */ /* 0x000fe20000000800 */
[----:B------:R-:W-:Y:S01]  /*178b0*/  ISETP.LT.AND P5, PT, R10, UR12, !P5 ;  /* 0x0000000c0a007c0c */ /* 0x000fe2000efa1270 */
[----:B---3--:R-:W-:Y:S01]  /*178c0*/  VIADD R93, R55, UR4 ;  /* 0x00000004375d7c36 */ /* 0x008fe20008000000 */
[----:B------:R-:W-:Y:S01]  /*178d0*/  ISETP.GE.AND P2, PT, R0, UR6, PT ;  /* 0x0000000600007c0c */ /* 0x000fe2000bf46270 */
[----:B------:R-:W-:Y:S01]  /*178e0*/  ULDC UR4, c[0x0][0x22c] ;  /* 0x00008b0000047ab9 */ /* 0x000fe20000000800 */
[----:B------:R-:W-:Y:S01]  /*178f0*/  PRMT R0, R45, 0x7632, R0 ;  /* 0x000076322d007816 */ /* 0x000fe20000000000 */
[----:B0-----:R-:W-:Y:S01]  /*17900*/  IMAD.WIDE R48, R93, 0x2, R2 ;  /* 0x000000025d307825 */ /* 0x001fe200078e0202 */
[----:B------:R-:W-:Y:S01]  /*17910*/  PRMT R40, R41, 0x7632, R40 ;  /* 0x0000763229287816 */ /* 0x000fe20000000028 */
[----:B------:R-:W-:Y:S01]  /*17920*/  ULDC UR10, c[0x0][0x228] ;  /* 0x00008a00000a7ab9 */ /* 0x000fe20000000800 */
[----:B------:R-:W-:Y:S01]  /*17930*/  ULDC UR12, c[0x0][0x228] ;  /* 0x00008a00000c7ab9 */ /* 0x000fe20000000800 */
[----:B--2---:R-:W-:Y:S01]  /*17940*/  IMAD.WIDE R44, R55, 0x2, R248 ;  /* 0x00000002372c7825 */ /* 0x004fe200078e02f8 */
[----:B------:R-:W-:-:S03]  /*17950*/  ULDC UR6, c[0x0][0x248] ;  /* 0x0000920000067ab9 */ /* 0x000fc60000000800 */
[----:B------:R-:W-:Y:S02]  /*17960*/  VIADD R52, R8, 0x2f ;  /* 0x0000002f08347836 */ /* 0x000fe40000000000 */
[----:B------:R-:W-:Y:S01]  /*17970*/  IMAD.WIDE R50, R93, 0x2, R248 ;  /* 0x000000025d327825 */ /* 0x000fe200078e02f8 */
[----:B------:R0:W-:Y:S02]  /*17980*/  @P0 STG.E.U16 desc[UR14][R44.64], R0 ;  /* 0x000000002c000986 */ /* 0x0001e4000c10150e */
[----:B------:R-:W-:Y:S01]  /*17990*/  ISETP.GE.AND P0, PT, R52, UR4, PT ;  /* 0x0000000434007c0c */ /* 0x000fe2000bf06270 */
[----:B------:R-:W-:Y:S01]  /*179a0*/  ULDC UR4, c[0x0][0x248] ;  /* 0x0000920000047ab9 */ /* 0x000fe20000000800 */
[----:B------:R-:W-:Y:S01]  /*179b0*/  @P6 STG.E.U16 desc[UR14][R48.64], R41 ;  /* 0x0000002930006986 */ /* 0x000fe2000c10150e */
[C---:B------:R-:W-:Y:S01]  /*179c0*/  ISETP.LT.AND P6, PT, R9.reuse, UR12, !P4 ;  /* 0x0000000c09007c0c */ /* 0x040fe2000e7c1270 */
[----:B------:R-:W-:Y:S02]  /*179d0*/  ULDC UR12, c[0x0][0x228] ;  /* 0x00008a00000c7ab9 */ /* 0x000fe40000000800 */
[----:B------:R2:W-:Y:S01]  /*179e0*/  @P5 STG.E.U16 desc[UR14][R50.64], R40 ;  /* 0x0000002832005986 */ /* 0x0005e2000c10150e */
[----:B------:R-:W-:Y:S01]  /*179f0*/  ISETP.LT.AND P5, PT, R9, UR8, !P1 ;  /* 0x0000000809007c0c */ /* 0x000fe2000cfa1270 */
[----:B------:R-:W-:Y:S01]  /*17a00*/  ULDC UR8, c[0x0][0x228] ;  /* 0x00008a0000087ab9 */ /* 0x000fe20000000800 */
[C---:B------:R-:W-:Y:S01]  /*17a10*/  ISETP.LT.AND P1, PT, R10.reuse, UR10, !P1 ;  /* 0x0000000a0a007c0c */ /* 0x040fe2000cf21270 */
[----:B0-----:R-:W-:Y:S01]  /*17a20*/  VIADD R45, R93, UR4 ;  /* 0x000000045d2d7c36 */ /* 0x001fe20008000000 */
[----:B------:R-:W-:Y:S01]  /*17a30*/  ISETP.LT.AND P4, PT, R10, UR16, !P4 ;  /* 0x000000100a007c0c */ /* 0x000fe2000e781270 */
[----:B------:R-:W-:Y:S01]  /*17a40*/  VIADD R0, R8, 0x30 ;  /* 0x0000003008007836 */ /* 0x000fe20000000000 */
[----:B------:R-:W-:Y:S01]  /*17a50*/  PRMT R52, R46, 0x7632, R52 ;  /* 0x000076322e347816 */ /* 0x000fe20000000034 */
[C---:B------:R-:W-:Y:S01]  /*17a60*/  VIADD R53, R45.reuse, UR6 ;  /* 0x000000062d357c36 */ /* 0x040fe20008000000 */
[----:B------:R-:W-:Y:S01]  /*17a70*/  PRMT R54, R42, 0x7632, R54 ;  /* 0x000076322a367816 */ /* 0x000fe20000000036 */
[----:B------:R-:W-:Y:S01]  /*17a80*/  ULDC UR4, c[0x0][0x22c] ;  /* 0x00008b0000047ab9 */ /* 0x000fe20000000800 */
[----:B------:R-:W-:Y:S01]  /*17a90*/  ULDC UR10, c[0x0][0x228] ;  /* 0x00008a00000a7ab9 */ /* 0x000fe20000000800 */
[----:B--2---:R-:W-:Y:S01]  /*17aa0*/  IMAD.WIDE R40, R45, 0x2, R2 ;  /* 0x000000022d287825 */ /* 0x004fe200078e0202 */
[----:B------:R-:W-:Y:S01]  /*17ab0*/  ULDC UR6, c[0x0][0x22c] ;  /* 0x00008b0000067ab9 */ /* 0x000fe20000000800 */
[----:B------:R-:W-:-:S02]  /*17ac0*/  ULDC UR16, c[0x0][0x228] ;  /* 0x00008a0000107ab9 */ /* 0x000fc40000000800 */
[----:B------:R-:W-:Y:S01]  /*17ad0*/  IMAD.WIDE R44, R45, 0x2, R248 ;  /* 0x000000022d2c7825 */ /* 0x000fe200078e02f8 */
[----:B------:R-:W-:Y:S03]  /*17ae0*/  @P5 STG.E.U16 desc[UR14][R40.64], R46 ;  /* 0x0000002e28005986 */ /* 0x000fe6000c10150e */
[C---:B------:R-:W-:Y:S01]  /*17af0*/  IMAD.WIDE R48, R53.reuse, 0x2, R2 ;  /* 0x0000000235307825 */ /* 0x040fe200078e0202 */
[----:B------:R0:W-:Y:S03]  /*17b00*/  @P1 STG.E.U16 desc[UR14][R44.64], R52 ;  /* 0x000000342c001986 */ /* 0x0001e6000c10150e */
[----:B------:R-:W-:Y:S01]  /*17b10*/  IMAD.WIDE R50, R53, 0x2, R248 ;  /* 0x0000000235327825 */ /* 0x000fe200078e02f8 */
[----:B------:R2:W-:Y:S01]  /*17b20*/  @P6 STG.E.U16 desc[UR14][R48.64], R42 ;  /* 0x0000002a30006986 */ /* 0x0005e2000c10150e */
[----:B------:R-:W-:Y:S01]  /*17b30*/  ISETP.GE.AND P5, PT, R0, UR4, PT ;  /* 0x0000000400007c0c */ /* 0x000fe2000bfa6270 */
[----:B------:R-:W-:-:S02]  /*17b40*/  ULDC UR4, c[0x0][0x248] ;  /* 0x0000920000047ab9 */ /* 0x000fc40000000800 */
[----:B------:R3:W-:Y:S01]  /*17b50*/  @P4 STG.E.U16 desc[UR14][R50.64], R54 ;  /* 0x0000003632004986 */ /* 0x0007e2000c10150e */
[C---:B------:R-:W-:Y:S02]  /*17b60*/  ISETP.LT.AND P4, PT, R9.reuse, UR8, !P2 ;  /* 0x0000000809007c0c */ /* 0x040fe4000d781270 */
[----:B------:R-:W-:Y:S01]  /*17b70*/  ISETP.LT.AND P6, PT, R9, UR12, !P0 ;  /* 0x0000000c09007c0c */ /* 0x000fe2000c7c1270 */
[----:B0-----:R-:W-:Y:S01]  /*17b80*/  VIADD R45, R53, UR4 ;  /* 0x00000004352d7c36 */ /* 0x001fe20008000000 */
[----:B------:R-:W-:Y:S01]  /*17b90*/  ISETP.LT.AND P2, PT, R10, UR10, !P2 ;  /* 0x0000000a0a007c0c */ /* 0x000fe2000d741270 */
[----:B------:R-:W-:Y:S01]  /*17ba0*/  ULDC UR4, c[0x0][0x248] ;  /* 0x0000920000047ab9 */ /* 0x000fe20000000800 */
[----:B------:R-:W-:Y:S01]  /*17bb0*/  VIADD R0, R8, 0x31 ;  /* 0x0000003108007836 */ /* 0x000fe20000000000 */
[----:B--2---:R-:W-:Y:S01]  /*17bc0*/  PRMT R42, R47, 0x7632, R42 ;  /* 0x000076322f2a7816 */ /* 0x004fe2000000002a */
[C---:B------:R-:W-:Y:S01]  /*17bd0*/  IMAD.WIDE R40, R45.reuse, 0x2, R2 ;  /* 0x000000022d287825 */ /* 0x040fe200078e0202 */
[----:B------:R-:W-:Y:S01]  /*17be0*/  ULDC UR8, c[0x0][0x228] ;  /* 0x00008a0000087ab9 */ /* 0x000fe20000000800 */
[----:B------:R-:W-:Y:S01]  /*17bf0*/  ULDC UR10, c[0x0][0x228] ;  /* 0x00008a00000a7ab9 */ /* 0x000fe20000000800 */
[----:B------:R-:W-:Y:S01]  /*17c00*/  ULDC UR12, c[0x0][0x228] ;  /* 0x00008a00000c7ab9 */ /* 0x000fe20000000800 */
[C---:B---3--:R-:W-:Y:S01]  /*17c10*/  VIADD R51, R45.reuse, UR4 ;  /* 0x000000042d337c36 */ /* 0x048fe20008000000 */
[----:B------:R-:W-:Y:S01]  /*17c20*/  ISETP.GE.AND P1, PT, R0, UR6, PT ;  /* 0x0000000600007c0c */ /* 0x000fe2000bf26270 */
[----:B------:R-:W-:Y:S01]  /*17c30*/  IMAD.WIDE R44, R45, 0x2, R248 ;  /* 0x000000022d2c7825 */ /* 0x000fe200078e02f8 */
[----:B------:R0:W-:Y:S01]  /*17c40*/  @P4 STG.E.U16 desc[UR14][R40.64], R47 ;  /* 0x0000002f28004986 */ /* 0x0001e2000c10150e */
[----:B------:R-:W-:Y:S01]  /*17c50*/  ULDC UR4, c[0x0][0x22c] ;  /* 0x00008b0000047ab9 */ /* 0x000fe20000000800 */
[----:B------:R-:W-:Y:S01]  /*17c60*/  ISETP.LT.AND P0, PT, R10, UR8, !P0 ;  /* 0x000000080a007c0c */ /* 0x000fe2000c701270 */
[----:B------:R-:W-:Y:S01]  /*17c70*/  IMAD.WIDE R48, R51, 0x2, R2 ;  /* 0x0000000233307825 */ /* 0x000fe200078e0202 */
[----:B------:R-:W-:Y:S01]  /*17c80*/  @P2 STG.E.U16 desc[UR14][R44.64], R42 ;  /* 0x0000002a2c002986 */ /* 0x000fe2000c10150e */
[----:B------:R-:W-:Y:S01]  /*17c90*/  ULDC UR6, c[0x0][0x22c] ;  /* 0x00008b0000067ab9 */ /* 0x000fe20000000800 */
[----:B------:R-:W-:Y:S01]  /*17ca0*/  PRMT R46, R36, 0x7632, R46 ;  /* 0x00007632242e7816 */ /* 0x000fe2000000002e */
[----:B------:R-:W-:Y:S01]  /*17cb0*/  VIADD R0, R8, 0x32 ;  /* 0x0000003208007836 */ /* 0x000fe20000000000 */
[----:B------:R2:W-:Y:S01]  /*17cc0*/  @P6 STG.E.U16 desc[UR14][R48.64], R43 ;  /* 0x0000002b30006986 */ /* 0x0005e2000c10150e */
[----:B------:R-:W-:Y:S01]  /*17cd0*/  ISETP.LT.AND P6, PT, R9, UR10, !P5 ;  /* 0x0000000a09007c0c */ /* 0x000fe2000efc1270 */
[----:B------:R-:W-:Y:S01]  /*17ce0*/  ULDC UR8, c[0x0][0x228] ;  /* 0x00008a0000087ab9 */ /* 0x000fe20000000800 */
[----:B------:R-:W-:Y:S01]  /*17cf0*/  ISETP.LT.AND P5, PT, R10, UR12, !P5 ;  /* 0x0000000c0a007c0c */ /* 0x000fe2000efa1270 */
[C---:B0-----:R-:W-:Y:S01]  /*17d00*/  IMAD.WIDE R40, R51.reuse, 0x2, R248 ;  /* 0x0000000233287825 */ /* 0x041fe200078e02f8 */
[----:B------:R-:W-:Y:S01]  /*17d10*/  ISETP.GE.AND P4, PT, R0, UR4, PT ;  /* 0x0000000400007c0c */ /* 0x000fe2000bf86270 */
[----:B------:R-:W-:Y:S01]  /*17d20*/  ULDC UR4, c[0x0][0x248] ;  /* 0x0000920000047ab9 */ /* 0x000fe20000000800 */
[----:B------:R-:W-:Y:S01]  /*17d30*/  ULDC UR10, c[0x0][0x228] ;  /* 0x00008a00000a7ab9 */ /* 0x000fe20000000800 */
[----:B------:R-:W-:Y:S01]  /*17d40*/  VIADD R0, R8, 0x33 ;  /* 0x0000003308007836 */ /* 0x000fe20000000000 */
[----:B------:R-:W-:Y:S01]  /*17d50*/  ULDC UR12, c[0x0][0x228] ;  /* 0x00008a00000c7ab9 */ /* 0x000fe20000000800 */
[----:B------:R-:W-:Y:S01]  /*17d60*/  VIADD R47, R51, UR4 ;  /* 0x00000004332f7c36 */ /* 0x000fe20008000000 */
[----:B------:R-:W-:-:S02]  /*17d70*/  ULDC UR4, c[0x0][0x22c] ;  /* 0x00008b0000047ab9 */ /* 0x000fc40000000800 */
[----:B------:R-:W-:Y:S01]  /*17d80*/  ISETP.GE.AND P2, PT, R0, UR6, PT ;  /* 0x0000000600007c0c */ /* 0x000fe2000bf46270 */
[----:B--2---:R-:W-:Y:S01]  /*17d90*/  VIADD R48, R8, 0x34 ;  /* 0x0000003408307836 */ /* 0x004fe20000000000 */
[----:B------:R-:W-:Y:S01]  /*17da0*/  PRMT R0, R43, 0x7632, R0 ;  /* 0x000076322b007816 */ /* 0x000fe20000000000 */
[----:B------:R-:W-:Y:S01]  /*17db0*/  IMAD.WIDE R42, R47, 0x2, R2 ;  /* 0x000000022f2a7825 */ /* 0x000fe200078e0202 */
[----:B------:R-:W-:-:S03]  /*17dc0*/  ULDC UR6, c[0x0][0x248] ;  /* 0x0000920000067ab9 */ /* 0x000fc60000000800 */
[C---:B------:R-:W-:Y:S01]  /*17dd0*/  IMAD.WIDE R44, R47.reuse, 0x2, R248 ;  /* 0x000000022f2c7825 */ /* 0x040fe200078e02f8 */
[----:B------:R0:W-:Y:S01]  /*17de0*/  @P0 STG.E.U16 desc[UR14][R40.64], R0 ;  /* 0x0000000028000986 */ /* 0x0001e2000c10150e */
[----:B------:R-:W-:Y:S01]  /*17df0*/  ISETP.GE.AND P0, PT, R48, UR4, PT ;  /* 0x0000000430007c0c */ /* 0x000fe2000bf06270 */
[----:B------:R-:W-:Y:S02]  /*17e00*/  ULDC UR4, c[0x0][0x248] ;  /* 0x0000920000047ab9 */ /* 0x000fe40000000800 */
        /* <DEDUP_REMOVED lines=18> */
[----:B------:R0:W-:Y:S01]  /*17f30*/  @P5 STG.E.U16 desc[UR14][R40.64], R32 ;  /* 0x0000002028005986 */ /* 0x0001e2000c10150e */
[----:B------:R-:W-:Y:S01]  /*17f40*/  ULDC UR16, c[0x0][0x228] ;  /* 0x00008a0000107ab9 */ /* 0x000fe20000000800 */
[----:B------:R-:W-:-:S02]  /*17f50*/  VIADD R0, R8, 0x35 ;  /* 0x0000003508007836 */ /* 0x000fc40000000000 */
[----:B------:R-:W-:Y:S01]  /*17f60*/  IMAD.WIDE R46, R49, 0x2, R248 ;  /* 0x00000002312e7825 */ /* 0x000fe200078e02f8 */
[----:B------:R-:W-:Y:S02]  /*17f70*/  @P1 STG.E.U16 desc[UR14][R42.64], R36 ;  /* 0x000000242a001986 */ /* 0x000fe4000c10150e */
[----:B------:R-:W-:Y:S01]  /*17f80*/  ISETP.GE.AND P5, PT, R0, UR4, PT ;  /* 0x0000000400007c0c */ /* 0x000fe2000bfa6270 */
[----:B------:R-:W-:Y:S01]  /*17f90*/  ULDC UR4, c[0x0][0x248] ;  /* 0x0000920000047ab9 */ /* 0x000fe20000000800 */
[----:B------:R2:W-:Y:S01]  /*17fa0*/  @P6 STG.E.U16 desc[UR14][R44.64], R37 ;  /* 0x000000252c006986 */ /* 0x0005e2000c10150e */
[----:B------:R-:W-:Y:S01]  /*17fb0*/  ISETP.LT.AND P6, PT, R9, UR12, !P0 ;  /* 0x0000000c09007c0c */ /* 0x000fe2000c7c1270 */
[----:B------:R-:W-:Y:S01]  /*17fc0*/  VIADD R0, R8, 0x36 ;  /* 0x0000003608007836 */ /* 0x000fe20000000000 */
[----:B0-----:R-:W-:Y:S01]  /*17fd0*/  PRMT R32, R33, 0x7632, R32 ;  /* 0x0000763221207816 */ /* 0x001fe20000000020 */
[----:B------:R0:W-:Y:S01]  /*17fe0*/  @P4 STG.E.U16 desc[UR14][R46.64], R48 ;  /* 0x000000302e004986 */ /* 0x0001e2000c10150e */
[----:B------:R-:W-:Y:S01]  /*17ff0*/  ISETP.LT.AND P4, PT, R9, UR8, !P2 ;  /* 0x0000000809007c0c */ /* 0x000fe2000d781270 */
[----:B------:R-:W-:Y:S01]  /*18000*/  VIADD R41, R49, UR4 ;  /* 0x0000000431297c36 */ /* 0x000fe20008000000 */
[----:B------:R-:W-:Y:S01]  /*18010*/  ISETP.LT.AND P2, PT, R10, UR10, !P2 ;  /* 0x0000000a0a007c0c */ /* 0x000fe2000d741270 */
[----:B------:R-:W-:Y:S01]  /*18020*/  ULDC UR4, c[0x0][0x248] ;  /* 0x0000920000047ab9 */ /* 0x000fe20000000800 */
[----:B------:R-:W-:Y:S01]  /*18030*/  ISETP.GE.AND P1, PT, R0, UR6, PT ;  /* 0x0000000600007c0c */ /* 0x000fe2000bf26270 */
[----:B------:R-:W-:Y:S01]  /*18040*/  ULDC UR8, c[0x0][0x228] ;  /* 0x00008a0000087ab9 */ /* 0x000fe20000000800 */
[----:B------:R-:W-:Y:S01]  /*18050*/  ULDC UR10, c[0x0][0x228] ;  /* 0x00008a00000a7ab9 */ /* 0x000fe20000000800 */
[C---:B--2---:R-:W-:Y:S01]  /*18060*/  VIADD R45, R41.reuse, UR4 ;  /* 0x00000004292d7c36 */ /* 0x044fe20008000000 */
[----:B------:R-:W-:Y:S01]  /*18070*/  ULDC UR4, c[0x0][0x22c] ;  /* 0x00008b0000047ab9 */ /* 0x000fe20000000800 */
[----:B------:R-:W-:Y:S01]  /*18080*/  IMAD.WIDE R36, R41, 0x2, R2 ;  /* 0x0000000229247825 */ /* 0x000fe200078e0202 */
[----:B------:R-:W-:Y:S01]  /*18090*/  ULDC UR12, c[0x0][0x228] ;  /* 0x00008a00000c7ab9 */ /* 0x000fe20000000800 */
[----:B------:R-:W-:-:S02]  /*180a0*/  ULDC UR6, c[0x0][0x22c] ;  /* 0x00008b0000067ab9 */ /* 0x000fc40000000800 */
[----:B------:R-:W-:Y:S01]  /*180b0*/  IMAD.WIDE R40, R41, 0x2, R248 ;  /* 0x0000000229287825 */ /* 0x000fe200078e02f8 */
[----:B------:R-:W-:Y:S03]  /*180c0*/  @P4 STG.E.U16 desc[UR14][R36.64], R33 ;  /* 0x0000002124004986 */ /* 0x000fe6000c10150e */
[----:B------:R-:W-:Y:S01]  /*180d0*/  IMAD.WIDE R42, R45, 0x2, R2 ;  /* 0x000000022d2a7825 */ /* 0x000fe200078e0202 */
[----:B------:R-:W-:Y:S03]  /*180e0*/  @P2 STG.E.U16 desc[UR14][R40.64], R32 ;  /* 0x0000002028002986 */ /* 0x000fe6000c10150e */
[----:B------:R-:W-:Y:S01]  /*180f0*/  VIADD R0, R8, 0x37 ;  /* 0x0000003708007836 */ /* 0x000fe20000000000 */
[----:B------:R2:W-:Y:S01]  /*18100*/  @P6 STG.E.U16 desc[UR14][R42.64], R38 ;  /* 0x000000262a006986 */ /* 0x0005e2000c10150e */
[----:B------:R-:W-:Y:S01]  /*18110*/  ISETP.LT.AND P0, PT, R10, UR8, !P0 ;  /* 0x000000080a007c0c */ /* 0x000fe2000c701270 */
[----:B------:R-:W-:Y:S01]  /*18120*/  ULDC UR8, c[0x0][0x22c] ;  /* 0x00008b0000087ab9 */ /* 0x000fe20000000800 */
        /* <DEDUP_REMOVED lines=9> */
[----:B--2---:R-:W-:Y:S01]  /*181c0*/  PRMT R38, R38, 0x7632, R38 ;  /* 0x0000763226267816 */ /* 0x004fe20000000026 */
[----:B------:R-:W-:Y:S01]  /*181d0*/  IMAD.WIDE R32, R45, 0x2, R248 ;  /* 0x000000022d207825 */ /* 0x000fe200078e02f8 */
[----:B------:R-:W-:Y:S01]  /*181e0*/  ISETP.GE.AND P2, PT, R0, UR6, PT ;  /* 0x0000000600007c0c */ /* 0x000fe2000bf46270 */
[----:B------:R-:W-:Y:S01]  /*181f0*/  ULDC UR6, c[0x0][0x248] ;  /* 0x0000920000067ab9 */ /* 0x000fe20000000800 */
[----:B------:R-:W-:Y:S01]  /*18200*/  PRMT R0, R34, 0x7632, R0 ;  /* 0x0000763222007816 */ /* 0x000fe20000000000 */
[----:B------:R-:W-:Y:S01]  /*18210*/  IMAD.WIDE R36, R47, 0x2, R2 ;  /* 0x000000022f247825 */ /* 0x000fe200078e0202 */
[----:B------:R0:W-:Y:S03]  /*18220*/  @P0 STG.E.U16 desc[UR14][R32.64], R38 ;  /* 0x0000002620000986 */ /* 0x0001e6000c10150e */
[----:B------:R-:W-:-:S02]  /*18230*/  VIADD R42, R8, 0x39 ;  /* 0x00000039082a7836 */ /* 0x000fc40000000000 */
[----:B------:R-:W-:Y:S01]  /*18240*/  IMAD.WIDE R40, R47, 0x2, R248 ;  /* 0x000000022f287825 */ /* 0x000fe200078e02f8 */
[----:B------:R2:W-:Y:S02]  /*18250*/  @P6 STG.E.U16 desc[UR14][R36.64], R34 ;  /* 0x0000002224006986 */ /* 0x0005e4000c10150e */
[----:B------:R-:W-:Y:S01]  /*18260*/  ISETP.GE.AND P0, PT, R42, UR4, PT ;  /* 0x000000042a007c0c */ /* 0x000fe2000bf06270 */
[----:B------:R-:W-:Y:S01]  /*18270*/  ULDC UR4, c[0x0][0x248] ;  /* 0x0000920000047ab9 */ /* 0x000fe20000000800 */
[----:B------:R3:W-:Y:S01]  /*18280*/  @P5 STG.E.U16 desc[UR14][R40.64], R0 ;  /* 0x0000000028005986 */ /* 0x0007e2000c10150e */
[----:B------:R-:W-:Y:S01]  /*18290*/  ISETP.LT.AND P5, PT, R9, UR10, !P1 ;  /* 0x0000000a09007c0c */ /* 0x000fe2000cfa1270 */
[----:B------:R-:W-:Y:S01]  /*182a0*/  VIADD R47, R47, UR4 ;  /* 0x000000042f2f7c36 */ /* 0x000fe20008000000 */
[C---:B------:R-:W-:Y:S01]  /*182b0*/  ISETP.LT.AND P1, PT, R10.reuse, UR12, !P1 ;  /* 0x0000000c0a007c0c */ /* 0x040fe2000cf21270 */
[----:B------:R-:W-:Y:S01]  /*182c0*/  ULDC UR10, c[0x0][0x228] ;  /* 0x00008a00000a7ab9 */ /* 0x000fe20000000800 */
[----:B------:R-:W-:Y:S01]  /*182d0*/  ISETP.LT.AND P6, PT, R9, UR16, !P4 ;  /* 0x0000001009007c0c */ /* 0x000fe2000e7c1270 */
[C---:B------:R-:W-:Y:S01]  /*182e0*/  VIADD R45, R47.reuse, UR6 ;  /* 0x000000062f2d7c36 */ /* 0x040fe20008000000 */
[----:B------:R-:W-:Y:S01]  /*182f0*/  ISETP.LT.AND P4, PT, R10, UR18, !P4 ;  /* 0x000000120a007c0c */ /* 0x000fe2000e781270 */
[----:B0-----:R-:W-:Y:S01]  /*18300*/  IMAD.WIDE R32, R47, 0x2, R2 ;  /* 0x000000022f207825 */ /* 0x001fe200078e0202 */
[----:B--2---:R-:W-:Y:S01]  /*18310*/  PRMT R34, R39, 0x7632, R34 ;  /* 0x0000763227227816 */ /* 0x004fe20000000022 */
[----:B------:R-:W-:Y:S01]  /*18320*/  ULDC UR4, c[0x0][0x248] ;  /* 0x0000920000047ab9 */ /* 0x000fe20000000800 */
[----:B------:R-:W-:Y:S01]  /*18330*/  PRMT R38, R35, 0x7632, R38 ;  /* 0x0000763223267816 */ /* 0x000fe20000000026 */
[----:B---3--:R-:W-:Y:S01]  /*18340*/  VIADD R0, R8, 0x3a ;  /* 0x0000003a08007836 */ /* 0x008fe20000000000 */
[----:B------:R-:W-:Y:S01]  /*18350*/  ULDC UR12, c[0x0][0x228] ;  /* 0x00008a00000c7ab9 */ /* 0x000fe20000000800 */
[----:B------:R-:W-:Y:S01]  /*18360*/  IMAD.WIDE R36, R47, 0x2, R248 ;  /* 0x000000022f247825 */ /* 0x000fe200078e02f8 */
[----:B------:R0:W-:Y:S01]  /*18370*/  @P5 STG.E.U16 desc[UR14][R32.64], R39 ;  /* 0x0000002720005986 */ /* 0x0001e2000c10150e */
[----:B------:R-:W-:Y:S01]  /*18380*/  ULDC UR6, c[0x0][0x22c] ;  /* 0x00008b0000067ab9 */ /* 0x000fe20000000800 */
[----:B------:R-:W-:Y:S01]  /*18390*/  ULDC UR16, c[0x0][0x228] ;  /* 0x00008a0000107ab9 */ /* 0x000fe20000000800 */
[----:B------:R-:W-:Y:S01]  /*183a0*/  IMAD.WIDE R40, R45, 0x2, R2 ;  /* 0x000000022d287825 */ /* 0x000fe200078e0202 */
[----:B------:R-:W-:-:S03]  /*183b0*/  ISETP.GE.AND P5, PT, R0, UR8, PT ;  /* 0x0000000800007c0c */ /* 0x000fc6000bfa6270 */
[C---:B------:R-:W-:Y:S01]  /*183c0*/  IMAD.WIDE R42, R45.reuse, 0x2, R248 ;  /* 0x000000022d2a7825 */ /* 0x040fe200078e02f8 */
[----:B------:R-:W-:Y:S01]  /*183d0*/  @P1 STG.E.U16 desc[UR14][R36.64], R34 ;  /* 0x0000002224001986 */ /* 0x000fe2000c10150e */
[----:B------:R-:W-:Y:S01]  /*183e0*/  ULDC UR8, c[0x0][0x228] ;  /* 0x00008a0000087ab9 */ /* 0x000fe20000000800 */
[----:B------:R-:W-:Y:S02]  /*183f0*/  ULDC UR18, c[0x0][0x228] ;  /* 0x00008a0000127ab9 */ /* 0x000fe40000000800 */
[----:B------:R2:W-:Y:S01]  /*18400*/  @P6 STG.E.U16 desc[UR14][R40.64], R35 ;  /* 0x0000002328006986 */ /* 0x0005e2000c10150e */
        /* <DEDUP_REMOVED lines=8> */
[----:B------:R-:W-:Y:S01]  /*18490*/  ULDC UR8, c[0x0][0x228] ;  /* 0x00008a0000087ab9 */ /* 0x000fe20000000800 */
[C---:B------:R-:W-:Y:S01]  /*184a0*/  IMAD.WIDE R32, R45.reuse, 0x2, R2 ;  /* 0x000000022d207825 */ /* 0x040fe200078e0202 */
[----:B------:R-:W-:Y:S01]  /*184b0*/  ISETP.GE.AND P1, PT, R0, UR6, PT ;  /* 0x0000000600007c0c */ /* 0x000fe2000bf26270 */
[----:B------:R-:W-:Y:S01]  /*184c0*/  ULDC UR10, c[0x0][0x228] ;  /* 0x00008a00000a7ab9 */ /* 0x000fe20000000800 */
[----:B------:R-:W-:Y:S01]  /*184d0*/  ULDC UR4, c[0x0][0x22c] ;  /* 0x00008b0000047ab9 */ /* 0x000fe20000000800 */
[----:B--2---:R-:W-:Y:S01]  /*184e0*/  IMAD.WIDE R34, R45, 0x2, R248 ;  /* 0x000000022d227825 */ /* 0x004fe200078e02f8 */
[----:B------:R-:W-:Y:S01]  /*184f0*/  ULDC UR12, c[0x0][0x228] ;  /* 0x00008a00000c7ab9 */ /* 0x000fe20000000800 */
[----:B---3--:R-:W-:Y:S01]  /*18500*/  PRMT R38, R28, 0x7632, R38 ;  /* 0x000076321c267816 */ /* 0x008fe20000000026 */
[----:B------:R-:W-:Y:S01]  /*18510*/  ULDC UR6, c[0x0][0x22c] ;  /* 0x00008b0000067ab9 */ /* 0x000fe20000000800 */
[----:B------:R-:W-:Y:S01]  /*18520*/  IMAD.WIDE R36, R39, 0x2, R2 ;  /* 0x0000000227247825 */ /* 0x000fe200078e0202 */
[----:B------:R0:W-:Y:S03]  /*18530*/  @P4 STG.E.U16 desc[UR14][R32.64], R28 ;  /* 0x0000001c20004986 */ /* 0x0001e6000c10150e */
[----:B------:R-:W-:Y:S01]  /*18540*/  VIADD R0, R8, 0x3c ;  /* 0x0000003c08007836 */ /* 0x000fe20000000000 */
[----:B------:R-:W-:Y:S01]  /*18550*/  @P2 STG.E.U16 desc[UR14][R34.64], R38 ;  /* 0x0000002622002986 */ /* 0x000fe2000c10150e */
[----:B------:R-:W-:Y:S01]  /*18560*/  ISETP.LT.AND P0, PT, R10, UR8, !P0 ;  /* 0x000000080a007c0c */ /* 0x000fe2000c701270 */
[----:B------:R-:W-:-:S02]  /*18570*/  ULDC UR8, c[0x0][0x228] ;  /* 0x00008a0000087ab9 */ /* 0x000fc40000000800 */
        /* <DEDUP_REMOVED lines=17> */
[----:B------:R-:W-:Y:S01]  /*18690*/  IMAD.WIDE R36, R41, 0x2, R248 ;  /* 0x0000000229247825 */ /* 0x000fe200078e02f8 */
[----:B------:R0:W-:Y:S02]  /*186a0*/  @P0 STG.E.U16 desc[UR14][R32.64], R24 ;  /* 0x0000001820000986 */ /* 0x0001e4000c10150e */
[----:B------:R-:W-:Y:S01]  /*186b0*/  ISETP.GE.AND P0, PT, R28, UR4, PT ;  /* 0x000000041c007c0c */ /* 0x000fe2000bf06270 */
[----:B------:R-:W-:Y:S01]  /*186c0*/  ULDC UR4, c[0x0][0x248] ;  /* 0x0000920000047ab9 */ /* 0x000fe20000000800 */
[----:B------:R2:W-:Y:S01]  /*186d0*/  @P6 STG.E.U16 desc[UR14][R34.64], R29 ;  /* 0x0000001d22006986 */ /* 0x0005e2000c10150e */
        /* <DEDUP_REMOVED lines=8> */
[----:B------:R-:W-:Y:S01]  /*18760*/  ULDC UR4, c[0x0][0x22c] ;  /* 0x00008b0000047ab9 */ /* 0x000fe20000000800 */
[----:B------:R-:W-:Y:S01]  /*18770*/  PRMT R24, R25, 0x7632, R24 ;  /* 0x0000763219187816 */ /* 0x000fe20000000018 */
[C---:B------:R-:W-:Y:S01]  /*18780*/  VIADD R39, R33.reuse, UR6 ;  /* 0x0000000621277c36 */ /* 0x040fe20008000000 */
[----:B------:R-:W-:Y:S01]  /*18790*/  PRMT R38, R30, 0x7632, R38 ;  /* 0x000076321e267816 */ /* 0x000fe20000000026 */
[C---:B--2---:R-:W-:Y:S01]  /*187a0*/  IMAD.WIDE R28, R33.reuse, 0x2, R2 ;  /* 0x00000002211c7825 */ /* 0x044fe200078e0202 */
[----:B------:R-:W-:Y:S01]  /*187b0*/  ULDC UR10, c[0x0][0x228] ;  /* 0x00008a00000a7ab9 */ /* 0x000fe20000000800 */
[----:B------:R-:W-:Y:S01]  /*187c0*/  ULDC UR6, c[0x0][0x22c] ;  /* 0x00008b0000067ab9 */ /* 0x000fe20000000800 */
[----:B------:R-:W-:Y:S01]  /*187d0*/  ULDC UR16, c[0x0][0x228] ;  /* 0x00008a0000107ab9 */ /* 0x000fe20000000800 */
[----:B------:R-:W-:Y:S01]  /*187e0*/  IMAD.WIDE R32, R33, 0x2, R248 ;  /* 0x0000000221207825 */ /* 0x000fe200078e02f8 */
[----:B------:R0:W-:Y:S03]  /*187f0*/  @P5 STG.E.U16 desc[UR14][R28.64], R25 ;  /* 0x000000191c005986 */ /* 0x0001e6000c10150e */
[----:B------:R-:W-:Y:S01]  /*18800*/  IMAD.WIDE R34, R39, 0x2, R2 ;  /* 0x0000000227227825 */ /* 0x000fe200078e0202 */
[----:B------:R-:W-:Y:S03]  /*18810*/  @P1 STG.E.U16 desc[UR14][R32.64], R24 ;  /* 0x0000001820001986 */ /* 0x000fe6000c10150e */
[----:B---3--:R-:W-:-:S02]  /*18820*/  VIADD R0, R8, 0x3f ;  /* 0x0000003f08007836 */ /* 0x008fc40000000000 */
[----:B------:R-:W-:Y:S01]  /*18830*/  IMAD.WIDE R36, R39, 0x2, R248 ;  /* 0x0000000227247825 */ /* 0x000fe200078e02f8 */
[----:B------:R2:W-:Y:S02]  /*18840*/  @P6 STG.E.U16 desc[UR14][R34.64], R30 ;  /* 0x0000001e22006986 */ /* 0x0005e4000c10150e */
[----:B------:R-:W-:Y:S01]  /*18850*/  ISETP.GE.AND P5, PT, R0, UR4, PT ;  /* 0x0000000400007c0c */ /* 0x000fe2000bfa6270 */
[----:B------:R-:W-:Y:S01]  /*18860*/  ULDC UR4, c[0x0][0x248] ;  /* 0x0000920000047ab9 */ /* 0x000fe20000000800 */
[----:B------:R-:W-:Y:S01]  /*18870*/  @P4 STG.E.U16 desc[UR14][R36.64], R38 ;  /* 0x0000002624004986 */ /* 0x000fe2000c10150e */
[----:B------:R-:W-:Y:S01]  /*18880*/  ISETP.LT.AND P4, PT, R9, UR8, !P2 ;  /* 0x0000000809007c0c */ /* 0x000fe2000d781270 */
[----:B0-----:R-:W-:Y:S01]  /*18890*/  VIADD R29, R39, UR4 ;  /* 0x00000004271d7c36 */ /* 0x001fe20008000000 */
[----:B------:R-:W-:Y:S01]  /*188a0*/  ISETP.LT.AND P2, PT, R10, UR10, !P2 ;  /* 0x0000000a0a007c0c */ /* 0x000fe2000d741270 */
[----:B------:R-:W-:Y:S01]  /*188b0*/  ULDC UR4, c[0x0][0x248] ;  /* 0x0000920000047ab9 */ /* 0x000fe20000000800 */
[----:B------:R-:W-:Y:S01]  /*188c0*/  ISETP.LT.AND P6, PT, R9, UR12, !P0 ;  /* 0x0000000c09007c0c */ /* 0x000fe2000c7c1270 */
[----:B------:R-:W-:Y:S01]  /*188d0*/  VIADD R0, R8, 0x40 ;  /* 0x0000004008007836 */ /* 0x000fe20000000000 */
[----:B------:R-:W-:Y:S01]  /*188e0*/  ULDC UR8, c[0x0][0x228] ;  /* 0x00008a0000087ab9 */ /* 0x000fe20000000800 */
[C---:B--2---:R-:W-:Y:S01]  /*188f0*/  VIADD R35, R29.reuse, UR4 ;  /* 0x000000041d237c36 */ /* 0x044fe20008000000 */
[----:B------:R-:W-:Y:S01]  /*18900*/  PRMT R30, R26, 0x7632, R30 ;  /* 0x000076321a1e7816 */ /* 0x000fe2000000001e */
[C---:B------:R-:W-:Y:S01]  /*18910*/  IMAD.WIDE R24, R29.reuse, 0x2, R2 ;  /* 0x000000021d187825 */ /* 0x040fe200078e0202 */
[----:B------:R-:W-:Y:S01]  /*18920*/  ISETP.GE.AND P1, PT, R0, UR6, PT ;  /* 0x0000000600007c0c */ /* 0x000fe2000bf26270 */
[----:B------:R-:W-:Y:S01]  /*18930*/  ULDC UR4, c[0x0][0x22c] ;  /* 0x00008b0000047ab9 */ /* 0x000fe20000000800 */
[----:B------:R-:W-:Y:S01]  /*18940*/  ULDC UR10, c[0x0][0x228] ;  /* 0x00008a00000a7ab9 */ /* 0x000fe20000000800 */
[----:B------:R-:W-:Y:S01]  /*18950*/  IMAD.WIDE R28, R29, 0x2, R248 ;  /* 0x000000021d1c7825 */ /* 0x000fe200078e02f8 */
[----:B------:R0:W-:Y:S01]  /*18960*/  @P4 STG.E.U16 desc[UR14][R24.64], R26 ;  /* 0x0000001a18004986 */ /* 0x0001e2000c10150e */
[----:B------:R-:W-:Y:S01]  /*18970*/  ULDC UR12, c[0x0][0x228] ;  /* 0x00008a00000c7ab9 */ /* 0x000fe20000000800 */
[----:B------:R-:W-:Y:S01]  /*18980*/  ISETP.LT.AND P0, PT, R10, UR8, !P0 ;  /* 0x000000080a007c0c */ /* 0x000fe2000c701270 */
[----:B------:R-:W-:Y:S01]  /*18990*/  IMAD.WIDE R32, R35, 0x2, R2 ;  /* 0x0000000223207825 */ /* 0x000fe200078e0202 */
[----:B------:R2:W-:Y:S01]  /*189a0*/  @P2 STG.E.U16 desc[UR14][R28.64], R30 ;  /* 0x0000001e1c002986 */ /* 0x0005e2000c10150e */
[----:B------:R-:W-:Y:S01]  /*189b0*/  ULDC UR6, c[0x0][0x22c] ;  /* 0x00008b0000067ab9 */ /* 0x000fe20000000800 */
[----:B------:R-:W-:Y:S01]  /*189c0*/  ULDC UR8, c[0x0][0x228] ;  /* 0x00008a0000087ab9 */ /* 0x000fe20000000800 */
[----:B------:R-:W-:Y:S01]  /*189d0*/  VIADD R0, R8, 0x41 ;  /* 0x0000004108007836 */ /* 0x000fe20000000000 */
[----:B------:R3:W-:Y:S01]  /*189e0*/  @P6 STG.E.U16 desc[UR14][R32.64], R31 ;  /* 0x0000001f20006986 */ /* 0x0007e2000c10150e */
[----:B------:R-:W-:Y:S01]  /*189f0*/  ISETP.LT.AND P6, PT, R9, UR10, !P5 ;  /* 0x0000000a09007c0c */ /* 0x000fe2000efc1270 */
[----:B------:R-:W-:Y:S01]  /*18a00*/  ULDC UR10, c[0x0][0x228] ;  /* 0x00008a00000a7ab9 */ /* 0x000fe20000000800 */
[----:B------:R-:W-:Y:S01]  /*18a10*/  ISETP.LT.AND P5, PT, R10, UR12, !P5 ;  /* 0x0000000c0a007c0c */ /* 0x000fe2000efa1270 */
[----:B0-----:R-:W-:Y:S01]  /*18a20*/  IMAD.WIDE R24, R35, 0x2, R248 ;  /* 0x0000000223187825 */ /* 0x001fe200078e02f8 */
[----:B------:R-:W-:Y:S01]  /*18a30*/  ISETP.GE.AND P4, PT, R0, UR4, PT ;  /* 0x0000000400007c0c */ /* 0x000fe2000bf86270 */
[----:B------:R-:W-:Y:S01]  /*18a40*/  ULDC UR4, c[0x0][0x248] ;  /* 0x0000920000047ab9 */ /* 0x000fe20000000800 */
[----:B------:R-:W-:Y:S01]  /*18a50*/  PRMT R26, R27, 0x7632, R26 ;  /* 0x000076321b1a7816 */ /* 0x000fe2000000001a */
[----:B------:R-:W-:Y:S01]  /*18a60*/  VIADD R0, R8, 0x42 ;  /* 0x0000004208007836 */ /* 0x000fe20000000000 */
[----:B------:R-:W-:Y:S01]  /*18a70*/  ULDC UR12, c[0x0][0x228] ;  /* 0x00008a00000c7ab9 */ /* 0x000fe20000000800 */
[----:B------:R-:W-:Y:S01]  /*18a80*/  VIADD R37, R35, UR4 ;  /* 0x0000000423257c36 */ /* 0x000fe20008000000 */
[----:B------:R-:W-:-:S02]  /*18a90*/  ULDC UR4, c[0x0][0x22c] ;  /* 0x00008b0000047ab9 */ /* 0x000fc40000000800 */
[----:B------:R-:W-:Y:S01]  /*18aa0*/  ISETP.GE.AND P2, PT, R0, UR6, PT ;  /* 0x0000000600007c0c */ /* 0x000fe2000bf46270 */
[----:B--2---:R-:W-:Y:S01]  /*18ab0*/  IMAD.WIDE R28, R37, 0x2, R2 ;  /* 0x00000002251c7825 */ /* 0x004fe200078e0202 */
[----:B------:R-:W-:Y:S01]  /*18ac0*/  PRMT R0, R31, 0x7632, R0 ;  /* 0x000076321f007816 */ /* 0x000fe20000000000 */
[----:B------:R-:W-:Y:S02]  /*18ad0*/  ULDC UR6, c[0x0][0x248] ;  /* 0x0000920000067ab9 */ /* 0x000fe40000000800 */
[----:B---3--:R-:W-:Y:S02]  /*18ae0*/  VIADD R32, R8, 0x43 ;  /* 0x0000004308207836 */ /* 0x008fe40000000000 */
        /* <DEDUP_REMOVED lines=25> */
[----:B------:R-:W-:Y:S01]  /*18c80*/  IMAD.WIDE R30, R33, 0x2, R248 ;  /* 0x00000002211e7825 */ /* 0x000fe200078e02f8 */
[----:B------:R0:W-:Y:S02]  /*18c90*/  @P1 STG.E.U16 desc[UR14][R26.64], R32 ;  /* 0x000000201a001986 */ /* 0x0001e4000c10150e */
[----:B------:R-:W-:Y:S01]  /*18ca0*/  ISETP.GE.AND P5, PT, R0, UR4, PT ;  /* 0x0000000400007c0c */ /* 0x000fe2000bfa6270 */
[----:B------:R-:W-:Y:S01]  /*18cb0*/  ULDC UR4, c[0x0][0x248] ;  /* 0x0000920000047ab9 */ /* 0x000fe20000000800 */
[----:B------:R-:W-:Y:S01]  /*18cc0*/  @P6 STG.E.U16 desc[UR14][R28.64], R88 ;  /* 0x000000581c006986 */ /* 0x000fe2000c10150e */
        /* <DEDUP_REMOVED lines=11> */
[----:B------:R-:W-:Y:S01]  /*18d80*/  IMAD.WIDE R24, R27, 0x2, R2 ;  /* 0x000000021b187825 */ /* 0x000fe200078e0202 */
[----:B--2---:R-:W-:-:S03]  /*18d90*/  PRMT R30, R57, 0x7632, R30 ;  /* 0x00007632391e7816 */ /* 0x004fc6000000001e */
[C---:B------:R-:W-:Y:S02]  /*18da0*/  VIADD R31, R27.reuse, UR4 ;  /* 0x000000041b1f7c36 */ /* 0x040fe40008000000 */
[----:B------:R0:W-:Y:S01]  /*18db0*/  @P4 STG.E.U16 desc[UR14][R24.64], R57 ;  /* 0x0000003918004986 */ /* 0x0001e2000c10150e */
[----:B------:R-:W-:Y:S01]  /*18dc0*/  IMAD.WIDE R26, R27, 0x2, R248 ;  /* 0x000000021b1a7825 */ /* 0x000fe200078e02f8 */
[----:B------:R-:W-:Y:S01]  /*18dd0*/  ULDC UR4, c[0x0][0x22c] ;  /* 0x00008b0000047ab9 */ /* 0x000fe20000000800 */
[----:B------:R-:W-:Y:S01]  /*18de0*/  ISETP.LT.AND P0, PT, R10, UR8, !P0 ;  /* 0x000000080a007c0c */ /* 0x000fe2000c701270 */
[----:B------:R-:W-:Y:S01]  /*18df0*/  ULDC UR6, c[0x0][0x22c] ;  /* 0x00008b0000067ab9 */ /* 0x000fe20000000800 */
[----:B------:R-:W-:Y:S01]  /*18e00*/  IMAD.WIDE R28, R31, 0x2, R2 ;  /* 0x000000021f1c7825 */ /* 0x000fe200078e0202 */
[----:B------:R-:W-:Y:S01]  /*18e10*/  @P2 STG.E.U16 desc[UR14][R26.64], R30 ;  /* 0x0000001e1a002986 */ /* 0x000fe2000c10150e */
[----:B------:R-:W-:Y:S02]  /*18e20*/  ULDC UR8, c[0x0][0x228] ;  /* 0x00008a0000087ab9 */ /* 0x000fe40000000800 */
[----:B------:R-:W-:Y:S01]  /*18e30*/  VIADD R0, R8, 0x46 ;  /* 0x0000004608007836 */ /* 0x000fe20000000000 */
[----:B------:R2:W-:Y:S01]  /*18e40*/  @P6 STG.E.U16 desc[UR14][R28.64], R89 ;  /* 0x000000591c006986 */ /* 0x0005e2000c10150e */
[----:B------:R-:W-:Y:S01]  /*18e50*/  ISETP.LT.AND P6, PT, R9, UR10, !P5 ;  /* 0x0000000a09007c0c */ /* 0x000fe2000efc1270 */
[C---:B0-----:R-:W-:Y:S01]  /*18e60*/  IMAD.WIDE R24, R31.reuse, 0x2, R248 ;  /* 0x000000021f187825 */ /* 0x041fe200078e02f8 */
[----:B------:R-:W-:Y:S01]  /*18e70*/  ISETP.LT.AND P5, PT, R10, UR12, !P5 ;  /* 0x0000000c0a007c0c */ /* 0x000fe2000efa1270 */
[----:B------:R-:W-:Y:S01]  /*18e80*/  ULDC UR10, c[0x0][0x228] ;  /* 0x00008a00000a7ab9 */ /* 0x000fe20000000800 */
[----:B------:R-:W-:Y:S01]  /*18e90*/  ISETP.GE.AND P4, PT, R0, UR4, PT ;  /* 0x0000000400007c0c */ /* 0x000fe2000bf86270 */
[----:B------:R-:W-:Y:S01]  /*18ea0*/  ULDC UR4, c[0x0][0x248] ;  /* 0x0000920000047ab9 */ /* 0x000fe20000000800 */
[----:B------:R-:W-:Y:S01]  /*18eb0*/  VIADD R0, R8, 0x47 ;  /* 0x0000004708007836 */ /* 0x000fe20000000000 */
[----:B------:R-:W-:Y:S01]  /*18ec0*/  ULDC UR12, c[0x0][0x228] ;  /* 0x00008a00000c7ab9 */ /* 0x000fe20000000800 */
[----:B------:R-:W-:Y:S01]  /*18ed0*/  VIADD R33, R31, UR4 ;  /* 0x000000041f217c36 */ /* 0x000fe20008000000 */
[----:B------:R-:W-:Y:S01]  /*18ee0*/  ULDC UR4, c[0x0][0x22c] ;  /* 0x00008b0000047ab9 */ /* 0x000fe20000000800 */
[----:B--2---:R-:W-:-:S02]  /*18ef0*/  PRMT R89, R89, 0x7632, R89 ;  /* 0x0000763259597816 */ /* 0x004fc40000000059 */
[C---:B------:R-:W-:Y:S01]  /*18f00*/  IMAD.WIDE R26, R33.reuse, 0x2, R2 ;  /* 0x00000002211a7825 */ /* 0x040fe200078e0202 */
[----:B------:R-:W-:Y:S01]  /*18f10*/  ISETP.GE.AND P2, PT, R0, UR6, PT ;  /* 0x0000000600007c0c */ /* 0x000fe2000bf46270 */
[----:B------:R-:W-:Y:S01]  /*18f20*/  ULDC UR6, c[0x0][0x248] ;  /* 0x0000920000067ab9 */ /* 0x000fe20000000800 */
[----:B------:R-:W-:Y:S01]  /*18f30*/  PRMT R0, R58, 0x7632, R0 ;  /* 0x000076323a007816 */ /* 0x000fe20000000000 */
        /* <DEDUP_REMOVED lines=13> */
[C---:B0-----:R-:W-:Y:S01]  /*19010*/  IMAD.WIDE R24, R33.reuse, 0x2, R2 ;  /* 0x0000000221187825 */ /* 0x041fe200078e0202 */
        /* <DEDUP_REMOVED lines=122> */
[----:B------:R-:W-:Y:S01]  /*197c0*/  IMAD.WIDE R26, R33, 0x2, R2 ;  /* 0x00000002211a7825 */ /* 0x000fe200078e0202 */
        /* <DEDUP_REMOVED lines=195> */
[----:B------:R-:W-:Y:S01]  /*1a400*/  PRMT R32, R71, 0x7632, R32 ;  /* 0x0000763247207816 */ /* 0x000fe20000000020 */
[----:B------:R-:W-:Y:S01]  /*1a410*/  ULDC UR8, c[0x0][0x22c] ;  /* 0x00008b0000087ab9 */ /* 0x000fe20000000800 */
        /* <DEDUP_REMOVED lines=33> */
[----:B------:R-:W-:Y:S01]  /*1a630*/  ULDC UR12, c[0x0][0x228] ;  /* 0x00008a00000c7ab9 */ /* 0x000fe20000000800 */
[----:B--2---:R-:W-:Y:S01]  /*1a640*/  IMAD.WIDE R26, R33, 0x2, R248 ;  /* 0x00000002211a7825 */ /* 0x004fe200078e02f8 */
[----:B------:R-:W-:Y:S01]  /*1a650*/  PRMT R33, R79, 0x7632, R33 ;  /* 0x000076324f217816 */ /* 0x000fe20000000021 */
[----:B------:R-:W-:Y:S01]  /*1a660*/  ULDC UR6, c[0x0][0x22c] ;  /* 0x00008b0000067ab9 */ /* 0x000fe20000000800 */
[----:B------:R-:W-:Y:S01]  /*1a670*/  ULDC UR16, c[0x0][0x228] ;  /* 0x00008a0000107ab9 */ /* 0x000fe20000000800 */
[----:B---3--:R-:W-:Y:S01]  /*1a680*/  VIADD R0, R8, 0x62 ;  /* 0x0000006208007836 */ /* 0x008fe20000000000 */
[----:B------:R-:W-:Y:S01]  /*1a690*/  ULDC UR18, c[0x0][0x228] ;  /* 0x00008a0000127ab9 */ /* 0x000fe20000000800 */
[C---:B------:R-:W-:Y:S01]  /*1a6a0*/  IMAD.WIDE R28, R35.reuse, 0x2, R2 ;  /* 0x00000002231c7825 */ /* 0x040fe200078e0202 */
[----:B------:R-:W-:Y:S03]  /*1a6b0*/  @P5 STG.E.U16 desc[UR14][R24.64], R71 ;  /* 0x0000004718005986 */ /* 0x000fe6000c10150e */
[----:B------:R-:W-:Y:S01]  /*1a6c0*/  IMAD.WIDE R30, R35, 0x2, R248 ;  /* 0x00000002231e7825 */ /* 0x000fe200078e02f8 */
[----:B------:R-:W-:Y:S01]  /*1a6d0*/  ISETP.GE.AND P5, PT, R0, UR8, PT ;  /* 0x0000000800007c0c */ /* 0x000fe2000bfa6270 */
[----:B------:R0:W-:Y:S01]  /*1a6e0*/  @P1 STG.E.U16 desc[UR14][R26.64], R32 ;  /* 0x000000201a001986 */ /* 0x0001e2000c10150e */
[----:B------:R-:W-:-:S03]  /*1a6f0*/  ULDC UR8, c[0x0][0x228] ;  /* 0x00008a0000087ab9 */ /* 0x000fc60000000800 */
        /* <DEDUP_REMOVED lines=76> */
[----:B0-----:R-:W-:Y:S01]  /*1abc0*/  VIADD R25, R35, UR4 ;  /* 0x0000000423197c36 */ /* 0x001fe20008000000 */
[----:B------:R-:W-:Y:S01]  /*1abd0*/  ISETP.LT.AND P2, PT, R10, UR10, !P2 ;  /* 0x0000000a0a007c0c */ /* 0x000fe2000d741270 */
[----:B------:R-:W-:Y:S01]  /*1abe0*/  ULDC UR4, c[0x0][0x248] ;  /* 0x0000920000047ab9 */ /* 0x000fe20000000800 */
[----:B------:R-:W-:Y:S01]  /*1abf0*/  ISETP.GE.AND P1, PT, R0, UR6, PT ;  /* 0x0000000600007c0c */ /* 0x000fe2000bf26270 */
[C---:B--2---:R-:W-:Y:S01]  /*1ac00*/  IMAD.WIDE R20, R25.reuse, 0x2, R2 ;  /* 0x0000000219147825 */ /* 0x044fe200078e0202 */
[----:B------:R-:W-:Y:S01]  /*1ac10*/  ULDC UR8, c[0x0][0x228] ;  /* 0x00008a0000087ab9 */ /* 0x000fe20000000800 */
[----:B---3--:R-:W-:Y:S01]  /*1ac20*/  PRMT R28, R22, 0x7632, R28 ;  /* 0x00007632161c7816 */ /* 0x008fe2000000001c */
[----:B------:R-:W-:Y:S01]  /*1ac30*/  ULDC UR10, c[0x0][0x228] ;  /* 0x00008a00000a7ab9 */ /* 0x000fe20000000800 */
[C---:B------:R-:W-:Y:S01]  /*1ac40*/  VIADD R29, R25.reuse, UR4 ;  /* 0x00000004191d7c36 */ /* 0x040fe20008000000 */
[----:B------:R-:W-:Y:S01]  /*1ac50*/  ULDC UR4, c[0x0][0x22c] ;  /* 0x00008b0000047ab9 */ /* 0x000fe20000000800 */
[----:B------:R-:W-:Y:S01]  /*1ac60*/  IMAD.WIDE R24, R25, 0x2, R248 ;  /* 0x0000000219187825 */ /* 0x000fe200078e02f8 */
[----:B------:R-:W-:-:S03]  /*1ac70*/  ULDC UR6, c[0x0][0x22c] ;  /* 0x00008b0000067ab9 */ /* 0x000fc60000000800 */
[----:B------:R-:W-:Y:S01]  /*1ac80*/  IMAD.WIDE R26, R29, 0x2, R2 ;  /* 0x000000021d1a7825 */ /* 0x000fe200078e0202 */
[----:B------:R0:W-:Y:S03]  /*1ac90*/  @P4 STG.E.U16 desc[UR14][R20.64], R22 ;  /* 0x0000001614004986 */ /* 0x0001e6000c10150e */
[----:B------:R-:W-:Y:S01]  /*1aca0*/  VIADD R0, R8, 0x69 ;  /* 0x0000006908007836 */ /* 0x000fe20000000000 */
[----:B------:R-:W-:Y:S01]  /*1acb0*/  @P2 STG.E.U16 desc[UR14][R24.64], R28 ;  /* 0x0000001c18002986 */ /* 0x000fe2000c10150e */
[----:B------:R-:W-:Y:S01]  /*1acc0*/  ISETP.LT.AND P0, PT, R10, UR8, !P0 ;  /* 0x000000080a007c0c */ /* 0x000fe2000c701270 */
[----:B------:R-:W-:Y:S02]  /*1acd0*/  ULDC UR8, c[0x0][0x228] ;  /* 0x00008a0000087ab9 */ /* 0x000fe40000000800 */
        /* <DEDUP_REMOVED lines=8> */
[C---:B----4-:R-:W-:Y:S01]  /*1ad60*/  VIADD R31, R29.reuse, UR4 ;  /* 0x000000041d1f7c36 */ /* 0x050fe20008000000 */
        /* <DEDUP_REMOVED lines=50> */
[----:B--2---:R-:W-:Y:S01]  /*1b090*/  PRMT R12, R17, 0x7632, R12 ;  /* 0x00007632110c7816 */ /* 0x004fe2000000000c */
[----:B------:R-:W-:-:S02]  /*1b0a0*/  ULDC UR6, c[0x0][0x22c] ;  /* 0x00008b0000067ab9 */ /* 0x000fc40000000800 */
[C---:B---3--:R-:W-:Y:S01]  /*1b0b0*/  VIADD R27, R23.reuse, UR4 ;  /* 0x00000004171b7c36 */ /* 0x048fe20008000000 */
[----:B------:R-:W-:Y:S01]  /*1b0c0*/  ULDC UR4, c[0x0][0x22c] ;  /* 0x00008b0000047ab9 */ /* 0x000fe20000000800 */
[----:B------:R-:W-:Y:S01]  /*1b0d0*/  IMAD.WIDE R22, R23, 0x2, R248 ;  /* 0x0000000217167825 */ /* 0x000fe200078e02f8 */
[----:B------:R-:W-:Y:S03]  /*1b0e0*/  @P4 STG.E.U16 desc[UR14][R20.64], R17 ;  /* 0x0000001114004986 */ /* 0x000fe6000c10150e */
[----:B------:R-:W-:Y:S02]  /*1b0f0*/  VIADD R0, R8, 0x6e ;  /* 0x0000006e08007836 */ /* 0x000fe40000000000 */
[----:B------:R-:W-:Y:S01]  /*1b100*/  IMAD.WIDE R24, R27, 0x2, R2 ;  /* 0x000000021b187825 */ /* 0x000fe200078e0202 */
[----:B------:R0:W-:Y:S01]  /*1b110*/  @P2 STG.E.U16 desc[UR14][R22.64], R12 ;  /* 0x0000000c16002986 */ /* 0x0001e2000c10150e */
[----:B------:R-:W-:Y:S01]  /*1b120*/  ISETP.LT.AND P0, PT, R10, UR8, !P0 ;  /* 0x000000080a007c0c */ /* 0x000fe2000c701270 */
[----:B------:R-:W-:Y:S01]  /*1b130*/  ULDC UR8, c[0x0][0x228] ;  /* 0x00008a0000087ab9 */ /* 0x000fe20000000800 */
[----:B------:R-:W-:Y:S01]  /*1b140*/  ISETP.GE.AND P4, PT, R0, UR4, PT ;  /* 0x0000000400007c0c */ /* 0x000fe2000bf86270 */
[----:B------:R2:W-:Y:S01]  /*1b150*/  @P6 STG.E.U16 desc[UR14][R24.64], R13 ;  /* 0x0000000d18006986 */ /* 0x0005e2000c10150e */
[----:B------:R-:W-:Y:S01]  /*1b160*/  VIADD R0, R8, 0x6f ;  /* 0x0000006f08007836 */ /* 0x000fe20000000000 */
[----:B------:R-:W-:Y:S01]  /*1b170*/  ISETP.LT.AND P6, PT, R9, UR10, !P5 ;  /* 0x0000000a09007c0c */ /* 0x000fe2000efc1270 */
[----:B------:R-:W-:Y:S01]  /*1b180*/  ULDC UR4, c[0x0][0x248] ;  /* 0x0000920000047ab9 */ /* 0x000fe20000000800 */
[----:B------:R-:W-:Y:S01]  /*1b190*/  ISETP.LT.AND P5, PT, R10, UR12, !P5 ;  /* 0x0000000c0a007c0c */ /* 0x000fe2000efa1270 */
[----:B------:R-:W-:Y:S01]  /*1b1a0*/  ULDC UR10, c[0x0][0x228] ;  /* 0x00008a00000a7ab9 */ /* 0x000fe20000000800 */
[----:B------:R-:W-:Y:S01]  /*1b1b0*/  ISETP.GE.AND P2, PT, R0, UR6, PT ;  /* 0x0000000600007c0c */ /* 0x000fe2000bf46270 */
[----:B------:R-:W-:Y:S01]  /*1b1c0*/  ULDC UR12, c[0x0][0x228] ;  /* 0x00008a00000c7ab9 */ /* 0x000fe20000000800 */
[----:B0-----:R-:W-:Y:S01]  /*1b1d0*/  VIADD R23, R27, UR4 ;  /* 0x000000041b177c36 */ /* 0x001fe20008000000 */
[----:B------:R-:W-:Y:S01]  /*1b1e0*/  PRMT R0, R13, 0x7632, R0 ;  /* 0x000076320d007816 */ /* 0x000fe20000000000 */
[----:B------:R-:W-:Y:S01]  /*1b1f0*/  ULDC UR4, c[0x0][0x22c] ;  /* 0x00008b0000047ab9 */ /* 0x000fe20000000800 */
[----:B------:R-:W-:Y:S01]  /*1b200*/  PRMT R22, R18, 0x7632, R22 ;  /* 0x0000763212167816 */ /* 0x000fe20000000016 */
[----:B--2---:R-:W-:Y:S01]  /*1b210*/  IMAD.WIDE R12, R27, 0x2, R248 ;  /* 0x000000021b0c7825 */ /* 0x004fe200078e02f8 */
[----:B------:R-:W-:-:S03]  /*1b220*/  ULDC UR6, c[0x0][0x248] ;  /* 0x0000920000067ab9 */ /* 0x000fc60000000800 */
[C---:B------:R-:W-:Y:S01]  /*1b230*/  IMAD.WIDE R16, R23.reuse, 0x2, R2 ;  /* 0x0000000217107825 */ /* 0x040fe200078e0202 */
[----:B------:R0:W-:Y:S03]  /*1b240*/  @P0 STG.E.U16 desc[UR14][R12.64], R0 ;  /* 0x000000000c000986 */ /* 0x0001e6000c10150e */
        /* <DEDUP_REMOVED lines=22> */
[----:B------:R-:W-:Y:S01]  /*1b3b0*/  @P5 STG.E.U16 desc[UR14][R12.64], R14 ;  /* 0x0000000e0c005986 */ /* 0x000fe2000c10150e */
[----:B------:R-:W-:Y:S01]  /*1b3c0*/  ULDC UR6, c[0x0][0x22c] ;  /* 0x00008b0000067ab9 */ /* 0x000fe20000000800 */
[----:B------:R-:W-:Y:S01]  /*1b3d0*/  ULDC UR16, c[0x0][0x228] ;  /* 0x00008a0000107ab9 */ /* 0x000fe20000000800 */
[----:B------:R-:W-:Y:S01]  /*1b3e0*/  IMAD.WIDE R22, R25, 0x2, R248 ;  /* 0x0000000219167825 */ /* 0x000fe200078e02f8 */
[----:B------:R0:W-:Y:S01]  /*1b3f0*/  @P1 STG.E.U16 desc[UR14][R16.64], R18 ;  /* 0x0000001210001986 */ /* 0x0001e2000c10150e */
[----:B------:R-:W-:Y:S01]  /*1b400*/  ISETP.GE.AND P5, PT, R0, UR4, PT ;  /* 0x0000000400007c0c */ /* 0x000fe2000bfa6270 */
[----:B------:R-:W-:-:S02]  /*1b410*/  ULDC UR4, c[0x0][0x248] ;  /* 0x0000920000047ab9 */ /* 0x000fc40000000800 */
[----:B------:R2:W-:Y:S01]  /*1b420*/  @P6 STG.E.U16 desc[UR14][R20.64], R19 ;  /* 0x0000001314006986 */ /* 0x0005e2000c10150e */
[C---:B------:R-:W-:Y:S01]  /*1b430*/  ISETP.LT.AND P6, PT, R9.reuse, UR12, !P0 ;  /* 0x0000000c09007c0c */ /* 0x040fe2000c7c1270 */
[----:B------:R-:W-:Y:S01]  /*1b440*/  VIADD R0, R8, 0x72 ;  /* 0x0000007208007836 */ /* 0x000fe20000000000 */
[----:B------:R-:W-:Y:S01]  /*1b450*/  ULDC UR12, c[0x0][0x228] ;  /* 0x00008a00000c7ab9 */ /* 0x000fe20000000800 */
[----:B------:R-:W-:Y:S01]  /*1b460*/  @P4 STG.E.U16 desc[UR14][R22.64], R24 ;  /* 0x0000001816004986 */ /* 0x000fe2000c10150e */
[----:B------:R-:W-:Y:S01]  /*1b470*/  ISETP.LT.AND P4, PT, R9, UR8, !P2 ;  /* 0x0000000809007c0c */ /* 0x000fe2000d781270 */
[----:B------:R-:W-:Y:S01]  /*1b480*/  ULDC UR8, c[0x0][0x228] ;  /* 0x00008a0000087ab9 */ /* 0x000fe20000000800 */
[----:B------:R-:W-:Y:S01]  /*1b490*/  ISETP.LT.AND P2, PT, R10, UR10, !P2 ;  /* 0x0000000a0a007c0c */ /* 0x000fe2000d741270 */
[----:B0-----:R-:W-:Y:S01]  /*1b4a0*/  VIADD R17, R25, UR4 ;  /* 0x0000000419117c36 */ /* 0x001fe20008000000 */
[----:B------:R-:W-:Y:S01]  /*1b4b0*/  ULDC UR4, c[0x0][0x248] ;  /* 0x0000920000047ab9 */ /* 0x000fe20000000800 */
[----:B------:R-:W-:Y:S01]  /*1b4c0*/  PRMT R14, R15, 0x7632, R14 ;  /* 0x000076320f0e7816 */ /* 0x000fe2000000000e */
[----:B------:R-:W-:Y:S01]  /*1b4d0*/  ULDC UR10, c[0x0][0x228] ;  /* 0x00008a00000a7ab9 */ /* 0x000fe20000000800 */
[C---:B--2---:R-:W-:Y:S01]  /*1b4e0*/  VIADD R21, R17.reuse, UR4 ;  /* 0x0000000411157c36 */ /* 0x044fe20008000000 */
[----:B------:R-:W-:Y:S01]  /*1b4f0*/  ISETP.GE.AND P1, PT, R0, UR6, PT ;  /* 0x0000000600007c0c */ /* 0x000fe2000bf26270 */
[C---:B------:R-:W-:Y:S01]  /*1b500*/  IMAD.WIDE R12, R17.reuse, 0x2, R2 ;  /* 0x00000002110c7825 */ /* 0x040fe200078e0202 */
[----:B------:R-:W-:Y:S01]  /*1b510*/  ULDC UR4, c[0x0][0x22c] ;  /* 0x00008b0000047ab9 */ /* 0x000fe20000000800 */
[----:B------:R-:W-:Y:S01]  /*1b520*/  ISETP.LT.AND P0, PT, R10, UR8, !P0 ;  /* 0x000000080a007c0c */ /* 0x000fe2000c701270 */
[----:B------:R-:W-:Y:S01]  /*1b530*/  ULDC UR6, c[0x0][0x22c] ;  /* 0x00008b0000067ab9 */ /* 0x000fe20000000800 */
[----:B------:R-:W-:Y:S01]  /*1b540*/  IMAD.WIDE R16, R17, 0x2, R248 ;  /* 0x0000000211107825 */ /* 0x000fe200078e02f8 */
[----:B------:R0:W-:Y:S01]  /*1b550*/  @P4 STG.E.U16 desc[UR14][R12.64], R15 ;  /* 0x0000000f0c004986 */ /* 0x0001e2000c10150e */
[----:B------:R-:W-:-:S02]  /*1b560*/  ULDC UR8, c[0x0][0x228] ;  /* 0x00008a0000087ab9 */ /* 0x000fc40000000800 */
[----:B------:R-:W-:Y:S01]  /*1b570*/  IMAD.WIDE R18, R21, 0x2, R2 ;  /* 0x0000000215127825 */ /* 0x000fe200078e0202 */
[----:B------:R-:W-:Y:S03]  /*1b580*/  @P2 STG.E.U16 desc[UR14][R16.64], R14 ;  /* 0x0000000e10002986 */ /* 0x000fe6000c10150e */
        /* <DEDUP_REMOVED lines=8> */
[----:B------:R-:W-:Y:S01]  /*1b610*/  ULDC UR12, c[0x0][0x228] ;  /* 0x00008a00000c7ab9 */ /* 0x000fe20000000800 */
[----:B------:R-:W-:-:S02]  /*1b620*/  VIADD R0, R8, 0x74 ;  /* 0x0000007408007836 */ /* 0x000fc40000000000 */
[----:B------:R-:W-:Y:S01]  /*1b630*/  VIADD R23, R21, UR4 ;  /* 0x0000000415177c36 */ /* 0x000fe20008000000 */
[----:B------:R-:W-:Y:S01]  /*1b640*/  ULDC UR4, c[0x0][0x22c] ;  /* 0x00008b0000047ab9 */ /* 0x000fe20000000800 */
[----:B--2---:R-:W-:Y:S01]  /*1b650*/  PRMT R4, R4, 0x7632, R4 ;  /* 0x0000763204047816 */ /* 0x004fe20000000004 */
[----:B------:R-:W-:Y:S01]  /*1b660*/  VIADD R18, R8, 0x75 ;  /* 0x0000007508127836 */ /* 0x000fe20000000000 */
[----:B------:R-:W-:Y:S01]  /*1b670*/  ISETP.GE.AND P2, PT, R0, UR6, PT ;  /* 0x0000000600007c0c */ /* 0x000fe2000bf46270 */
[----:B------:R-:W-:Y:S01]  /*1b680*/  IMAD.WIDE R14, R23, 0x2, R2 ;  /* 0x00000002170e7825 */ /* 0x000fe200078e0202 */
[----:B------:R-:W-:-:S03]  /*1b690*/  PRMT R0, R104, 0x7632, R0 ;  /* 0x0000763268007816 */ /* 0x000fc60000000000 */
[C---:B------:R-:W-:Y:S01]  /*1b6a0*/  IMAD.WIDE R16, R23.reuse, 0x2, R248 ;  /* 0x0000000217107825 */ /* 0x040fe200078e02f8 */
[----:B------:R0:W-:Y:S01]  /*1b6b0*/  @P0 STG.E.U16 desc[UR14][R12.64], R4 ;  /* 0x000000040c000986 */ /* 0x0001e2000c10150e */
[----:B------:R-:W-:Y:S01]  /*1b6c0*/  ISETP.GE.AND P0, PT, R18, UR4, PT ;  /* 0x0000000412007c0c */ /* 0x000fe2000bf06270 */
[----:B------:R-:W-:Y:S01]  /*1b6d0*/  ULDC UR4, c[0x0][0x248] ;  /* 0x0000920000047ab9 */ /* 0x000fe20000000800 */
        /* <DEDUP_REMOVED lines=43> */
[----:B------:R-:W-:Y:S01]  /*1b990*/  ULDC UR6, c[0x0][0x22c] ;  /* 0x00008b0000067ab9 */ /* 0x000fe20000000800 */
[----:B----4-:R-:W-:Y:S01]  /*1b9a0*/  PRMT R18, R108, 0x7632, R18 ;  /* 0x000076326c127816 */ /* 0x010fe20000000012 */
[----:B------:R-:W0:Y:S01]  /*1b9b0*/  LDS.128 R20, [R11] ;  /* 0x000000000b147984 */ /* 0x000e220000000c00 */
[----:B------:R-:W-:Y:S01]  /*1b9c0*/  IMAD.WIDE R14, R17, 0x2, R2 ;  /* 0x00000002110e7825 */ /* 0x000fe200078e0202 */
[----:B------:R-:W-:Y:S01]  /*1b9d0*/  ISETP.LT.AND P0, PT, R10, UR8, !P0 ;  /* 0x000000080a007c0c */ /* 0x000fe2000c701270 */
[----:B------:R-:W-:Y:S01]  /*1b9e0*/  ULDC UR8, c[0x0][0x228] ;  /* 0x00008a0000087ab9 */ /* 0x000fe20000000800 */
[----:B------:R2:W-:Y:S01]  /*1b9f0*/  @P4 STG.E.U16 desc[UR14][R4.64], R6 ;  /* 0x0000000604004986 */ /* 0x0005e2000c10150e */
[----:B------:R-:W-:-:S03]  /*1ba00*/  VIADD R0, R8, 0x78 ;  /* 0x0000007808007836 */ /* 0x000fc60000000000 */
[----:B------:R3:W-:Y:S02]  /*1ba10*/  @P2 STG.E.U16 desc[UR14][R12.64], R16 ;  /* 0x000000100c002986 */ /* 0x0007e4000c10150e */
[----:B------:R-:W-:Y:S01]  /*1ba20*/  ISETP.GE.AND P4, PT, R0, UR4, PT ;  /* 0x0000000400007c0c */ /* 0x000fe2000bf86270 */
[----:B------:R-:W-:Y:S01]  /*1ba30*/  ULDC UR4, c[0x0][0x248] ;  /* 0x0000920000047ab9 */ /* 0x000fe20000000800 */
[----:B------:R4:W-:Y:S01]  /*1ba40*/  @P6 STG.E.U16 desc[UR14][R14.64], R106 ;  /* 0x0000006a0e006986 */ /* 0x0009e2000c10150e */
[----:B------:R-:W-:Y:S01]  /*1ba50*/  ISETP.LT.AND P6, PT, R9, UR10, !P5 ;  /* 0x0000000a09007c0c */ /* 0x000fe2000efc1270 */
[----:B------:R-:W-:Y:S01]  /*1ba60*/  VIADD R0, R8, 0x79 ;  /* 0x0000007908007836 */ /* 0x000fe20000000000 */
[----:B------:R-:W-:Y:S01]  /*1ba70*/  ISETP.LT.AND P5, PT, R10, UR12, !P5 ;  /* 0x0000000c0a007c0c */ /* 0x000fe2000efa1270 */
[C---:B------:R-:W-:Y:S01]  /*1ba80*/  VIADD R19, R17.reuse, UR4 ;  /* 0x0000000411137c36 */ /* 0x040fe20008000000 */
[----:B------:R-:W-:Y:S01]  /*1ba90*/  ULDC UR4, c[0x0][0x22c] ;  /* 0x00008b0000047ab9 */ /* 0x000fe20000000800 */
[----:B--2---:R-:W-:Y:S01]  /*1baa0*/  IMAD.WIDE R4, R17, 0x2, R248 ;  /* 0x0000000211047825 */ /* 0x004fe200078e02f8 */
[----:B------:R-:W-:Y:S01]  /*1bab0*/  ISETP.GE.AND P2, PT, R0, UR6, PT ;  /* 0x0000000600007c0c */ /* 0x000fe2000bf46270 */
[----:B------:R-:W-:Y:S01]  /*1bac0*/  ULDC UR10, c[0x0][0x228] ;  /* 0x00008a00000a7ab9 */ /* 0x000fe20000000800 */
[----:B------:R-:W-:Y:S01]  /*1bad0*/  PRMT R0, R7, 0x7632, R0 ;  /* 0x0000763207007816 */ /* 0x000fe20000000000 */
[----:B---3--:R-:W-:Y:S01]  /*1bae0*/  IMAD.WIDE R12, R19, 0x2, R2 ;  /* 0x00000002130c7825 */ /* 0x008fe200078e0202 */
[----:B------:R-:W-:Y:S01]  /*1baf0*/  ULDC UR12, c[0x0][0x228] ;  /* 0x00008a00000c7ab9 */ /* 0x000fe20000000800 */
[----:B----4-:R-:W-:Y:S01]  /*1bb00*/  PRMT R106, R106, 0x7632, R106 ;  /* 0x000076326a6a7816 */ /* 0x010fe2000000006a */
[----:B------:R-:W-:Y:S01]  /*1bb10*/  ULDC UR6, c[0x0][0x248] ;  /* 0x0000920000067ab9 */ /* 0x000fe20000000800 */
[----:B------:R-:W-:-:S02]  /*1bb20*/  VIADD R6, R8, 0x7a ;  /* 0x0000007a08067836 */ /* 0x000fc40000000000 */
        /* <DEDUP_REMOVED lines=12> */
[----:B--2---:R-:W-:Y:S01]  /*1bbf0*/  IMAD.WIDE R4, R19, 0x2, R2 ;  /* 0x0000000213047825 */ /* 0x004fe200078e0202 */
[----:B------:R-:W-:Y:S01]  /*1bc00*/  ISETP.LT.AND P4, PT, R10, UR16, !P4 ;  /* 0x000000100a007c0c */ /* 0x000fe2000e781270 */
[----:B------:R-:W-:Y:S01]  /*1bc10*/  ULDC UR8, c[0x0][0x228] ;  /* 0x00008a0000087ab9 */ /* 0x000fe20000000800 */
[----:B------:R-:W-:Y:S01]  /*1bc20*/  PRMT R16, R107, 0x7632, R16 ;  /* 0x000076326b107816 */ /* 0x000fe20000000010 */
[----:B---3--:R-:W-:Y:S01]  /*1bc30*/  IMAD.WIDE R6, R19, 0x2, R248 ;  /* 0x0000000213067825 */ /* 0x008fe200078e02f8 */
[----:B------:R-:W-:Y:S01]  /*1bc40*/  ULDC UR10, c[0x0][0x228] ;  /* 0x00008a00000a7ab9 */ /* 0x000fe20000000800 */
[----:B------:R-:W-:Y:S01]  /*1bc50*/  ULDC UR12, c[0x0][0x228] ;  /* 0x00008a00000c7ab9 */ /* 0x000fe20000000800 */
[----:B------:R-:W-:Y:S01]  /*1bc60*/  ULDC UR6, c[0x0][0x22c] ;  /* 0x00008b0000067ab9 */ /* 0x000fe20000000800 */
[----:B------:R-:W-:Y:S01]  /*1bc70*/  IMAD.WIDE R12, R17, 0x2, R2 ;  /* 0x00000002110c7825 */ /* 0x000fe200078e0202 */
[----:B------:R-:W-:Y:S01]  /*1bc80*/  ULDC UR16, c[0x0][0x228] ;  /* 0x00008a0000107ab9 */ /* 0x000fe20000000800 */
[----:B------:R-:W-:Y:S02]  /*1bc90*/  @P5 STG.E.U16 desc[UR14][R4.64], R107 ;  /* 0x0000006b04005986 */ /* 0x000fe4000c10150e */
[----:B----4-:R-:W-:-:S02]  /*1bca0*/  VIADD R0, R8, 0x7b ;  /* 0x0000007b08007836 */ /* 0x010fc40000000000 */
        /* <DEDUP_REMOVED lines=12> */
[----:B--2---:R-:W-:Y:S01]  /*1bd70*/  VIADD R7, R17, UR4 ;  /* 0x0000000411077c36 */ /* 0x004fe20008000000 */
[----:B------:R-:W-:Y:S01]  /*1bd80*/  ULDC UR4, c[0x0][0x248] ;  /* 0x0000920000047ab9 */ /* 0x000fe20000000800 */
[----:B------:R-:W-:Y:S01]  /*1bd90*/  ISETP.GE.AND P1, PT, R0, UR6, PT ;  /* 0x0000000600007c0c */ /* 0x000fe2000bf26270 */
[----:B------:R-:W-:Y:S01]  /*1bda0*/  ULDC UR10, c[0x0][0x228] ;  /* 0x00008a00000a7ab9 */ /* 0x000fe20000000800 */
[----:B------:R-:W-:Y:S01]  /*1bdb0*/  IMAD.WIDE R4, R7, 0x2, R2 ;  /* 0x0000000207047825 */ /* 0x000fe200078e0202 */
[----:B---3--:R-:W-:-:S03]  /*1bdc0*/  PRMT R14, R112, 0x7632, R14 ;  /* 0x00007632700e7816 */ /* 0x008fc6000000000e */
        /* <DEDUP_REMOVED lines=12> */
[C---:B--2---:R-:W-:Y:S01]  /*1be90*/  IMAD.WIDE R4, R15.reuse, 0x2, R248 ;  /* 0x000000020f047825 */ /* 0x044fe200078e02f8 */
        /* <DEDUP_REMOVED lines=8> */
[----:B---3--:R-:W-:-:S02]  /*1bf20*/  PRMT R109, R109, 0x7632, R109 ;  /* 0x000076326d6d7816 */ /* 0x008fc4000000006d */
        /* <DEDUP_REMOVED lines=17> */
[C---:B--2---:R-:W-:Y:S01]  /*1c040*/  IMAD.WIDE R4, R17.reuse, 0x2, R2 ;  /* 0x0000000211047825 */ /* 0x044fe200078e0202 */
[----:B------:R-:W-:Y:S01]  /*1c050*/  ISETP.LT.AND P4, PT, R10, UR16, !P4 ;  /* 0x000000100a007c0c */ /* 0x000fe2000e781270 */
[----:B------:R-:W-:Y:S01]  /*1c060*/  ULDC UR8, c[0x0][0x228] ;  /* 0x00008a0000087ab9 */ /* 0x000fe20000000800 */
[----:B------:R-:W-:Y:S01]  /*1c070*/  PRMT R16, R110, 0x7632, R16 ;  /* 0x000076326e107816 */ /* 0x000fe20000000010 */
[----:B---3--:R-:W-:Y:S01]  /*1c080*/  IMAD.WIDE R6, R17, 0x2, R248 ;  /* 0x0000000211067825 */ /* 0x008fe200078e02f8 */
[----:B------:R-:W-:Y:S01]  /*1c090*/  PRMT R17, R114, 0x7632, R17 ;  /* 0x0000763272117816 */ /* 0x000fe20000000011 */
[----:B------:R-:W-:Y:S01]  /*1c0a0*/  ULDC UR10, c[0x0][0x228] ;  /* 0x00008a00000a7ab9 */ /* 0x000fe20000000800 */
[----:B------:R-:W-:Y:S01]  /*1c0b0*/  ULDC UR12, c[0x0][0x228] ;  /* 0x00008a00000c7ab9 */ /* 0x000fe20000000800 */
[----:B----4-:R-:W-:Y:S01]  /*1c0c0*/  IMAD.WIDE R12, R19, 0x2, R2 ;  /* 0x00000002130c7825 */ /* 0x010fe200078e0202 */
        /* <DEDUP_REMOVED lines=135> */
[----:B------:R-:W-:Y:S01]  /*1c940*/  ULDC UR12, c[0x0][0x228] ;  /* 0x00008a00000c7ab9 */ /* 0x000fe20000000800 */
[----:B---3--:R-:W-:Y:S01]  /*1c950*/  IMAD.WIDE R6, R17, 0x2, R248 ;  /* 0x0000000211067825 */ /* 0x008fe200078e02f8 */
[----:B------:R-:W-:Y:S01]  /*1c960*/  PRMT R17, R123, 0x7632, R17 ;  /* 0x000076327b117816 */ /* 0x000fe20000000011 */
[----:B------:R-:W-:Y:S01]  /*1c970*/  ULDC UR6, c[0x0][0x22c] ;  /* 0x00008b0000067ab9 */ /* 0x000fe20000000800 */
[----:B------:R-:W-:Y:S01]  /*1c980*/  ULDC UR16, c[0x0][0x228] ;  /* 0x00008a0000107ab9 */ /* 0x000fe20000000800 */
[----:B----4-:R-:W-:Y:S01]  /*1c990*/  VIADD R0, R8, 0x8a ;  /* 0x0000008a08007836 */ /* 0x010fe20000000000 */
        /* <DEDUP_REMOVED lines=238> */
[----:B------:R3:W-:Y:S01]  /*1d880*/  @P2 STG.E.U16 desc[UR14][R6.64], R14 ;  /* 0x0000000e06002986 */ /* 0x0007e2000c10150e */
        /* <DEDUP_REMOVED lines=9> */
[C---:B------:R-:W-:Y:S01]  /*1d920*/  VIADD R0, R8.reuse, 0x9c ;  /* 0x0000009c08007836 */ /* 0x040fe20000000000 */
[----:B------:R-:W-:Y:S01]  /*1d930*/  ULDC UR12, c[0x0][0x228] ;  /* 0x00008a00000c7ab9 */ /* 0x000fe20000000800 */
[----:B------:R-:W-:Y:S01]  /*1d940*/  VIADD R17, R15, UR4 ;  /* 0x000000040f117c36 */ /* 0x000fe20008000000 */
[----:B------:R-:W-:Y:S01]  /*1d950*/  ULDC UR4, c[0x0][0x22c] ;  /* 0x00008b0000047ab9 */ /* 0x000fe20000000800 */
[----:B---3--:R-:W-:Y:S01]  /*1d960*/  VIADD R14, R8, 0x9d ;  /* 0x0000009d080e7836 */ /* 0x008fe20000000000 */
[----:B----4-:R-:W-:Y:S01]  /*1d970*/  PRMT R140, R140, 0x7632, R140 ;  /* 0x000076328c8c7816 */ /* 0x010fe2000000008c */
[C---:B------:R-:W-:Y:S01]  /*1d980*/  IMAD.WIDE R6, R17.reuse, 0x2, R2 ;  /* 0x0000000211067825 */ /* 0x040fe200078e0202 */
[----:B------:R-:W-:Y:S01]  /*1d990*/  ISETP.GE.AND P2, PT, R0, UR6, PT ;  /* 0x0000000600007c0c */ /* 0x000fe2000bf46270 */
[----:B------:R-:W-:Y:S01]  /*1d9a0*/  ULDC UR6, c[0x0][0x248] ;  /* 0x0000920000067ab9 */ /* 0x000fe20000000800 */
[----:B------:R-:W-:Y:S01]  /*1d9b0*/  PRMT R0, R144, 0x7632, R0 ;  /* 0x0000763290007816 */ /* 0x000fe20000000000 */
[----:B------:R-:W-:Y:S01]  /*1d9c0*/  IMAD.WIDE R12, R17, 0x2, R248 ;  /* 0x00000002110c7825 */ /* 0x000fe200078e02f8 */
[----:B------:R2:W-:Y:S01]  /*1d9d0*/  @P0 STG.E.U16 desc[UR14][R4.64], R140 ;  /* 0x0000008c04000986 */ /* 0x0005e2000c10150e */
[----:B------:R-:W-:Y:S01]  /*1d9e0*/  ISETP.GE.AND P0, PT, R14, UR4, PT ;  /* 0x000000040e007c0c */ /* 0x000fe2000bf06270 */
[----:B------:R-:W-:-:S02]  /*1d9f0*/  ULDC UR4, c[0x0][0x248] ;  /* 0x0000920000047ab9 */ /* 0x000fc40000000800 */
[----:B------:R3:W-:Y:S01]  /*1da00*/  @P6 STG.E.U16 desc[UR14][R6.64], R144 ;  /* 0x0000009006006986 */ /* 0x0007e2000c10150e */
[----:B------:R-:W-:Y:S01]  /*1da10*/  ISETP.LT.AND P6, PT, R9, UR8, !P1 ;  /* 0x0000000809007c0c */ /* 0x000fe2000cfc1270 */
[----:B------:R-:W-:Y:S01]  /*1da20*/  VIADD R17, R17, UR4 ;  /* 0x0000000411117c36 */ /* 0x000fe20008000000 */
[C---:B------:R-:W-:Y:S01]  /*1da30*/  ISETP.LT.AND P1, PT, R10.reuse, UR10, !P1 ;  /* 0x0000000a0a007c0c */ /* 0x040fe2000cf21270 */
[----:B------:R4:W-:Y:S01]  /*1da40*/  @P5 STG.E.U16 desc[UR14][R12.64], R0 ;  /* 0x000000000c005986 */ /* 0x0009e2000c10150e */
[----:B------:R-:W-:Y:S01]  /*1da50*/  ISETP.LT.AND P5, PT, R9, UR12, !P4 ;  /* 0x0000000c09007c0c */ /* 0x000fe2000e7a1270 */
[C---:B------:R-:W-:Y:S01]  /*1da60*/  VIADD R19, R17.reuse, UR6 ;  /* 0x0000000611137c36 */ /* 0x040fe20008000000 */
[----:B------:R-:W-:Y:S01]  /*1da70*/  ISETP.LT.AND P4, PT, R10, UR16, !P4 ;  /* 0x000000100a007c0c */ /* 0x000fe2000e781270 */
[----:B--2---:R-:W-:Y:S01]  /*1da80*/  IMAD.WIDE R4, R17, 0x2, R2 ;  /* 0x0000000211047825 */ /* 0x004fe200078e0202 */
[----:B------:R-:W-:Y:S01]  /*1da90*/  PRMT R16, R141, 0x7632, R16 ;  /* 0x000076328d107816 */ /* 0x000fe20000000010 */
[----:B------:R-:W-:Y:S01]  /*1daa0*/  ULDC UR4, c[0x0][0x22c] ;  /* 0x00008b0000047ab9 */ /* 0x000fe20000000800 */
[----:B------:R-:W-:Y:S01]  /*1dab0*/  ULDC UR8, c[0x0][0x228] ;  /* 0x00008a0000087ab9 */ /* 0x000fe20000000800 */
[----:B---3--:R-:W-:Y:S01]  /*1dac0*/  IMAD.WIDE R6, R17, 0x2, R248 ;  /* 0x0000000211067825 */ /* 0x008fe200078e02f8 */
[----:B------:R-:W-:Y:S01]  /*1dad0*/  PRMT R17, R145, 0x7632, R17 ;  /* 0x0000763291117816 */ /* 0x000fe20000000011 */
[----:B------:R-:W-:Y:S01]  /*1dae0*/  ULDC UR10, c[0x0][0x228] ;  /* 0x00008a00000a7ab9 */ /* 0x000fe20000000800 */
[----:B------:R-:W-:Y:S01]  /*1daf0*/  ULDC UR12, c[0x0][0x228] ;  /* 0x00008a00000c7ab9 */ /* 0x000fe20000000800 */
[----:B----4-:R-:W-:Y:S01]  /*1db00*/  IMAD.WIDE R12, R19, 0x2, R2 ;  /* 0x00000002130c7825 */ /* 0x010fe200078e0202 */
[----:B------:R-:W-:Y:S01]  /*1db10*/  @P6 STG.E.U16 desc[UR14][R4.64], R141 ;  /* 0x0000008d04006986 */ /* 0x000fe2000c10150e */
[----:B------:R-:W-:Y:S01]  /*1db20*/  ULDC UR6, c[0x0][0x22c] ;  /* 0x00008b0000067ab9 */ /* 0x000fe20000000800 */
        /* <DEDUP_REMOVED lines=43> */
[----:B------:R-:W-:Y:S01]  /*1dde0*/  IMAD.WIDE R6, R17, 0x2, R2 ;  /* 0x0000000211067825 */ /* 0x000fe200078e0202 */
        /* <DEDUP_REMOVED lines=1122> */
[----:B------:R-:W-:Y:S01]  /*22410*/  IMAD.WIDE R12, R17, 0x2, R248 ;  /* 0x00000002110c7825 */ /* 0x000fe200078e02f8 */
[----:B------:R2:W-:Y:S03]  /*22420*/  @P0 STG.E.U16 desc[UR14][R4.64], R226 ;  /* 0x000000e204000986 */ /* 0x0005e6000c10150e */
[----:B------:R-:W-:Y:S01]  /*22430*/  VIADD R14, R8, 0xf2 ;  /* 0x000000f2080e7836 */ /* 0x000fe20000000000 */
[----:B------:R3:W-:Y:S04]  /*22440*/  @P6 STG.E.U16 desc[UR14][R6.64], R223 ;  /* 0x000000df06006986 */ /* 0x0007e8000c10150e */
[----:B------:R4:W-:Y:S01]  /*22450*/  @P5 STG.E.U16 desc[UR14][R12.64], R0 ;  /* 0x000000000c005986 */ /* 0x0009e2000c10150e */
[----:B------:R-:W-:Y:S01]  /*22460*/  ISETP.GE.AND P0, PT, R14, UR4, PT ;  /* 0x000000040e007c0c */ /* 0x000fe2000bf06270 */
[----:B------:R-:W-:Y:S01]  /*22470*/  ULDC UR4, c[0x0][0x248] ;  /* 0x0000920000047ab9 */ /* 0x000fe20000000800 */
[----:B------:R-:W-:Y:S01]  /*22480*/  ISETP.LT.AND P5, PT, R9, UR8, !P1 ;  /* 0x0000000809007c0c */ /* 0x000fe2000cfa1270 */
[----:B------:R-:W-:Y:S01]  /*22490*/  VIADD R17, R17, UR4 ;  /* 0x0000000411117c36 */ /* 0x000fe20008000000 */
[C---:B------:R-:W-:Y:S01]  /*224a0*/  ISETP.LT.AND P1, PT, R10.reuse, UR10, !P1 ;  /* 0x0000000a0a007c0c */ /* 0x040fe2000cf21270 */
[----:B------:R-:W-:Y:S01]  /*224b0*/  ULDC UR4, c[0x0][0x22c] ;  /* 0x00008b0000047ab9 */ /* 0x000fe20000000800 */
        /* <DEDUP_REMOVED lines=8> */
[----:B------:R-:W-:-:S03]  /*22540*/  PRMT R17, R228, 0x7632, R17 ;  /* 0x00007632e4117816 */ /* 0x000fc60000000011 */
[----:B----4-:R-:W-:Y:S01]  /*22550*/  VIADD R0, R8, 0xf3 ;  /* 0x000000f308007836 */ /* 0x010fe20000000000 */
[----:B------:R-:W-:Y:S01]  /*22560*/  ULDC UR6, c[0x0][0x248] ;  /* 0x0000920000067ab9 */ /* 0x000fe20000000800 */
[C---:B------:R-:W-:Y:S01]  /*22570*/  IMAD.WIDE R12, R19.reuse, 0x2, R2 ;  /* 0x00000002130c7825 */ /* 0x040fe200078e0202 */
[----:B------:R-:W-:Y:S01]  /*22580*/  @P5 STG.E.U16 desc[UR14][R4.64], R227 ;  /* 0x000000e304005986 */ /* 0x000fe2000c10150e */
[----:B------:R-:W-:Y:S01]  /*22590*/  ULDC UR16, c[0x0][0x228] ;  /* 0x00008a0000107ab9 */ /* 0x000fe20000000800 */
[----:B------:R-:W-:Y:S01]  /*225a0*/  ULDC UR8, c[0x0][0x22c] ;  /* 0x00008b0000087ab9 */ /* 0x000fe20000000800 */
[----:B------:R-:W-:Y:S01]  /*225b0*/  IMAD.WIDE R14, R19, 0x2, R248 ;  /* 0x00000002130e7825 */ /* 0x000fe200078e02f8 */
[----:B------:R2:W-:Y:S01]  /*225c0*/  @P1 STG.E.U16 desc[UR14][R6.64], R16 ;  /* 0x0000001006001986 */ /* 0x0005e2000c10150e */
[----:B------:R-:W-:Y:S01]  /*225d0*/  ISETP.GE.AND P5, PT, R0, UR4, PT ;  /* 0x0000000400007c0c */ /* 0x000fe2000bfa6270 */
[----:B------:R-:W-:Y:S01]  /*225e0*/  ULDC UR4, c[0x0][0x248] ;  /* 0x0000920000047ab9 */ /* 0x000fe20000000800 */
[----:B------:R-:W-:Y:S01]  /*225f0*/  ISETP.LT.AND P1, PT, R9, UR10, !P2 ;  /* 0x0000000a09007c0c */ /* 0x000fe2000d721270 */
[----:B------:R-:W-:Y:S01]  /*22600*/  @P6 STG.E.U16 desc[UR14][R12.64], R228 ;  /* 0x000000e40c006986 */ /* 0x000fe2000c10150e */
[----:B------:R-:W-:Y:S01]  /*22610*/  ISETP.LT.AND P2, PT, R10, UR12, !P2 ;  /* 0x0000000c0a007c0c */ /* 0x000fe2000d741270 */
[----:B------:R-:W-:-:S02]  /*22620*/  VIADD R0, R8, 0xf4 ;  /* 0x000000f408007836 */ /* 0x000fc40000000000 */
[----:B--2---:R-:W-:Y:S01]  /*22630*/  VIADD R7, R19, UR4 ;  /* 0x0000000413077c36 */ /* 0x004fe20008000000 */
[----:B------:R2:W-:Y:S01]  /*22640*/  @P4 STG.E.U16 desc[UR14][R14.64], R17 ;  /* 0x000000110e004986 */ /* 0x0005e2000c10150e */
[----:B------:R-:W-:Y:S01]  /*22650*/  ISETP.LT.AND P4, PT, R9, UR16, !P0 ;  /* 0x0000001009007c0c */ /* 0x000fe2000c781270 */
[----:B------:R-:W-:Y:S01]  /*22660*/  ULDC UR4, c[0x0][0x248] ;  /* 0x0000920000047ab9 */ /* 0x000fe20000000800 */
[C---:B------:R-:W-:Y:S01]  /*22670*/  IMAD.WIDE R4, R7.reuse, 0x2, R2 ;  /* 0x0000000207047825 */ /* 0x040fe200078e0202 */
[----:B------:R-:W-:Y:S01]  /*22680*/  ISETP.LT.AND P6, PT, R10, UR18, !P0 ;  /* 0x000000120a007c0c */ /* 0x000fe2000c7c1270 */
[----:B------:R-:W-:Y:S01]  /*22690*/  ULDC UR10, c[0x0][0x228] ;  /* 0x00008a00000a7ab9 */ /* 0x000fe20000000800 */
[----:B-1----:R-:W-:Y:S01]  /*226a0*/  PRMT R16, R232, 0x7632, R16 ;  /* 0x00007632e8107816 */ /* 0x002fe20000000010 */
[----:B------:R-:W-:Y:S01]  /*226b0*/  ULDC UR12, c[0x0][0x228] ;  /* 0x00008a00000c7ab9 */ /* 0x000fe20000000800 */
[C---:B--2---:R-:W-:Y:S01]  /*226c0*/  VIADD R17, R7.reuse, UR6 ;  /* 0x0000000607117c36 */ /* 0x044fe20008000000 */
[----:B------:R-:W-:Y:S01]  /*226d0*/  ISETP.GE.AND P0, PT, R0, UR8, PT ;  /* 0x0000000800007c0c */ /* 0x000fe2000bf06270 */
[----:B------:R-:W-:Y:S01]  /*226e0*/  IMAD.WIDE R6, R7, 0x2, R248 ;  /* 0x0000000207067825 */ /* 0x000fe200078e02f8 */
[----:B------:R-:W-:Y:S01]  /*226f0*/  @P1 STG.E.U16 desc[UR14][R4.64], R232 ;  /* 0x000000e804001986 */ /* 0x000fe2000c10150e */
[----:B------:R-:W-:Y:S01]  /*22700*/  ULDC UR6, c[0x0][0x228] ;  /* 0x00008a0000067ab9 */ /* 0x000fe20000000800 */
[----:B------:R-:W-:Y:S01]  /*22710*/  ULDC UR8, c[0x0][0x228] ;  /* 0x00008a0000087ab9 */ /* 0x000fe20000000800 */
[----:B------:R-:W-:Y:S01]  /*22720*/  IMAD.WIDE R12, R17, 0x2, R2 ;  /* 0x00000002110c7825 */ /* 0x000fe200078e0202 */
[----:B------:R1:W-:Y:S01]  /*22730*/  @P2 STG.E.U16 desc[UR14][R6.64], R16 ;  /* 0x0000001006002986 */ /* 0x0003e2000c10150e */
[----:B------:R-:W-:Y:S01]  /*22740*/  ISETP.LT.AND P2, PT, R9, UR6, !P5 ;  /* 0x0000000609007c0c */ /* 0x000fe2000ef41270 */
[----:B------:R-:W-:Y:S01]  /*22750*/  ULDC UR6, c[0x0][0x228] ;  /* 0x00008a0000067ab9 */ /* 0x000fe20000000800 */
[----:B------:R-:W-:Y:S01]  /*22760*/  VIADD R0, R8, 0xf5 ;  /* 0x000000f508007836 */ /* 0x000fe20000000000 */
[----:B------:R2:W-:Y:S01]  /*22770*/  @P4 STG.E.U16 desc[UR14][R12.64], R229 ;  /* 0x000000e50c004986 */ /* 0x0005e2000c10150e */
[----:B------:R-:W-:Y:S01]  /*22780*/  ISETP.LT.AND P5, PT, R10, UR8, !P5 ;  /* 0x000000080a007c0c */ /* 0x000fe2000efa1270 */
[----:B------:R-:W-:Y:S01]  /*22790*/  IMAD.WIDE R14, R17, 0x2, R248 ;  /* 0x00000002110e7825 */ /* 0x000fe200078e02f8 */
[----:B------:R-:W-:Y:S01]  /*227a0*/  PRMT R18, R229, 0x7632, R18 ;  /* 0x00007632e5127816 */ /* 0x000fe20000000012 */
[----:B------:R-:W-:Y:S01]  /*227b0*/  ULDC UR8, c[0x0][0x228] ;  /* 0x00008a0000087ab9 */ /* 0x000fe20000000800 */
[----:B------:R-:W-:Y:S01]  /*227c0*/  ISETP.LT.AND P4, PT, R9, UR10, !P0 ;  /* 0x0000000a09007c0c */ /* 0x000fe2000c781270 */
[----:B------:R-:W-:Y:S01]  /*227d0*/  ULDC UR10, c[0x0][0x228] ;  /* 0x00008a00000a7ab9 */ /* 0x000fe20000000800 */
[----:B------:R-:W-:Y:S01]  /*227e0*/  ISETP.GE.AND P1, PT, R0, UR5, PT ;  /* 0x0000000500007c0c */ /* 0x000fe2000bf26270 */
[----:B-1----:R-:W-:Y:S01]  /*227f0*/  VIADD R7, R17, UR4 ;  /* 0x0000000411077c36 */ /* 0x002fe20008000000 */
[----:B------:R-:W-:Y:S01]  /*22800*/  ULDC UR5, c[0x0][0x248] ;  /* 0x0000920000057ab9 */ /* 0x000fe20000000800 */
[----:B------:R1:W-:Y:S01]  /*22810*/  @P6 STG.E.U16 desc[UR14][R14.64], R18 ;  /* 0x000000120e006986 */ /* 0x0003e2000c10150e */
[----:B------:R-:W-:Y:S01]  /*22820*/  VIADD R0, R8, 0xf6 ;  /* 0x000000f608007836 */ /* 0x000fe20000000000 */
[----:B------:R-:W-:Y:S01]  /*22830*/  PRMT R16, R233, 0x7632, R16 ;  /* 0x00007632e9107816 */ /* 0x000fe20000000010 */
[C---:B------:R-:W-:Y:S01]  /*22840*/  VIADD R17, R7.reuse, UR5 ;  /* 0x0000000507117c36 */ /* 0x040fe20008000000 */
[----:B------:R-:W-:Y:S01]  /*22850*/  ISETP.LT.AND P6, PT, R10, UR12, !P0 ;  /* 0x0000000c0a007c0c */ /* 0x000fe2000c7c1270 */
[----:B------:R-:W-:Y:S01]  /*22860*/  IMAD.WIDE R4, R7, 0x2, R2 ;  /* 0x0000000207047825 */ /* 0x000fe200078e0202 */
[----:B------:R-:W-:Y:S01]  /*22870*/  ULDC UR4, c[0x0][0x248] ;  /* 0x0000920000047ab9 */ /* 0x000fe20000000800 */
[----:B------:R-:W-:-:S02]  /*22880*/  ULDC UR5, c[0x0][0x248] ;  /* 0x0000920000057ab9 */ /* 0x000fc40000000800 */
[----:B------:R-:W-:Y:S01]  /*22890*/  IMAD.WIDE R6, R7, 0x2, R248 ;  /* 0x0000000207067825 */ /* 0x000fe200078e02f8 */
[----:B------:R-:W-:Y:S03]  /*228a0*/  @P2 STG.E.U16 desc[UR14][R4.64], R233 ;  /* 0x000000e904002986 */ /* 0x000fe6000c10150e */
[C---:B--2---:R-:W-:Y:S01]  /*228b0*/  IMAD.WIDE R12, R17.reuse, 0x2, R2 ;  /* 0x00000002110c7825 */ /* 0x044fe200078e0202 */
[----:B------:R-:W-:Y:S01]  /*228c0*/  ISETP.GE.AND P0, PT, R0, UR7, PT ;  /* 0x0000000700007c0c */ /* 0x000fe2000bf06270 */
[----:B------:R2:W-:Y:S01]  /*228d0*/  @P5 STG.E.U16 desc[UR14][R6.64], R16 ;  /* 0x0000001006005986 */ /* 0x0005e2000c10150e */
[----:B------:R-:W-:Y:S01]  /*228e0*/  ULDC UR7, c[0x0][0x228] ;  /* 0x00008a0000077ab9 */ /* 0x000fe20000000800 */
[----:B------:R-:W-:Y:S01]  /*228f0*/  VIADD R0, R8, 0xf7 ;  /* 0x000000f708007836 */ /* 0x000fe20000000000 */
[----:B-1----:R-:W-:Y:S01]  /*22900*/  PRMT R18, R230, 0x7632, R18 ;  /* 0x00007632e6127816 */ /* 0x002fe20000000012 */
[----:B------:R-:W-:Y:S01]  /*22910*/  @P4 STG.E.U16 desc[UR14][R12.64], R230 ;  /* 0x000000e60c004986 */ /* 0x000fe2000c10150e */
[----:B------:R-:W-:Y:S01]  /*22920*/  IMAD.WIDE R14, R17, 0x2, R248 ;  /* 0x00000002110e7825 */ /* 0x000fe200078e02f8 */
[C---:B------:R-:W-:Y:S01]  /*22930*/  ISETP.LT.AND P4, PT, R9.reuse, UR6, !P1 ;  /* 0x0000000609007c0c */ /* 0x040fe2000cf81270 */
[----:B------:R-:W-:Y:S01]  /*22940*/  ULDC UR6, c[0x0][0x228] ;  /* 0x00008a0000067ab9 */ /* 0x000fe20000000800 */
[----:B------:R-:W-:Y:S01]  /*22950*/  ISETP.LT.AND P1, PT, R10, UR7, !P1 ;  /* 0x000000070a007c0c */ /* 0x000fe2000cf21270 */
[----:B------:R-:W-:Y:S01]  /*22960*/  ULDC UR7, c[0x0][0x228] ;  /* 0x00008a0000077ab9 */ /* 0x000fe20000000800 */
[----:B------:R-:W-:Y:S01]  /*22970*/  ISETP.LT.AND P5, PT, R9, UR8, !P0 ;  /* 0x0000000809007c0c */ /* 0x000fe2000c7a1270 */
[----:B--2---:R-:W-:Y:S01]  /*22980*/  VIADD R7, R17, UR4 ;  /* 0x0000000411077c36 */ /* 0x004fe20008000000 */
[----:B------:R-:W-:Y:S01]  /*22990*/  ISETP.GE.AND P2, PT, R0, UR11, PT ;  /* 0x0000000b00007c0c */ /* 0x000fe2000bf46270 */
[----:B------:R1:W-:Y:S01]  /*229a0*/  @P6 STG.E.U16 desc[UR14][R14.64], R18 ;  /* 0x000000120e006986 */ /* 0x0003e2000c10150e */
[----:B------:R-:W-:Y:S01]  /*229b0*/  VIADD R0, R8, 0xf8 ;  /* 0x000000f808007836 */ /* 0x000fe20000000000 */
[----:B------:R-:W-:Y:S01]  /*229c0*/  ISETP.LT.AND P6, PT, R10, UR10, !P0 ;  /* 0x0000000a0a007c0c */ /* 0x000fe2000c7c1270 */
[C---:B------:R-:W-:Y:S01]  /*229d0*/  VIADD R17, R7.reuse, UR5 ;  /* 0x0000000507117c36 */ /* 0x040fe20008000000 */
[----:B------:R-:W-:Y:S01]  /*229e0*/  PRMT R16, R234, 0x7632, R16 ;  /* 0x00007632ea107816 */ /* 0x000fe20000000010 */
[C---:B------:R-:W-:Y:S01]  /*229f0*/  IMAD.WIDE R4, R7.reuse, 0x2, R2 ;  /* 0x0000000207047825 */ /* 0x040fe200078e0202 */
[----:B------:R-:W-:Y:S01]  /*22a00*/  ISETP.GE.AND P0, PT, R0, UR9, PT ;  /* 0x0000000900007c0c */ /* 0x000fe2000bf06270 */
[----:B------:R-:W-:Y:S01]  /*22a10*/  ULDC UR4, c[0x0][0x248] ;  /* 0x0000920000047ab9 */ /* 0x000fe20000000800 */
[----:B------:R-:W-:Y:S01]  /*22a20*/  ULDC UR8, c[0x0][0x228] ;  /* 0x00008a0000087ab9 */ /* 0x000fe20000000800 */
[----:B------:R-:W-:Y:S01]  /*22a30*/  IMAD.WIDE R6, R7, 0x2, R248 ;  /* 0x0000000207067825 */ /* 0x000fe200078e02f8 */
[----:B------:R-:W-:Y:S01]  /*22a40*/  @P4 STG.E.U16 desc[UR14][R4.64], R234 ;  /* 0x000000ea04004986 */ /* 0x000fe2000c10150e */
[----:B------:R-:W-:Y:S01]  /*22a50*/  ULDC UR9, c[0x0][0x228] ;  /* 0x00008a0000097ab9 */ /* 0x000fe20000000800 */
[----:B-1----:R-:W-:Y:S01]  /*22a60*/  PRMT R18, R231, 0x7632, R18 ;  /* 0x00007632e7127816 */ /* 0x002fe20000000012 */
[----:B------:R-:W-:Y:S01]  /*22a70*/  IMAD.WIDE R12, R17, 0x2, R2 ;  /* 0x00000002110c7825 */ /* 0x000fe200078e0202 */
[----:B------:R1:W-:Y:S01]  /*22a80*/  @P1 STG.E.U16 desc[UR14][R6.64], R16 ;  /* 0x0000001006001986 */ /* 0x0003e2000c10150e */
[----:B------:R-:W-:-:S02]  /*22a90*/  ULDC UR5, c[0x0][0x248] ;  /* 0x0000920000057ab9 */ /* 0x000fc40000000800 */
[----:B------:R-:W-:Y:S01]  /*22aa0*/  VIADD R0, R8, 0xf9 ;  /* 0x000000f908007836 */ /* 0x000fe20000000000 */
[----:B------:R-:W-:Y:S01]  /*22ab0*/  ISETP.LT.AND P1, PT, R9, UR6, !P2 ;  /* 0x0000000609007c0c */ /* 0x000fe2000d721270 */
[----:B------:R-:W-:Y:S01]  /*22ac0*/  IMAD.WIDE R14, R17, 0x2, R248 ;  /* 0x00000002110e7825 */ /* 0x000fe200078e02f8 */
[----:B------:R2:W-:Y:S01]  /*22ad0*/  @P5 STG.E.U16 desc[UR14][R12.64], R231 ;  /* 0x000000e70c005986 */ /* 0x0005e2000c10150e */
[----:B------:R-:W-:Y:S01]  /*22ae0*/  ISETP.LT.AND P2, PT, R10, UR7, !P2 ;  /* 0x000000070a007c0c */ /* 0x000fe2000d741270 */
[----:B------:R-:W-:Y:S01]  /*22af0*/  ULDC UR6, c[0x0][0x228] ;  /* 0x00008a0000067ab9 */ /* 0x000fe20000000800 */
[----:B------:R-:W-:Y:S01]  /*22b00*/  ISETP.GE.AND P4, PT, R0, UR17, PT ;  /* 0x0000001100007c0c */ /* 0x000fe2000bf86270 */
[----:B------:R-:W-:Y:S01]  /*22b10*/  VIADD R0, R8, 0xfa ;  /* 0x000000fa08007836 */ /* 0x000fe20000000000 */
[----:B------:R-:W-:Y:S01]  /*22b20*/  ISETP.LT.AND P5, PT, R9, UR8, !P0 ;  /* 0x0000000809007c0c */ /* 0x000fe2000c7a1270 */
[----:B-1----:R-:W-:Y:S01]  /*22b30*/  VIADD R7, R17, UR4 ;  /* 0x0000000411077c36 */ /* 0x002fe20008000000 */
[----:B------:R1:W-:Y:S01]  /*22b40*/  @P6 STG.E.U16 desc[UR14][R14.64], R18 ;  /* 0x000000120e006986 */ /* 0x0003e2000c10150e */
[----:B------:R-:W-:Y:S01]  /*22b50*/  ISETP.LT.AND P6, PT, R10, UR9, !P0 ;  /* 0x000000090a007c0c */ /* 0x000fe2000c7c1270 */
[----:B------:R-:W-:Y:S01]  /*22b60*/  ULDC UR4, c[0x0][0x248] ;  /* 0x0000920000047ab9 */ /* 0x000fe20000000800 */
[C---:B------:R-:W-:Y:S01]  /*22b70*/  VIADD R11, R7.reuse, UR5 ;  /* 0x00000005070b7c36 */ /* 0x040fe20008000000 */
[----:B------:R-:W-:Y:S01]  /*22b80*/  ISETP.GE.AND P0, PT, R0, UR13, PT ;  /* 0x0000000d00007c0c */ /* 0x000fe2000bf06270 */
[----:B------:R-:W-:Y:S01]  /*22b90*/  IMAD.WIDE R4, R7, 0x2, R2 ;  /* 0x0000000207047825 */ /* 0x000fe200078e0202 */
[----:B------:R-:W-:Y:S01]  /*22ba0*/  PRMT R0, R235, 0x7632, R0 ;  /* 0x00007632eb007816 */ /* 0x000fe20000000000 */
[----:B------:R-:W-:Y:S01]  /*22bb0*/  ULDC UR5, c[0x0][0x228] ;  /* 0x00008a0000057ab9 */ /* 0x000fe20000000800 */
[----:B------:R-:W-:Y:S01]  /*22bc0*/  PRMT R16, R236, 0x7632, R16 ;  /* 0x00007632ec107816 */ /* 0x000fe20000000010 */
[----:B------:R-:W-:Y:S01]  /*22bd0*/  IMAD.WIDE R6, R7, 0x2, R248 ;  /* 0x0000000207067825 */ /* 0x000fe200078e02f8 */
[----:B------:R-:W-:Y:S01]  /*22be0*/  @P1 STG.E.U16 desc[UR14][R4.64], R235 ;  /* 0x000000eb04001986 */ /* 0x000fe2000c10150e */
[----:B------:R-:W-:Y:S01]  /*22bf0*/  ULDC UR7, c[0x0][0x228] ;  /* 0x00008a0000077ab9 */ /* 0x000fe20000000800 */
[----:B------:R-:W-:Y:S01]  /*22c00*/  ULDC UR8, c[0x0][0x228] ;  /* 0x00008a0000087ab9 */ /* 0x000fe20000000800 */
[----:B--2---:R-:W-:Y:S01]  /*22c10*/  IMAD.WIDE R12, R11, 0x2, R2 ;  /* 0x000000020b0c7825 */ /* 0x004fe200078e0202 */
[----:B------:R2:W-:Y:S01]  /*22c20*/  @P2 STG.E.U16 desc[UR14][R6.64], R0 ;  /* 0x0000000006002986 */ /* 0x0005e2000c10150e */
[----:B------:R-:W-:-:S02]  /*22c30*/  ULDC UR9, c[0x0][0x228] ;  /* 0x00008a0000097ab9 */ /* 0x000fc40000000800 */
[----:B-1----:R-:W-:Y:S01]  /*22c40*/  IMAD.WIDE R14, R11, 0x2, R248 ;  /* 0x000000020b0e7825 */ /* 0x002fe200078e02f8 */
[----:B------:R-:W-:Y:S01]  /*22c50*/  @P5 STG.E.U16 desc[UR14][R12.64], R236 ;  /* 0x000000ec0c005986 */ /* 0x000fe2000c10150e */
[----:B------:R-:W-:Y:S01]  /*22c60*/  ISETP.LT.AND P5, PT, R9, UR5, !P4 ;  /* 0x0000000509007c0c */ /* 0x000fe2000e7a1270 */
[----:B------:R-:W-:Y:S01]  /*22c70*/  ULDC UR5, c[0x0][0x228] ;  /* 0x00008a0000057ab9 */ /* 0x000fe20000000800 */
[----:B------:R-:W-:Y:S01]  /*22c80*/  ISETP.LT.AND P4, PT, R10, UR6, !P4 ;  /* 0x000000060a007c0c */ /* 0x000fe2000e781270 */
[----:B------:R1:W-:Y:S01]  /*22c90*/  @P6 STG.E.U16 desc[UR14][R14.64], R16 ;  /* 0x000000100e006986 */ /* 0x0003e2000c10150e */
[----:B------:R-:W-:Y:S01]  /*22ca0*/  VIADD R11, R11, UR4 ;  /* 0x000000040b0b7c36 */ /* 0x000fe20008000000 */
[----:B------:R-:W-:Y:S01]  /*22cb0*/  ISETP.LT.AND P6, PT, R9, UR7, !P0 ;  /* 0x0000000709007c0c */ /* 0x000fe2000c7c1270 */
[----:B------:R-:W-:Y:S01]  /*22cc0*/  ULDC UR4, c[0x0][0x248] ;  /* 0x0000920000047ab9 */ /* 0x000fe20000000800 */
[C---:B------:R-:W-:Y:S01]  /*22cd0*/  VIADD R17, R8.reuse, 0xfb ;  /* 0x000000fb08117836 */ /* 0x040fe20000000000 */
[----:B------:R-:W-:Y:S01]  /*22ce0*/  ULDC UR6, c[0x0][0x228] ;  /* 0x00008a0000067ab9 */ /* 0x000fe20000000800 */
[----:B--2---:R-:W-:Y:S01]  /*22cf0*/  VIADD R0, R8, 0xfc ;  /* 0x000000fc08007836 */ /* 0x004fe20000000000 */
[----:B------:R-:W-:Y:S01]  /*22d00*/  ULDC UR7, c[0x0][0x228] ;  /* 0x00008a0000077ab9 */ /* 0x000fe20000000800 */
[----:B------:R-:W-:-:S04]  /*22d10*/  IMAD.WIDE R4, R11, 0x2, R2 ;  /* 0x000000020b047825 */ /* 0x000fc800078e0202 */
[C---:B-1----:R-:W-:Y:S02]  /*22d20*/  VIADD R15, R11.reuse, UR4 ;  /* 0x000000040b0f7c36 */ /* 0x042fe40008000000 */
[----:B------:R-:W-:Y:S01]  /*22d30*/  IMAD.WIDE R6, R11, 0x2, R248 ;  /* 0x000000020b067825 */ /* 0x000fe200078e02f8 */
[----:B0-----:R-:W-:Y:S02]  /*22d40*/  PRMT R11, R20, 0x7632, R11 ;  /* 0x00007632140b7816 */ /* 0x001fe4000000000b */
[----:B------:R-:W-:Y:S01]  /*22d50*/  ISETP.GE.AND P1, PT, R17, UR21, PT ;  /* 0x0000001511007c0c */ /* 0x000fe2000bf26270 */
[----:B------:R-:W-:Y:S01]  /*22d60*/  IMAD.WIDE R12, R15, 0x2, R2 ;  /* 0x000000020f0c7825 */ /* 0x000fe200078e0202 */
[----:B------:R-:W-:Y:S01]  /*22d70*/  ISETP.GE.AND P2, PT, R0, UR19, PT ;  /* 0x0000001300007c0c */ /* 0x000fe2000bf46270 */
[----:B------:R0:W-:Y:S01]  /*22d80*/  @P5 STG.E.U16 desc[UR14][R4.64], R20 ;  /* 0x0000001404005986 */ /* 0x0001e2000c10150e */
[----:B------:R-:W-:Y:S01]  /*22d90*/  ISETP.LT.AND P0, PT, R10, UR5, !P0 ;  /* 0x000000050a007c0c */ /* 0x000fe2000c701270 */
[----:B------:R-:W-:Y:S01]  /*22da0*/  ULDC UR4, c[0x0][0x248] ;  /* 0x0000920000047ab9 */ /* 0x000fe20000000800 */
[----:B------:R-:W-:Y:S01]  /*22db0*/  VIADD R14, R8, 0xfd ;  /* 0x000000fd080e7836 */ /* 0x000fe20000000000 */
[----:B------:R1:W-:Y:S01]  /*22dc0*/  @P4 STG.E.U16 desc[UR14][R6.64], R11 ;  /* 0x0000000b06004986 */ /* 0x0003e2000c10150e */
[----:B------:R-:W-:-:S02]  /*22dd0*/  ISETP.LT.AND P4, PT, R9, UR6, !P1 ;  /* 0x0000000609007c0c */ /* 0x000fc4000cf81270 */
[----:B------:R-:W-:Y:S01]  /*22de0*/  PRMT R0, R237, 0x7632, R0 ;  /* 0x00007632ed007816 */ /* 0x000fe20000000000 */
[----:B------:R2:W-:Y:S01]  /*22df0*/  @P6 STG.E.U16 desc[UR14][R12.64], R237 ;  /* 0x000000ed0c006986 */ /* 0x0005e2000c10150e */
[----:B------:R-:W-:Y:S01]  /*22e00*/  ISETP.LT.AND P1, PT, R10, UR7, !P1 ;  /* 0x000000070a007c0c */ /* 0x000fe2000cf21270 */
[----:B------:R-:W-:Y:S01]  /*22e10*/  VIADD R8, R8, 0xfe ;  /* 0x000000fe08087836 */ /* 0x000fe20000000000 */
[----:B------:R-:W-:Y:S01]  /*22e20*/  ISETP.LT.AND P6, PT, R9, UR8, !P2 ;  /* 0x0000000809007c0c */ /* 0x000fe2000d7c1270 */
[C---:B0-----:R-:W-:Y:S01]  /*22e30*/  IMAD.WIDE R4, R15.reuse, 0x2, R248 ;  /* 0x000000020f047825 */ /* 0x041fe200078e02f8 */
[----:B------:R-:W-:Y:S01]  /*22e40*/  ISETP.GE.AND P5, PT, R14, UR25, PT ;  /* 0x000000190e007c0c */ /* 0x000fe2000bfa6270 */
[----:B------:R-:W-:Y:S01]  /*22e50*/  ULDC UR6, c[0x0][0x228] ;  /* 0x00008a0000067ab9 */ /* 0x000fe20000000800 */
[----:B------:R-:W-:Y:S01]  /*22e60*/  ULDC UR5, c[0x0][0x228] ;  /* 0x00008a0000057ab9 */ /* 0x000fe20000000800 */
[----:B-1----:R-:W-:Y:S01]  /*22e70*/  VIADD R11, R15, UR4 ;  /* 0x000000040f0b7c36 */ /* 0x002fe20008000000 */
[----:B------:R-:W-:Y:S01]  /*22e80*/  ULDC UR4, c[0x0][0x248] ;  /* 0x0000920000047ab9 */ /* 0x000fe20000000800 */
[----:B------:R-:W-:Y:S01]  /*22e90*/  ULDC UR7, c[0x0][0x228] ;  /* 0x00008a0000077ab9 */ /* 0x000fe20000000800 */
[----:B------:R-:W-:Y:S01]  /*22ea0*/  ULDC UR8, c[0x0][0x228] ;  /* 0x00008a0000087ab9 */ /* 0x000fe20000000800 */
[C---:B------:R-:W-:Y:S01]  /*22eb0*/  VIADD R17, R11.reuse, UR4 ;  /* 0x000000040b117c36 */ /* 0x040fe20008000000 */
[----:B------:R-:W-:Y:S01]  /*22ec0*/  @P0 STG.E.U16 desc[UR14][R4.64], R0 ;  /* 0x0000000004000986 */ /* 0x000fe2000c10150e */
[----:B------:R-:W-:Y:S01]  /*22ed0*/  IMAD.WIDE R6, R11, 0x2, R2 ;  /* 0x000000020b067825 */ /* 0x000fe200078e0202 */
[----:B------:R-:W-:-:S03]  /*22ee0*/  ULDC UR4, c[0x0][0x228] ;  /* 0x00008a0000047ab9 */ /* 0x000fc60000000800 */
[----:B--2---:R-:W-:Y:S01]  /*22ef0*/  IMAD.WIDE R12, R11, 0x2, R248 ;  /* 0x000000020b0c7825 */ /* 0x004fe200078e02f8 */
[----:B------:R-:W-:-:S03]  /*22f00*/  PRMT R11, R21, 0x7632, R11 ;  /* 0x00007632150b7816 */ /* 0x000fc6000000000b */
[----:B------:R-:W-:Y:S01]  /*22f10*/  IMAD.WIDE R14, R17, 0x2, R2 ;  /* 0x00000002110e7825 */ /* 0x000fe200078e0202 */
[----:B------:R-:W-:Y:S01]  /*22f20*/  @P4 STG.E.U16 desc[UR14][R6.64], R21 ;  /* 0x0000001506004986 */ /* 0x000fe2000c10150e */
[----:B------:R-:W-:-:S03]  /*22f30*/  ISETP.GE.AND P0, PT, R8, UR23, PT ;  /* 0x0000001708007c0c */ /* 0x000fc6000bf06270 */
[----:B------:R0:W-:Y:S01]  /*22f40*/  @P1 STG.E.U16 desc[UR14][R12.64], R11 ;  /* 0x0000000b0c001986 */ /* 0x0001e2000c10150e */
[C---:B------:R-:W-:Y:S01]  /*22f50*/  ISETP.LT.AND P1, PT, R9.reuse, UR6, !P3 ;  /* 0x0000000609007c0c */ /* 0x040fe2000df21270 */
[----:B------:R-:W-:Y:S02]  /*22f60*/  ULDC UR6, c[0x0][0x228] ;  /* 0x00008a0000067ab9 */ /* 0x000fe40000000800 */
[----:B------:R1:W-:Y:S01]  /*22f70*/  @P6 STG.E.U16 desc[UR14][R14.64], R238 ;  /* 0x000000ee0e006986 */ /* 0x0003e2000c10150e */
[C---:B------:R-:W-:Y:S01]  /*22f80*/  ISETP.LT.AND P6, PT, R9.reuse, UR4, !P5 ;  /* 0x0000000409007c0c */ /* 0x040fe2000efc1270 */
[----:B------:R-:W-:Y:S01]  /*22f90*/  ULDC UR4, c[0x0][0x248] ;  /* 0x0000920000047ab9 */ /* 0x000fe20000000800 */
[----:B------:R-:W-:Y:S01]  /*22fa0*/  ISETP.LT.AND P4, PT, R9, UR5, !P0 ;  /* 0x0000000509007c0c */ /* 0x000fe2000c781270 */
[----:B------:R-:W-:Y:S01]  /*22fb0*/  VIADD R9, R17, UR4 ;  /* 0x0000000411097c36 */ /* 0x000fe20008000000 */
[C---:B------:R-:W-:Y:S01]  /*22fc0*/  ISETP.LT.AND P2, PT, R10.reuse, UR6, !P2 ;  /* 0x000000060a007c0c */ /* 0x040fe2000d741270 */
[----:B------:R-:W-:Y:S01]  /*22fd0*/  ULDC UR5, c[0x0][0x248] ;  /* 0x0000920000057ab9 */ /* 0x000fe20000000800 */
[C---:B------:R-:W-:Y:S01]  /*22fe0*/  ISETP.LT.AND P5, PT, R10.reuse, UR7, !P5 ;  /* 0x000000070a007c0c */ /* 0x040fe2000efa1270 */
[----:B0-----:R-:W-:Y:S01]  /*22ff0*/  VIADD R13, R9, UR5 ;  /* 0x00000005090d7c36 */ /* 0x001fe20008000000 */
[C---:B------:R-:W-:Y:S01]  /*23000*/  ISETP.LT.AND P0, PT, R10.reuse, UR8, !P0 ;  /* 0x000000080a007c0c */ /* 0x040fe2000c701270 */
[----:B------:R-:W-:Y:S01]  /*23010*/  ULDC UR4, c[0x0][0x248] ;  /* 0x0000920000047ab9 */ /* 0x000fe20000000800 */
[----:B------:R-:W-:Y:S01]  /*23020*/  ISETP.LT.AND P3, PT, R10, UR9, !P3 ;  /* 0x000000090a007c0c */ /* 0x000fe2000df61270 */
[----:B------:R-:W-:Y:S01]  /*23030*/  IMAD.WIDE R4, R17, 0x2, R248 ;  /* 0x0000000211047825 */ /* 0x000fe200078e02f8 */
[----:B-1----:R-:W-:-:S02]  /*23040*/  PRMT R238, R238, 0x7632, R238 ;  /* 0x00007632eeee7816 */ /* 0x002fc400000000ee */
[----:B------:R-:W-:Y:S01]  /*23050*/  PRMT R0, R22, 0x7632, R0 ;  /* 0x0000763216007816 */ /* 0x000fe20000000000 */
[----:B------:R-:W-:Y:S02]  /*23060*/  VIADD R15, R13, UR4 ;  /* 0x000000040d0f7c36 */ /* 0x000fe40008000000 */
[----:B------:R-:W-:Y:S01]  /*23070*/  IMAD.WIDE R6, R9, 0x2, R2 ;  /* 0x0000000209067825 */ /* 0x000fe200078e0202 */
[----:B------:R-:W-:-:S03]  /*23080*/  PRMT R14, R239, 0x7632, R14 ;  /* 0x00007632ef0e7816 */ /* 0x000fc6000000000e */
[----:B------:R-:W-:Y:S01]  /*23090*/  IMAD.WIDE R8, R9, 0x2, R248 ;  /* 0x0000000209087825 */ /* 0x000fe200078e02f8 */
[----:B------:R0:W-:Y:S03]  /*230a0*/  @P2 STG.E.U16 desc[UR14][R4.64], R238 ;  /* 0x000000ee04002986 */ /* 0x0001e6000c10150e */
[C---:B------:R-:W-:Y:S01]  /*230b0*/  IMAD.WIDE R10, R13.reuse, 0x2, R2 ;  /* 0x000000020d0a7825 */ /* 0x040fe200078e0202 */
[----:B------:R0:W-:Y:S03]  /*230c0*/  @P6 STG.E.U16 desc[UR14][R6.64], R22 ;  /* 0x0000001606006986 */ /* 0x0001e6000c10150e */
[----:B------:R-:W-:Y:S01]  /*230d0*/  IMAD.WIDE R12, R13, 0x2, R248 ;  /* 0x000000020d0c7825 */ /* 0x000fe200078e02f8 */
[----:B------:R0:W-:Y:S03]  /*230e0*/  @P5 STG.E.U16 desc[UR14][R8.64], R0 ;  /* 0x0000000008005986 */ /* 0x0001e6000c10150e */
[C---:B------:R-:W-:Y:S01]  /*230f0*/  IMAD.WIDE R2, R15.reuse, 0x2, R2 ;  /* 0x000000020f027825 */ /* 0x040fe200078e0202 */
[----:B------:R0:W-:Y:S04]  /*23100*/  @P4 STG.E.U16 desc[UR14][R10.64], R239 ;  /* 0x000000ef0a004986 */ /* 0x0001e8000c10150e */
[----:B------:R0:W-:Y:S01]  /*23110*/  @P0 STG.E.U16 desc[UR14][R12.64], R14 ;  /* 0x0000000e0c000986 */ /* 0x0001e2000c10150e */
[----:B------:R-:W-:-:S03]  /*23120*/  IMAD.WIDE R248, R15, 0x2, R248 ;  /* 0x000000020ff87825 */ /* 0x000fc600078e02f8 */
[----:B------:R0:W-:Y:S01]  /*23130*/  @P1 STG.E.U16 desc[UR14][R2.64], R23 ;  /* 0x0000001702001986 */ /* 0x0001e2000c10150e */
[----:B------:R-:W-:Y:S05]  /*23140*/  @!P3 EXIT ;  /* 0x000000000000b94d */ /* 0x000fea0003800000 */
[----:B------:R-:W-:-:S05]  /*23150*/  PRMT R124, R23, 0x7632, R124 ;  /* 0x00007632177c7816 */ /* 0x000fca000000007c */
[----:B------:R-:W-:Y:S01]  /*23160*/  STG.E.U16 desc[UR14][R248.64], R124 ;  /* 0x0000007cf8007986 */ /* 0x000fe2000c10150e */
[----:B------:R-:W-:Y:S05]  /*23170*/  EXIT ;  /* 0x000000000000794d */ /* 0x000fea0003800000 */
.L_x_2:
[----:B------:R-:W-:-:S00]  /*23180*/  BRA `(.L_x_2) ;  /* 0xfffffffc00fc7947 */ /* 0x000fc0000383ffff */
[----:B------:R-:W-:-:S00]  /*23190*/  NOP ;  /* 0x0000000000007918 */ /* 0x000fc00000000000 */
        /* <DEDUP_REMOVED lines=14> */
.L_x_3:


//--------------------- .nv.shared.matmul_kernel  --------------------------
	.section	.nv.shared.matmul_kernel,"aw",@nobits
	.sectionflags	@""
	.align	16
	.zero		1024


//--------------------- .nv.shared.reserved.0     --------------------------
	.section	.nv.shared.reserved.0,"aw",@nobits
	.weak		__nv_reservedSMEM_offset_0_alias
	.size		__nv_reservedSMEM_offset_0_alias, 0, 0
	.other		__nv_reservedSMEM_offset_0_alias,@"STO_CUDA_RESERVED_SHARED STV_DEFAULT"
__nv_reservedSMEM_offset_0_alias:
	.zero		0


//--------------------- .nv.constant0.matmul_kernel --------------------------
	.section	.nv.constant0.matmul_kernel,"a",@progbits
	.sectionflags	@""
	.align	4
.nv.constant0.matmul_kernel:
	.zero		608


//--------------------- SYMBOLS --------------------------

	.type		.nv.reservedSmem.offset0,@object
	.size		.nv.reservedSmem.offset0,0x4
